//
// Generated by NVIDIA NVVM Compiler
//
// Compiler Build ID: CL-36424714
// Cuda compilation tools, release 13.0, V13.0.88
// Based on NVVM 20.0.0
//

.version 9.0
.target sm_100
.address_size 64

	// .globl	_ZN3cub18CUB_300001_SM_10006detail11EmptyKernelIvEEvv
// _ZZN3cub18CUB_300001_SM_10006detail10radix_sort31DeviceRadixSortSingleTileKernelINS1_5radix10policy_hubIiNS0_8NullTypeEyE10Policy1000ELNS0_9SortOrderE0EiS6_yNS1_21identity_decomposer_tEEEvPKT1_PSB_PKT2_PSF_T3_iiT4_E12temp_storage has been demoted
// _ZZN3cub18CUB_300001_SM_10006detail10radix_sort30DeviceRadixSortHistogramKernelINS1_5radix10policy_hubIiNS0_8NullTypeEyE10Policy1000ELNS0_9SortOrderE0EiyNS1_21identity_decomposer_tEEEvPT2_PKT1_SB_iiT3_E12temp_storage has been demoted
// _ZZN3cub18CUB_300001_SM_10006detail10radix_sort33DeviceRadixSortExclusiveSumKernelINS1_5radix10policy_hubIiNS0_8NullTypeEyE10Policy1000EyEEvPT0_E12temp_storage has been demoted
// _ZZN3cub18CUB_300001_SM_10006detail10radix_sort29DeviceRadixSortOnesweepKernelINS1_5radix10policy_hubIiNS0_8NullTypeEyE10Policy1000ELNS0_9SortOrderE0EiS6_yiiNS1_21identity_decomposer_tEEEvPT5_SC_PT3_PKSD_PT1_PKSH_PT2_PKSL_T4_iiT6_E1s has been demoted
// _ZZN3cub18CUB_300001_SM_10006detail6reduce28DeviceReduceSingleTileKernelINS2_10policy_hubIfjN4cuda3std3__44plusIfEEE10Policy1000EN6thrust24THRUST_300001_SM_1000_NS6detail15normal_iteratorINSD_10device_ptrIfEEEEPijS9_if6squareIfEEEvT0_T1_T2_T3_T4_T6_E12temp_storage has been demoted
// _ZZN3cub18CUB_300001_SM_10006detail6reduce18DeviceReduceKernelINS2_10policy_hubIfjN4cuda3std3__44plusIfEEE10Policy1000EN6thrust24THRUST_300001_SM_1000_NS6detail15normal_iteratorINSD_10device_ptrIfEEEEjS9_f6squareIfEEEvT0_PT3_T1_NS0_13GridEvenShareISO_EET2_T4_E12temp_storage has been demoted
// _ZZN3cub18CUB_300001_SM_10006detail6reduce28DeviceReduceSingleTileKernelINS2_10policy_hubIfjN4cuda3std3__44plusIfEEE10Policy1000EPfPiiS9_ifNS7_10__identityEEEvT0_T1_T2_T3_T4_T6_E12temp_storage has been demoted
// _ZZN3cub18CUB_300001_SM_10006detail6reduce28DeviceReduceSingleTileKernelINS2_10policy_hubIfyN4cuda3std3__44plusIfEEE10Policy1000EN6thrust24THRUST_300001_SM_1000_NS6detail15normal_iteratorINSD_10device_ptrIfEEEEPiyS9_if6squareIfEEEvT0_T1_T2_T3_T4_T6_E12temp_storage has been demoted
// _ZZN3cub18CUB_300001_SM_10006detail6reduce18DeviceReduceKernelINS2_10policy_hubIfyN4cuda3std3__44plusIfEEE10Policy1000EN6thrust24THRUST_300001_SM_1000_NS6detail15normal_iteratorINSD_10device_ptrIfEEEEyS9_f6squareIfEEEvT0_PT3_T1_NS0_13GridEvenShareISO_EET2_T4_E12temp_storage has been demoted
// _ZZN3cub18CUB_300001_SM_10006detail6reduce28DeviceReduceSingleTileKernelINS2_10policy_hubIfyN4cuda3std3__44plusIfEEE10Policy1000EPfPiiS9_ifNS7_10__identityEEEvT0_T1_T2_T3_T4_T6_E12temp_storage has been demoted
.global .align 1 .b8 _ZN34_INTERNAL_7bc0f353_4_k_cu_8a4908834cuda3std3__45__cpo5beginE[1];
.global .align 1 .b8 _ZN34_INTERNAL_7bc0f353_4_k_cu_8a4908834cuda3std3__45__cpo3endE[1];
.global .align 1 .b8 _ZN34_INTERNAL_7bc0f353_4_k_cu_8a4908834cuda3std3__45__cpo6cbeginE[1];
.global .align 1 .b8 _ZN34_INTERNAL_7bc0f353_4_k_cu_8a4908834cuda3std3__45__cpo4cendE[1];
.global .align 1 .b8 _ZN34_INTERNAL_7bc0f353_4_k_cu_8a4908834cuda3std3__45__cpo6rbeginE[1];
.global .align 1 .b8 _ZN34_INTERNAL_7bc0f353_4_k_cu_8a4908834cuda3std3__45__cpo4rendE[1];
.global .align 1 .b8 _ZN34_INTERNAL_7bc0f353_4_k_cu_8a4908834cuda3std3__45__cpo7crbeginE[1];
.global .align 1 .b8 _ZN34_INTERNAL_7bc0f353_4_k_cu_8a4908834cuda3std3__45__cpo5crendE[1];
.global .align 1 .b8 _ZN34_INTERNAL_7bc0f353_4_k_cu_8a4908834cuda3std3__436_GLOBAL__N__7bc0f353_4_k_cu_8a4908836ignoreE[1];
.global .align 1 .b8 _ZN34_INTERNAL_7bc0f353_4_k_cu_8a4908834cuda3std3__419piecewise_constructE[1];
.global .align 1 .b8 _ZN34_INTERNAL_7bc0f353_4_k_cu_8a4908834cuda3std3__48in_placeE[1];
.global .align 1 .b8 _ZN34_INTERNAL_7bc0f353_4_k_cu_8a4908834cuda3std3__420unreachable_sentinelE[1];
.global .align 1 .b8 _ZN34_INTERNAL_7bc0f353_4_k_cu_8a4908834cuda3std3__47nulloptE[1];
.global .align 1 .b8 _ZN34_INTERNAL_7bc0f353_4_k_cu_8a4908834cuda3std3__48unexpectE[1];
.global .align 1 .b8 _ZN34_INTERNAL_7bc0f353_4_k_cu_8a4908834cuda3std6ranges3__45__cpo4swapE[1];
.global .align 1 .b8 _ZN34_INTERNAL_7bc0f353_4_k_cu_8a4908834cuda3std6ranges3__45__cpo9iter_moveE[1];
.global .align 1 .b8 _ZN34_INTERNAL_7bc0f353_4_k_cu_8a4908834cuda3std6ranges3__45__cpo5beginE[1];
.global .align 1 .b8 _ZN34_INTERNAL_7bc0f353_4_k_cu_8a4908834cuda3std6ranges3__45__cpo3endE[1];
.global .align 1 .b8 _ZN34_INTERNAL_7bc0f353_4_k_cu_8a4908834cuda3std6ranges3__45__cpo6cbeginE[1];
.global .align 1 .b8 _ZN34_INTERNAL_7bc0f353_4_k_cu_8a4908834cuda3std6ranges3__45__cpo4cendE[1];
.global .align 1 .b8 _ZN34_INTERNAL_7bc0f353_4_k_cu_8a4908834cuda3std6ranges3__45__cpo7advanceE[1];
.global .align 1 .b8 _ZN34_INTERNAL_7bc0f353_4_k_cu_8a4908834cuda3std6ranges3__45__cpo9iter_swapE[1];
.global .align 1 .b8 _ZN34_INTERNAL_7bc0f353_4_k_cu_8a4908834cuda3std6ranges3__45__cpo4nextE[1];
.global .align 1 .b8 _ZN34_INTERNAL_7bc0f353_4_k_cu_8a4908834cuda3std6ranges3__45__cpo4prevE[1];
.global .align 1 .b8 _ZN34_INTERNAL_7bc0f353_4_k_cu_8a4908834cuda3std6ranges3__45__cpo4dataE[1];
.global .align 1 .b8 _ZN34_INTERNAL_7bc0f353_4_k_cu_8a4908834cuda3std6ranges3__45__cpo5cdataE[1];
.global .align 1 .b8 _ZN34_INTERNAL_7bc0f353_4_k_cu_8a4908834cuda3std6ranges3__45__cpo4sizeE[1];
.global .align 1 .b8 _ZN34_INTERNAL_7bc0f353_4_k_cu_8a4908834cuda3std6ranges3__45__cpo5ssizeE[1];
.global .align 1 .b8 _ZN34_INTERNAL_7bc0f353_4_k_cu_8a4908834cuda3std6ranges3__45__cpo8distanceE[1];
.global .align 1 .b8 _ZN34_INTERNAL_7bc0f353_4_k_cu_8a4908836thrust24THRUST_300001_SM_1000_NS8cuda_cub3parE[1];
.global .align 1 .b8 _ZN34_INTERNAL_7bc0f353_4_k_cu_8a4908836thrust24THRUST_300001_SM_1000_NS8cuda_cub10par_nosyncE[1];
.global .align 1 .b8 _ZN34_INTERNAL_7bc0f353_4_k_cu_8a4908836thrust24THRUST_300001_SM_1000_NS6system6detail10sequential3seqE[1];
.global .align 1 .b8 _ZN34_INTERNAL_7bc0f353_4_k_cu_8a4908836thrust24THRUST_300001_SM_1000_NS6system3cpp3parE[1];
.global .align 1 .b8 _ZN34_INTERNAL_7bc0f353_4_k_cu_8a4908836thrust24THRUST_300001_SM_1000_NS12placeholders2_1E[1];
.global .align 1 .b8 _ZN34_INTERNAL_7bc0f353_4_k_cu_8a4908836thrust24THRUST_300001_SM_1000_NS12placeholders2_2E[1];
.global .align 1 .b8 _ZN34_INTERNAL_7bc0f353_4_k_cu_8a4908836thrust24THRUST_300001_SM_1000_NS12placeholders2_3E[1];
.global .align 1 .b8 _ZN34_INTERNAL_7bc0f353_4_k_cu_8a4908836thrust24THRUST_300001_SM_1000_NS12placeholders2_4E[1];
.global .align 1 .b8 _ZN34_INTERNAL_7bc0f353_4_k_cu_8a4908836thrust24THRUST_300001_SM_1000_NS12placeholders2_5E[1];
.global .align 1 .b8 _ZN34_INTERNAL_7bc0f353_4_k_cu_8a4908836thrust24THRUST_300001_SM_1000_NS12placeholders2_6E[1];
.global .align 1 .b8 _ZN34_INTERNAL_7bc0f353_4_k_cu_8a4908836thrust24THRUST_300001_SM_1000_NS12placeholders2_7E[1];
.global .align 1 .b8 _ZN34_INTERNAL_7bc0f353_4_k_cu_8a4908836thrust24THRUST_300001_SM_1000_NS12placeholders2_8E[1];
.global .align 1 .b8 _ZN34_INTERNAL_7bc0f353_4_k_cu_8a4908836thrust24THRUST_300001_SM_1000_NS12placeholders2_9E[1];
.global .align 1 .b8 _ZN34_INTERNAL_7bc0f353_4_k_cu_8a4908836thrust24THRUST_300001_SM_1000_NS12placeholders3_10E[1];
.global .align 1 .b8 _ZN34_INTERNAL_7bc0f353_4_k_cu_8a4908836thrust24THRUST_300001_SM_1000_NS3seqE[1];
.global .align 1 .b8 _ZN34_INTERNAL_7bc0f353_4_k_cu_8a4908836thrust24THRUST_300001_SM_1000_NS6deviceE[1];

.visible .entry _ZN3cub18CUB_300001_SM_10006detail11EmptyKernelIvEEvv()
{


	ret;

}
	// .globl	_ZN3cub18CUB_300001_SM_10006detail8for_each13static_kernelINS2_12policy_hub_t12policy_500_tEmN6thrust24THRUST_300001_SM_1000_NS8cuda_cub20__uninitialized_fill7functorINS7_10device_ptrIiEEiEEEEvT0_T1_
.visible .entry _ZN3cub18CUB_300001_SM_10006detail8for_each13static_kernelINS2_12policy_hub_t12policy_500_tEmN6thrust24THRUST_300001_SM_1000_NS8cuda_cub20__uninitialized_fill7functorINS7_10device_ptrIiEEiEEEEvT0_T1_(
	.param .u64 _ZN3cub18CUB_300001_SM_10006detail8for_each13static_kernelINS2_12policy_hub_t12policy_500_tEmN6thrust24THRUST_300001_SM_1000_NS8cuda_cub20__uninitialized_fill7functorINS7_10device_ptrIiEEiEEEEvT0_T1__param_0,
	.param .align 8 .b8 _ZN3cub18CUB_300001_SM_10006detail8for_each13static_kernelINS2_12policy_hub_t12policy_500_tEmN6thrust24THRUST_300001_SM_1000_NS8cuda_cub20__uninitialized_fill7functorINS7_10device_ptrIiEEiEEEEvT0_T1__param_1[16]
)
.maxntid 256
{
	.reg .pred 	%p<4>;
	.reg .b16 	%rs<5>;
	.reg .b32 	%r<12>;
	.reg .b64 	%rd<16>;

	ld.param.u32 	%r3, [_ZN3cub18CUB_300001_SM_10006detail8for_each13static_kernelINS2_12policy_hub_t12policy_500_tEmN6thrust24THRUST_300001_SM_1000_NS8cuda_cub20__uninitialized_fill7functorINS7_10device_ptrIiEEiEEEEvT0_T1__param_1+8];
	ld.param.u64 	%rd4, [_ZN3cub18CUB_300001_SM_10006detail8for_each13static_kernelINS2_12policy_hub_t12policy_500_tEmN6thrust24THRUST_300001_SM_1000_NS8cuda_cub20__uninitialized_fill7functorINS7_10device_ptrIiEEiEEEEvT0_T1__param_1];
	ld.param.u64 	%rd5, [_ZN3cub18CUB_300001_SM_10006detail8for_each13static_kernelINS2_12policy_hub_t12policy_500_tEmN6thrust24THRUST_300001_SM_1000_NS8cuda_cub20__uninitialized_fill7functorINS7_10device_ptrIiEEiEEEEvT0_T1__param_0];
	mov.u32 	%r9, %ctaid.x;
	mul.wide.u32 	%rd1, %r9, 512;
	sub.s64 	%rd2, %rd5, %rd1;
	setp.lt.u64 	%p1, %rd2, 512;
	@%p1 bra 	$L__BB1_2;
	mov.u32 	%r11, %tid.x;
	cvta.to.global.u64 	%rd11, %rd4;
	cvt.u64.u32 	%rd12, %r11;
	add.s64 	%rd13, %rd1, %rd12;
	shl.b64 	%rd14, %rd13, 2;
	add.s64 	%rd15, %rd11, %rd14;
	st.global.u32 	[%rd15], %r3;
	st.global.u32 	[%rd15+1024], %r3;
	bra.uni 	$L__BB1_6;
$L__BB1_2:
	cvta.to.global.u64 	%rd6, %rd4;
	mov.u32 	%r2, %tid.x;
	cvt.u64.u32 	%rd7, %r2;
	setp.le.u64 	%p2, %rd2, %rd7;
	add.s64 	%rd8, %rd1, %rd7;
	shl.b64 	%rd9, %rd8, 2;
	add.s64 	%rd3, %rd6, %rd9;
	@%p2 bra 	$L__BB1_4;
	st.global.u32 	[%rd3], %r3;
$L__BB1_4:
	add.s32 	%r10, %r2, 256;
	cvt.u64.u32 	%rd10, %r10;
	setp.le.u64 	%p3, %rd2, %rd10;
	@%p3 bra 	$L__BB1_6;
	st.global.u32 	[%rd3+1024], %r3;
$L__BB1_6:
	ret;

}
	// .globl	_ZN3cub18CUB_300001_SM_10006detail8for_each13static_kernelINS2_12policy_hub_t12policy_500_tElN6thrust24THRUST_300001_SM_1000_NS8cuda_cub6__fill7functorINS7_6detail15normal_iteratorINS7_10device_ptrIiEEEEiEEEEvT0_T1_
.visible .entry _ZN3cub18CUB_300001_SM_10006detail8for_each13static_kernelINS2_12policy_hub_t12policy_500_tElN6thrust24THRUST_300001_SM_1000_NS8cuda_cub6__fill7functorINS7_6detail15normal_iteratorINS7_10device_ptrIiEEEEiEEEEvT0_T1_(
	.param .u64 _ZN3cub18CUB_300001_SM_10006detail8for_each13static_kernelINS2_12policy_hub_t12policy_500_tElN6thrust24THRUST_300001_SM_1000_NS8cuda_cub6__fill7functorINS7_6detail15normal_iteratorINS7_10device_ptrIiEEEEiEEEEvT0_T1__param_0,
	.param .align 8 .b8 _ZN3cub18CUB_300001_SM_10006detail8for_each13static_kernelINS2_12policy_hub_t12policy_500_tElN6thrust24THRUST_300001_SM_1000_NS8cuda_cub6__fill7functorINS7_6detail15normal_iteratorINS7_10device_ptrIiEEEEiEEEEvT0_T1__param_1[16]
)
.maxntid 256
{
	.reg .pred 	%p<4>;
	.reg .b16 	%rs<5>;
	.reg .b32 	%r<12>;
	.reg .b64 	%rd<17>;

	ld.param.u32 	%r3, [_ZN3cub18CUB_300001_SM_10006detail8for_each13static_kernelINS2_12policy_hub_t12policy_500_tElN6thrust24THRUST_300001_SM_1000_NS8cuda_cub6__fill7functorINS7_6detail15normal_iteratorINS7_10device_ptrIiEEEEiEEEEvT0_T1__param_1+8];
	ld.param.u64 	%rd5, [_ZN3cub18CUB_300001_SM_10006detail8for_each13static_kernelINS2_12policy_hub_t12policy_500_tElN6thrust24THRUST_300001_SM_1000_NS8cuda_cub6__fill7functorINS7_6detail15normal_iteratorINS7_10device_ptrIiEEEEiEEEEvT0_T1__param_1];
	ld.param.u64 	%rd6, [_ZN3cub18CUB_300001_SM_10006detail8for_each13static_kernelINS2_12policy_hub_t12policy_500_tElN6thrust24THRUST_300001_SM_1000_NS8cuda_cub6__fill7functorINS7_6detail15normal_iteratorINS7_10device_ptrIiEEEEiEEEEvT0_T1__param_0];
	mov.u32 	%r9, %ctaid.x;
	mul.wide.u32 	%rd1, %r9, 512;
	sub.s64 	%rd2, %rd6, %rd1;
	setp.lt.s64 	%p1, %rd2, 512;
	@%p1 bra 	$L__BB2_2;
	mov.u32 	%r11, %tid.x;
	cvta.to.global.u64 	%rd12, %rd5;
	cvt.u64.u32 	%rd13, %r11;
	add.s64 	%rd14, %rd1, %rd13;
	shl.b64 	%rd15, %rd14, 2;
	add.s64 	%rd16, %rd12, %rd15;
	st.global.u32 	[%rd16], %r3;
	st.global.u32 	[%rd16+1024], %r3;
	bra.uni 	$L__BB2_6;
$L__BB2_2:
	cvta.to.global.u64 	%rd7, %rd5;
	mov.u32 	%r2, %tid.x;
	cvt.s64.s32 	%rd3, %rd2;
	cvt.u64.u32 	%rd8, %r2;
	setp.le.s64 	%p2, %rd3, %rd8;
	add.s64 	%rd9, %rd1, %rd8;
	shl.b64 	%rd10, %rd9, 2;
	add.s64 	%rd4, %rd7, %rd10;
	@%p2 bra 	$L__BB2_4;
	st.global.u32 	[%rd4], %r3;
$L__BB2_4:
	add.s32 	%r10, %r2, 256;
	cvt.u64.u32 	%rd11, %r10;
	setp.le.s64 	%p3, %rd3, %rd11;
	@%p3 bra 	$L__BB2_6;
	st.global.u32 	[%rd4+1024], %r3;
$L__BB2_6:
	ret;

}
	// .globl	_ZN3cub18CUB_300001_SM_10006detail6reduce28DeviceReduceSingleTileKernelINS2_10policy_hubIfjN4cuda3std3__44plusIfEEE10Policy1000EN6thrust24THRUST_300001_SM_1000_NS6detail15normal_iteratorINSD_10device_ptrIfEEEEPijS9_if6squareIfEEEvT0_T1_T2_T3_T4_T6_
.visible .entry _ZN3cub18CUB_300001_SM_10006detail6reduce28DeviceReduceSingleTileKernelINS2_10policy_hubIfjN4cuda3std3__44plusIfEEE10Policy1000EN6thrust24THRUST_300001_SM_1000_NS6detail15normal_iteratorINSD_10device_ptrIfEEEEPijS9_if6squareIfEEEvT0_T1_T2_T3_T4_T6_(
	.param .align 8 .b8 _ZN3cub18CUB_300001_SM_10006detail6reduce28DeviceReduceSingleTileKernelINS2_10policy_hubIfjN4cuda3std3__44plusIfEEE10Policy1000EN6thrust24THRUST_300001_SM_1000_NS6detail15normal_iteratorINSD_10device_ptrIfEEEEPijS9_if6squareIfEEEvT0_T1_T2_T3_T4_T6__param_0[8],
	.param .u64 .ptr .align 1 _ZN3cub18CUB_300001_SM_10006detail6reduce28DeviceReduceSingleTileKernelINS2_10policy_hubIfjN4cuda3std3__44plusIfEEE10Policy1000EN6thrust24THRUST_300001_SM_1000_NS6detail15normal_iteratorINSD_10device_ptrIfEEEEPijS9_if6squareIfEEEvT0_T1_T2_T3_T4_T6__param_1,
	.param .u32 _ZN3cub18CUB_300001_SM_10006detail6reduce28DeviceReduceSingleTileKernelINS2_10policy_hubIfjN4cuda3std3__44plusIfEEE10Policy1000EN6thrust24THRUST_300001_SM_1000_NS6detail15normal_iteratorINSD_10device_ptrIfEEEEPijS9_if6squareIfEEEvT0_T1_T2_T3_T4_T6__param_2,
	.param .align 1 .b8 _ZN3cub18CUB_300001_SM_10006detail6reduce28DeviceReduceSingleTileKernelINS2_10policy_hubIfjN4cuda3std3__44plusIfEEE10Policy1000EN6thrust24THRUST_300001_SM_1000_NS6detail15normal_iteratorINSD_10device_ptrIfEEEEPijS9_if6squareIfEEEvT0_T1_T2_T3_T4_T6__param_3[1],
	.param .u32 _ZN3cub18CUB_300001_SM_10006detail6reduce28DeviceReduceSingleTileKernelINS2_10policy_hubIfjN4cuda3std3__44plusIfEEE10Policy1000EN6thrust24THRUST_300001_SM_1000_NS6detail15normal_iteratorINSD_10device_ptrIfEEEEPijS9_if6squareIfEEEvT0_T1_T2_T3_T4_T6__param_4,
	.param .align 1 .b8 _ZN3cub18CUB_300001_SM_10006detail6reduce28DeviceReduceSingleTileKernelINS2_10policy_hubIfjN4cuda3std3__44plusIfEEE10Policy1000EN6thrust24THRUST_300001_SM_1000_NS6detail15normal_iteratorINSD_10device_ptrIfEEEEPijS9_if6squareIfEEEvT0_T1_T2_T3_T4_T6__param_5[1]
)
.maxntid 512
.minnctapersm 1
{
	.reg .pred 	%p<67>;
	.reg .b32 	%r<213>;
	.reg .b32 	%f<400>;
	.reg .b64 	%rd<84>;
	// demoted variable
	.shared .align 4 .b8 _ZZN3cub18CUB_300001_SM_10006detail6reduce28DeviceReduceSingleTileKernelINS2_10policy_hubIfjN4cuda3std3__44plusIfEEE10Policy1000EN6thrust24THRUST_300001_SM_1000_NS6detail15normal_iteratorINSD_10device_ptrIfEEEEPijS9_if6squareIfEEEvT0_T1_T2_T3_T4_T6_E12temp_storage[84];
	ld.param.u64 	%rd9, [_ZN3cub18CUB_300001_SM_10006detail6reduce28DeviceReduceSingleTileKernelINS2_10policy_hubIfjN4cuda3std3__44plusIfEEE10Policy1000EN6thrust24THRUST_300001_SM_1000_NS6detail15normal_iteratorINSD_10device_ptrIfEEEEPijS9_if6squareIfEEEvT0_T1_T2_T3_T4_T6__param_0];
	ld.param.u64 	%rd10, [_ZN3cub18CUB_300001_SM_10006detail6reduce28DeviceReduceSingleTileKernelINS2_10policy_hubIfjN4cuda3std3__44plusIfEEE10Policy1000EN6thrust24THRUST_300001_SM_1000_NS6detail15normal_iteratorINSD_10device_ptrIfEEEEPijS9_if6squareIfEEEvT0_T1_T2_T3_T4_T6__param_1];
	ld.param.u32 	%r51, [_ZN3cub18CUB_300001_SM_10006detail6reduce28DeviceReduceSingleTileKernelINS2_10policy_hubIfjN4cuda3std3__44plusIfEEE10Policy1000EN6thrust24THRUST_300001_SM_1000_NS6detail15normal_iteratorINSD_10device_ptrIfEEEEPijS9_if6squareIfEEEvT0_T1_T2_T3_T4_T6__param_2];
	ld.param.u32 	%r52, [_ZN3cub18CUB_300001_SM_10006detail6reduce28DeviceReduceSingleTileKernelINS2_10policy_hubIfjN4cuda3std3__44plusIfEEE10Policy1000EN6thrust24THRUST_300001_SM_1000_NS6detail15normal_iteratorINSD_10device_ptrIfEEEEPijS9_if6squareIfEEEvT0_T1_T2_T3_T4_T6__param_4];
	cvta.to.global.u64 	%rd1, %rd10;
	setp.ne.s32 	%p1, %r51, 0;
	@%p1 bra 	$L__BB3_3;
	mov.u32 	%r195, %tid.x;
	setp.ne.s32 	%p66, %r195, 0;
	@%p66 bra 	$L__BB3_52;
	st.global.u32 	[%rd1], %r52;
	bra.uni 	$L__BB3_52;
$L__BB3_3:
	cvta.to.global.u64 	%rd2, %rd9;
	setp.gt.u32 	%p2, %r51, 8191;
	@%p2 bra 	$L__BB3_28;
	mov.u32 	%r1, %tid.x;
	setp.ge.u32 	%p24, %r1, %r51;
	mov.f32 	%f387, 0f00000000;
	mov.u32 	%r199, %r1;
	@%p24 bra 	$L__BB3_6;
	mul.wide.u32 	%rd73, %r1, 4;
	add.s64 	%rd74, %rd2, %rd73;
	ld.global.f32 	%f218, [%rd74];
	mul.f32 	%f387, %f218, %f218;
	add.s32 	%r199, %r1, 512;
$L__BB3_6:
	setp.ge.u32 	%p25, %r199, %r51;
	@%p25 bra 	$L__BB3_19;
	not.b32 	%r121, %r199;
	add.s32 	%r122, %r51, %r121;
	shr.u32 	%r123, %r122, 9;
	add.s32 	%r4, %r123, 1;
	and.b32  	%r5, %r4, 15;
	setp.lt.u32 	%p26, %r122, 7680;
	@%p26 bra 	$L__BB3_10;
	and.b32  	%r124, %r4, 16777200;
	neg.s32 	%r197, %r124;
	mul.wide.u32 	%rd75, %r199, 4;
	add.s64 	%rd76, %rd75, %rd2;
	add.s64 	%rd82, %rd76, 16384;
$L__BB3_9:
	.pragma "nounroll";
	ld.global.f32 	%f220, [%rd82+-16384];
	fma.rn.f32 	%f221, %f220, %f220, %f387;
	ld.global.f32 	%f222, [%rd82+-14336];
	fma.rn.f32 	%f223, %f222, %f222, %f221;
	ld.global.f32 	%f224, [%rd82+-12288];
	fma.rn.f32 	%f225, %f224, %f224, %f223;
	ld.global.f32 	%f226, [%rd82+-10240];
	fma.rn.f32 	%f227, %f226, %f226, %f225;
	ld.global.f32 	%f228, [%rd82+-8192];
	fma.rn.f32 	%f229, %f228, %f228, %f227;
	ld.global.f32 	%f230, [%rd82+-6144];
	fma.rn.f32 	%f231, %f230, %f230, %f229;
	ld.global.f32 	%f232, [%rd82+-4096];
	fma.rn.f32 	%f233, %f232, %f232, %f231;
	ld.global.f32 	%f234, [%rd82+-2048];
	fma.rn.f32 	%f235, %f234, %f234, %f233;
	ld.global.f32 	%f236, [%rd82];
	fma.rn.f32 	%f237, %f236, %f236, %f235;
	ld.global.f32 	%f238, [%rd82+2048];
	fma.rn.f32 	%f239, %f238, %f238, %f237;
	ld.global.f32 	%f240, [%rd82+4096];
	fma.rn.f32 	%f241, %f240, %f240, %f239;
	ld.global.f32 	%f242, [%rd82+6144];
	fma.rn.f32 	%f243, %f242, %f242, %f241;
	ld.global.f32 	%f244, [%rd82+8192];
	fma.rn.f32 	%f245, %f244, %f244, %f243;
	ld.global.f32 	%f246, [%rd82+10240];
	fma.rn.f32 	%f247, %f246, %f246, %f245;
	ld.global.f32 	%f248, [%rd82+12288];
	fma.rn.f32 	%f249, %f248, %f248, %f247;
	ld.global.f32 	%f250, [%rd82+14336];
	fma.rn.f32 	%f387, %f250, %f250, %f249;
	add.s32 	%r199, %r199, 8192;
	add.s32 	%r197, %r197, 16;
	add.s64 	%rd82, %rd82, 32768;
	setp.ne.s32 	%p27, %r197, 0;
	@%p27 bra 	$L__BB3_9;
$L__BB3_10:
	setp.eq.s32 	%p28, %r5, 0;
	@%p28 bra 	$L__BB3_19;
	and.b32  	%r12, %r4, 7;
	setp.lt.u32 	%p29, %r5, 8;
	@%p29 bra 	$L__BB3_13;
	mul.wide.u32 	%rd77, %r199, 4;
	add.s64 	%rd78, %rd2, %rd77;
	ld.global.f32 	%f252, [%rd78];
	fma.rn.f32 	%f253, %f252, %f252, %f387;
	ld.global.f32 	%f254, [%rd78+2048];
	fma.rn.f32 	%f255, %f254, %f254, %f253;
	ld.global.f32 	%f256, [%rd78+4096];
	fma.rn.f32 	%f257, %f256, %f256, %f255;
	ld.global.f32 	%f258, [%rd78+6144];
	fma.rn.f32 	%f259, %f258, %f258, %f257;
	ld.global.f32 	%f260, [%rd78+8192];
	fma.rn.f32 	%f261, %f260, %f260, %f259;
	ld.global.f32 	%f262, [%rd78+10240];
	fma.rn.f32 	%f263, %f262, %f262, %f261;
	ld.global.f32 	%f264, [%rd78+12288];
	fma.rn.f32 	%f265, %f264, %f264, %f263;
	ld.global.f32 	%f266, [%rd78+14336];
	fma.rn.f32 	%f387, %f266, %f266, %f265;
	add.s32 	%r199, %r199, 4096;
$L__BB3_13:
	setp.eq.s32 	%p30, %r12, 0;
	@%p30 bra 	$L__BB3_19;
	and.b32  	%r15, %r4, 3;
	setp.lt.u32 	%p31, %r12, 4;
	@%p31 bra 	$L__BB3_16;
	mul.wide.u32 	%rd79, %r199, 4;
	add.s64 	%rd80, %rd2, %rd79;
	ld.global.f32 	%f268, [%rd80];
	fma.rn.f32 	%f269, %f268, %f268, %f387;
	ld.global.f32 	%f270, [%rd80+2048];
	fma.rn.f32 	%f271, %f270, %f270, %f269;
	ld.global.f32 	%f272, [%rd80+4096];
	fma.rn.f32 	%f273, %f272, %f272, %f271;
	ld.global.f32 	%f274, [%rd80+6144];
	fma.rn.f32 	%f387, %f274, %f274, %f273;
	add.s32 	%r199, %r199, 2048;
$L__BB3_16:
	setp.eq.s32 	%p32, %r15, 0;
	@%p32 bra 	$L__BB3_19;
	mul.wide.u32 	%rd81, %r199, 4;
	add.s64 	%rd83, %rd2, %rd81;
	neg.s32 	%r202, %r15;
$L__BB3_18:
	.pragma "nounroll";
	ld.global.f32 	%f275, [%rd83];
	fma.rn.f32 	%f387, %f275, %f275, %f387;
	add.s64 	%rd83, %rd83, 2048;
	add.s32 	%r202, %r202, 1;
	setp.ne.s32 	%p33, %r202, 0;
	@%p33 bra 	$L__BB3_18;
$L__BB3_19:
	setp.lt.u32 	%p34, %r51, 512;
	@%p34 bra 	$L__BB3_24;
	// begin inline asm
	mov.u32 %r163, %laneid;
	// end inline asm
	mov.b32 	%r165, %f387;
	mov.b32 	%r166, 1;
	mov.b32 	%r187, 31;
	mov.b32 	%r188, -1;
	// begin inline asm
	shfl.sync.down.b32 %r164, %r165, %r166, %r187, %r188;
	// end inline asm
	setp.gt.s32 	%p58, %r163, 30;
	mov.b32 	%f334, %r164;
	add.f32 	%f335, %f387, %f334;
	selp.f32 	%f336, %f387, %f335, %p58;
	mov.b32 	%r170, %f336;
	mov.b32 	%r171, 2;
	// begin inline asm
	shfl.sync.down.b32 %r169, %r170, %r171, %r187, %r188;
	// end inline asm
	setp.gt.s32 	%p59, %r163, 29;
	mov.b32 	%f337, %r169;
	add.f32 	%f338, %f336, %f337;
	selp.f32 	%f339, %f336, %f338, %p59;
	mov.b32 	%r175, %f339;
	mov.b32 	%r176, 4;
	// begin inline asm
	shfl.sync.down.b32 %r174, %r175, %r176, %r187, %r188;
	// end inline asm
	setp.gt.s32 	%p60, %r163, 27;
	mov.b32 	%f340, %r174;
	add.f32 	%f341, %f339, %f340;
	selp.f32 	%f342, %f339, %f341, %p60;
	mov.b32 	%r180, %f342;
	mov.b32 	%r181, 8;
	// begin inline asm
	shfl.sync.down.b32 %r179, %r180, %r181, %r187, %r188;
	// end inline asm
	setp.gt.s32 	%p61, %r163, 23;
	mov.b32 	%f343, %r179;
	add.f32 	%f344, %f342, %f343;
	selp.f32 	%f345, %f342, %f344, %p61;
	mov.b32 	%r185, %f345;
	mov.b32 	%r186, 16;
	// begin inline asm
	shfl.sync.down.b32 %r184, %r185, %r186, %r187, %r188;
	// end inline asm
	setp.gt.s32 	%p62, %r163, 15;
	mov.b32 	%f346, %r184;
	add.f32 	%f16, %f345, %f346;
	selp.f32 	%f399, %f345, %f16, %p62;
	setp.ne.s32 	%p63, %r163, 0;
	@%p63 bra 	$L__BB3_22;
	shr.u32 	%r189, %r1, 3;
	and.b32  	%r190, %r189, 124;
	mov.u32 	%r191, _ZZN3cub18CUB_300001_SM_10006detail6reduce28DeviceReduceSingleTileKernelINS2_10policy_hubIfjN4cuda3std3__44plusIfEEE10Policy1000EN6thrust24THRUST_300001_SM_1000_NS6detail15normal_iteratorINSD_10device_ptrIfEEEEPijS9_if6squareIfEEEvT0_T1_T2_T3_T4_T6_E12temp_storage;
	add.s32 	%r192, %r191, %r190;
	st.shared.f32 	[%r192+16], %f16;
$L__BB3_22:
	bar.sync 	0;
	setp.ne.s32 	%p64, %r1, 0;
	@%p64 bra 	$L__BB3_50;
	ld.shared.f32 	%f347, [_ZZN3cub18CUB_300001_SM_10006detail6reduce28DeviceReduceSingleTileKernelINS2_10policy_hubIfjN4cuda3std3__44plusIfEEE10Policy1000EN6thrust24THRUST_300001_SM_1000_NS6detail15normal_iteratorINSD_10device_ptrIfEEEEPijS9_if6squareIfEEEvT0_T1_T2_T3_T4_T6_E12temp_storage+20];
	add.f32 	%f348, %f399, %f347;
	ld.shared.f32 	%f349, [_ZZN3cub18CUB_300001_SM_10006detail6reduce28DeviceReduceSingleTileKernelINS2_10policy_hubIfjN4cuda3std3__44plusIfEEE10Policy1000EN6thrust24THRUST_300001_SM_1000_NS6detail15normal_iteratorINSD_10device_ptrIfEEEEPijS9_if6squareIfEEEvT0_T1_T2_T3_T4_T6_E12temp_storage+24];
	add.f32 	%f350, %f348, %f349;
	ld.shared.f32 	%f351, [_ZZN3cub18CUB_300001_SM_10006detail6reduce28DeviceReduceSingleTileKernelINS2_10policy_hubIfjN4cuda3std3__44plusIfEEE10Policy1000EN6thrust24THRUST_300001_SM_1000_NS6detail15normal_iteratorINSD_10device_ptrIfEEEEPijS9_if6squareIfEEEvT0_T1_T2_T3_T4_T6_E12temp_storage+28];
	add.f32 	%f352, %f350, %f351;
	ld.shared.f32 	%f353, [_ZZN3cub18CUB_300001_SM_10006detail6reduce28DeviceReduceSingleTileKernelINS2_10policy_hubIfjN4cuda3std3__44plusIfEEE10Policy1000EN6thrust24THRUST_300001_SM_1000_NS6detail15normal_iteratorINSD_10device_ptrIfEEEEPijS9_if6squareIfEEEvT0_T1_T2_T3_T4_T6_E12temp_storage+32];
	add.f32 	%f354, %f352, %f353;
	ld.shared.f32 	%f355, [_ZZN3cub18CUB_300001_SM_10006detail6reduce28DeviceReduceSingleTileKernelINS2_10policy_hubIfjN4cuda3std3__44plusIfEEE10Policy1000EN6thrust24THRUST_300001_SM_1000_NS6detail15normal_iteratorINSD_10device_ptrIfEEEEPijS9_if6squareIfEEEvT0_T1_T2_T3_T4_T6_E12temp_storage+36];
	add.f32 	%f356, %f354, %f355;
	ld.shared.f32 	%f357, [_ZZN3cub18CUB_300001_SM_10006detail6reduce28DeviceReduceSingleTileKernelINS2_10policy_hubIfjN4cuda3std3__44plusIfEEE10Policy1000EN6thrust24THRUST_300001_SM_1000_NS6detail15normal_iteratorINSD_10device_ptrIfEEEEPijS9_if6squareIfEEEvT0_T1_T2_T3_T4_T6_E12temp_storage+40];
	add.f32 	%f358, %f356, %f357;
	ld.shared.f32 	%f359, [_ZZN3cub18CUB_300001_SM_10006detail6reduce28DeviceReduceSingleTileKernelINS2_10policy_hubIfjN4cuda3std3__44plusIfEEE10Policy1000EN6thrust24THRUST_300001_SM_1000_NS6detail15normal_iteratorINSD_10device_ptrIfEEEEPijS9_if6squareIfEEEvT0_T1_T2_T3_T4_T6_E12temp_storage+44];
	add.f32 	%f360, %f358, %f359;
	ld.shared.f32 	%f361, [_ZZN3cub18CUB_300001_SM_10006detail6reduce28DeviceReduceSingleTileKernelINS2_10policy_hubIfjN4cuda3std3__44plusIfEEE10Policy1000EN6thrust24THRUST_300001_SM_1000_NS6detail15normal_iteratorINSD_10device_ptrIfEEEEPijS9_if6squareIfEEEvT0_T1_T2_T3_T4_T6_E12temp_storage+48];
	add.f32 	%f362, %f360, %f361;
	ld.shared.f32 	%f363, [_ZZN3cub18CUB_300001_SM_10006detail6reduce28DeviceReduceSingleTileKernelINS2_10policy_hubIfjN4cuda3std3__44plusIfEEE10Policy1000EN6thrust24THRUST_300001_SM_1000_NS6detail15normal_iteratorINSD_10device_ptrIfEEEEPijS9_if6squareIfEEEvT0_T1_T2_T3_T4_T6_E12temp_storage+52];
	add.f32 	%f364, %f362, %f363;
	ld.shared.f32 	%f365, [_ZZN3cub18CUB_300001_SM_10006detail6reduce28DeviceReduceSingleTileKernelINS2_10policy_hubIfjN4cuda3std3__44plusIfEEE10Policy1000EN6thrust24THRUST_300001_SM_1000_NS6detail15normal_iteratorINSD_10device_ptrIfEEEEPijS9_if6squareIfEEEvT0_T1_T2_T3_T4_T6_E12temp_storage+56];
	add.f32 	%f366, %f364, %f365;
	ld.shared.f32 	%f367, [_ZZN3cub18CUB_300001_SM_10006detail6reduce28DeviceReduceSingleTileKernelINS2_10policy_hubIfjN4cuda3std3__44plusIfEEE10Policy1000EN6thrust24THRUST_300001_SM_1000_NS6detail15normal_iteratorINSD_10device_ptrIfEEEEPijS9_if6squareIfEEEvT0_T1_T2_T3_T4_T6_E12temp_storage+60];
	add.f32 	%f368, %f366, %f367;
	ld.shared.f32 	%f369, [_ZZN3cub18CUB_300001_SM_10006detail6reduce28DeviceReduceSingleTileKernelINS2_10policy_hubIfjN4cuda3std3__44plusIfEEE10Policy1000EN6thrust24THRUST_300001_SM_1000_NS6detail15normal_iteratorINSD_10device_ptrIfEEEEPijS9_if6squareIfEEEvT0_T1_T2_T3_T4_T6_E12temp_storage+64];
	add.f32 	%f370, %f368, %f369;
	ld.shared.f32 	%f371, [_ZZN3cub18CUB_300001_SM_10006detail6reduce28DeviceReduceSingleTileKernelINS2_10policy_hubIfjN4cuda3std3__44plusIfEEE10Policy1000EN6thrust24THRUST_300001_SM_1000_NS6detail15normal_iteratorINSD_10device_ptrIfEEEEPijS9_if6squareIfEEEvT0_T1_T2_T3_T4_T6_E12temp_storage+68];
	add.f32 	%f372, %f370, %f371;
	ld.shared.f32 	%f373, [_ZZN3cub18CUB_300001_SM_10006detail6reduce28DeviceReduceSingleTileKernelINS2_10policy_hubIfjN4cuda3std3__44plusIfEEE10Policy1000EN6thrust24THRUST_300001_SM_1000_NS6detail15normal_iteratorINSD_10device_ptrIfEEEEPijS9_if6squareIfEEEvT0_T1_T2_T3_T4_T6_E12temp_storage+72];
	add.f32 	%f374, %f372, %f373;
	ld.shared.f32 	%f375, [_ZZN3cub18CUB_300001_SM_10006detail6reduce28DeviceReduceSingleTileKernelINS2_10policy_hubIfjN4cuda3std3__44plusIfEEE10Policy1000EN6thrust24THRUST_300001_SM_1000_NS6detail15normal_iteratorINSD_10device_ptrIfEEEEPijS9_if6squareIfEEEvT0_T1_T2_T3_T4_T6_E12temp_storage+76];
	add.f32 	%f399, %f374, %f375;
	bra.uni 	$L__BB3_50;
$L__BB3_24:
	// begin inline asm
	mov.u32 %r125, %laneid;
	// end inline asm
	and.b32  	%r151, %r1, 992;
	add.s32 	%r152, %r151, 32;
	setp.gt.u32 	%p35, %r152, %r51;
	not.b32 	%r153, %r151;
	add.s32 	%r154, %r51, %r153;
	selp.b32 	%r149, %r154, 31, %p35;
	mov.b32 	%r127, %f387;
	mov.b32 	%r128, 1;
	mov.b32 	%r150, -1;
	// begin inline asm
	shfl.sync.down.b32 %r126, %r127, %r128, %r149, %r150;
	// end inline asm
	setp.lt.s32 	%p36, %r125, %r149;
	mov.b32 	%f276, %r126;
	add.f32 	%f277, %f387, %f276;
	selp.f32 	%f278, %f277, %f387, %p36;
	mov.b32 	%r132, %f278;
	mov.b32 	%r133, 2;
	// begin inline asm
	shfl.sync.down.b32 %r131, %r132, %r133, %r149, %r150;
	// end inline asm
	add.s32 	%r155, %r125, 2;
	setp.gt.s32 	%p37, %r155, %r149;
	mov.b32 	%f279, %r131;
	add.f32 	%f280, %f278, %f279;
	selp.f32 	%f281, %f278, %f280, %p37;
	mov.b32 	%r137, %f281;
	mov.b32 	%r138, 4;
	// begin inline asm
	shfl.sync.down.b32 %r136, %r137, %r138, %r149, %r150;
	// end inline asm
	add.s32 	%r156, %r125, 4;
	setp.gt.s32 	%p38, %r156, %r149;
	mov.b32 	%f282, %r136;
	add.f32 	%f283, %f281, %f282;
	selp.f32 	%f284, %f281, %f283, %p38;
	mov.b32 	%r142, %f284;
	mov.b32 	%r143, 8;
	// begin inline asm
	shfl.sync.down.b32 %r141, %r142, %r143, %r149, %r150;
	// end inline asm
	add.s32 	%r157, %r125, 8;
	setp.gt.s32 	%p39, %r157, %r149;
	mov.b32 	%f285, %r141;
	add.f32 	%f286, %f284, %f285;
	selp.f32 	%f287, %f284, %f286, %p39;
	mov.b32 	%r147, %f287;
	mov.b32 	%r148, 16;
	// begin inline asm
	shfl.sync.down.b32 %r146, %r147, %r148, %r149, %r150;
	// end inline asm
	add.s32 	%r158, %r125, 16;
	setp.gt.s32 	%p40, %r158, %r149;
	mov.b32 	%f288, %r146;
	add.f32 	%f289, %f287, %f288;
	selp.f32 	%f399, %f287, %f289, %p40;
	setp.ne.s32 	%p41, %r125, 0;
	@%p41 bra 	$L__BB3_26;
	shr.u32 	%r159, %r1, 3;
	and.b32  	%r160, %r159, 124;
	mov.u32 	%r161, _ZZN3cub18CUB_300001_SM_10006detail6reduce28DeviceReduceSingleTileKernelINS2_10policy_hubIfjN4cuda3std3__44plusIfEEE10Policy1000EN6thrust24THRUST_300001_SM_1000_NS6detail15normal_iteratorINSD_10device_ptrIfEEEEPijS9_if6squareIfEEEvT0_T1_T2_T3_T4_T6_E12temp_storage;
	add.s32 	%r162, %r161, %r160;
	st.shared.f32 	[%r162+16], %f399;
$L__BB3_26:
	bar.sync 	0;
	setp.ne.s32 	%p42, %r1, 0;
	@%p42 bra 	$L__BB3_50;
	setp.gt.u32 	%p43, %r51, 32;
	ld.shared.f32 	%f290, [_ZZN3cub18CUB_300001_SM_10006detail6reduce28DeviceReduceSingleTileKernelINS2_10policy_hubIfjN4cuda3std3__44plusIfEEE10Policy1000EN6thrust24THRUST_300001_SM_1000_NS6detail15normal_iteratorINSD_10device_ptrIfEEEEPijS9_if6squareIfEEEvT0_T1_T2_T3_T4_T6_E12temp_storage+20];
	add.f32 	%f291, %f399, %f290;
	selp.f32 	%f292, %f291, %f399, %p43;
	setp.gt.u32 	%p44, %r51, 64;
	ld.shared.f32 	%f293, [_ZZN3cub18CUB_300001_SM_10006detail6reduce28DeviceReduceSingleTileKernelINS2_10policy_hubIfjN4cuda3std3__44plusIfEEE10Policy1000EN6thrust24THRUST_300001_SM_1000_NS6detail15normal_iteratorINSD_10device_ptrIfEEEEPijS9_if6squareIfEEEvT0_T1_T2_T3_T4_T6_E12temp_storage+24];
	add.f32 	%f294, %f293, %f292;
	selp.f32 	%f295, %f294, %f292, %p44;
	setp.gt.u32 	%p45, %r51, 96;
	ld.shared.f32 	%f296, [_ZZN3cub18CUB_300001_SM_10006detail6reduce28DeviceReduceSingleTileKernelINS2_10policy_hubIfjN4cuda3std3__44plusIfEEE10Policy1000EN6thrust24THRUST_300001_SM_1000_NS6detail15normal_iteratorINSD_10device_ptrIfEEEEPijS9_if6squareIfEEEvT0_T1_T2_T3_T4_T6_E12temp_storage+28];
	add.f32 	%f297, %f296, %f295;
	selp.f32 	%f298, %f297, %f295, %p45;
	setp.gt.u32 	%p46, %r51, 128;
	ld.shared.f32 	%f299, [_ZZN3cub18CUB_300001_SM_10006detail6reduce28DeviceReduceSingleTileKernelINS2_10policy_hubIfjN4cuda3std3__44plusIfEEE10Policy1000EN6thrust24THRUST_300001_SM_1000_NS6detail15normal_iteratorINSD_10device_ptrIfEEEEPijS9_if6squareIfEEEvT0_T1_T2_T3_T4_T6_E12temp_storage+32];
	add.f32 	%f300, %f299, %f298;
	selp.f32 	%f301, %f300, %f298, %p46;
	setp.gt.u32 	%p47, %r51, 160;
	ld.shared.f32 	%f302, [_ZZN3cub18CUB_300001_SM_10006detail6reduce28DeviceReduceSingleTileKernelINS2_10policy_hubIfjN4cuda3std3__44plusIfEEE10Policy1000EN6thrust24THRUST_300001_SM_1000_NS6detail15normal_iteratorINSD_10device_ptrIfEEEEPijS9_if6squareIfEEEvT0_T1_T2_T3_T4_T6_E12temp_storage+36];
	add.f32 	%f303, %f302, %f301;
	selp.f32 	%f304, %f303, %f301, %p47;
	setp.gt.u32 	%p48, %r51, 192;
	ld.shared.f32 	%f305, [_ZZN3cub18CUB_300001_SM_10006detail6reduce28DeviceReduceSingleTileKernelINS2_10policy_hubIfjN4cuda3std3__44plusIfEEE10Policy1000EN6thrust24THRUST_300001_SM_1000_NS6detail15normal_iteratorINSD_10device_ptrIfEEEEPijS9_if6squareIfEEEvT0_T1_T2_T3_T4_T6_E12temp_storage+40];
	add.f32 	%f306, %f305, %f304;
	selp.f32 	%f307, %f306, %f304, %p48;
	setp.gt.u32 	%p49, %r51, 224;
	ld.shared.f32 	%f308, [_ZZN3cub18CUB_300001_SM_10006detail6reduce28DeviceReduceSingleTileKernelINS2_10policy_hubIfjN4cuda3std3__44plusIfEEE10Policy1000EN6thrust24THRUST_300001_SM_1000_NS6detail15normal_iteratorINSD_10device_ptrIfEEEEPijS9_if6squareIfEEEvT0_T1_T2_T3_T4_T6_E12temp_storage+44];
	add.f32 	%f309, %f308, %f307;
	selp.f32 	%f310, %f309, %f307, %p49;
	setp.gt.u32 	%p50, %r51, 256;
	ld.shared.f32 	%f311, [_ZZN3cub18CUB_300001_SM_10006detail6reduce28DeviceReduceSingleTileKernelINS2_10policy_hubIfjN4cuda3std3__44plusIfEEE10Policy1000EN6thrust24THRUST_300001_SM_1000_NS6detail15normal_iteratorINSD_10device_ptrIfEEEEPijS9_if6squareIfEEEvT0_T1_T2_T3_T4_T6_E12temp_storage+48];
	add.f32 	%f312, %f311, %f310;
	selp.f32 	%f313, %f312, %f310, %p50;
	setp.gt.u32 	%p51, %r51, 288;
	ld.shared.f32 	%f314, [_ZZN3cub18CUB_300001_SM_10006detail6reduce28DeviceReduceSingleTileKernelINS2_10policy_hubIfjN4cuda3std3__44plusIfEEE10Policy1000EN6thrust24THRUST_300001_SM_1000_NS6detail15normal_iteratorINSD_10device_ptrIfEEEEPijS9_if6squareIfEEEvT0_T1_T2_T3_T4_T6_E12temp_storage+52];
	add.f32 	%f315, %f314, %f313;
	selp.f32 	%f316, %f315, %f313, %p51;
	setp.gt.u32 	%p52, %r51, 320;
	ld.shared.f32 	%f317, [_ZZN3cub18CUB_300001_SM_10006detail6reduce28DeviceReduceSingleTileKernelINS2_10policy_hubIfjN4cuda3std3__44plusIfEEE10Policy1000EN6thrust24THRUST_300001_SM_1000_NS6detail15normal_iteratorINSD_10device_ptrIfEEEEPijS9_if6squareIfEEEvT0_T1_T2_T3_T4_T6_E12temp_storage+56];
	add.f32 	%f318, %f317, %f316;
	selp.f32 	%f319, %f318, %f316, %p52;
	setp.gt.u32 	%p53, %r51, 352;
	ld.shared.f32 	%f320, [_ZZN3cub18CUB_300001_SM_10006detail6reduce28DeviceReduceSingleTileKernelINS2_10policy_hubIfjN4cuda3std3__44plusIfEEE10Policy1000EN6thrust24THRUST_300001_SM_1000_NS6detail15normal_iteratorINSD_10device_ptrIfEEEEPijS9_if6squareIfEEEvT0_T1_T2_T3_T4_T6_E12temp_storage+60];
	add.f32 	%f321, %f320, %f319;
	selp.f32 	%f322, %f321, %f319, %p53;
	setp.gt.u32 	%p54, %r51, 384;
	ld.shared.f32 	%f323, [_ZZN3cub18CUB_300001_SM_10006detail6reduce28DeviceReduceSingleTileKernelINS2_10policy_hubIfjN4cuda3std3__44plusIfEEE10Policy1000EN6thrust24THRUST_300001_SM_1000_NS6detail15normal_iteratorINSD_10device_ptrIfEEEEPijS9_if6squareIfEEEvT0_T1_T2_T3_T4_T6_E12temp_storage+64];
	add.f32 	%f324, %f323, %f322;
	selp.f32 	%f325, %f324, %f322, %p54;
	setp.gt.u32 	%p55, %r51, 416;
	ld.shared.f32 	%f326, [_ZZN3cub18CUB_300001_SM_10006detail6reduce28DeviceReduceSingleTileKernelINS2_10policy_hubIfjN4cuda3std3__44plusIfEEE10Policy1000EN6thrust24THRUST_300001_SM_1000_NS6detail15normal_iteratorINSD_10device_ptrIfEEEEPijS9_if6squareIfEEEvT0_T1_T2_T3_T4_T6_E12temp_storage+68];
	add.f32 	%f327, %f326, %f325;
	selp.f32 	%f328, %f327, %f325, %p55;
	setp.gt.u32 	%p56, %r51, 448;
	ld.shared.f32 	%f329, [_ZZN3cub18CUB_300001_SM_10006detail6reduce28DeviceReduceSingleTileKernelINS2_10policy_hubIfjN4cuda3std3__44plusIfEEE10Policy1000EN6thrust24THRUST_300001_SM_1000_NS6detail15normal_iteratorINSD_10device_ptrIfEEEEPijS9_if6squareIfEEEvT0_T1_T2_T3_T4_T6_E12temp_storage+72];
	add.f32 	%f330, %f329, %f328;
	selp.f32 	%f331, %f330, %f328, %p56;
	setp.gt.u32 	%p57, %r51, 480;
	ld.shared.f32 	%f332, [_ZZN3cub18CUB_300001_SM_10006detail6reduce28DeviceReduceSingleTileKernelINS2_10policy_hubIfjN4cuda3std3__44plusIfEEE10Policy1000EN6thrust24THRUST_300001_SM_1000_NS6detail15normal_iteratorINSD_10device_ptrIfEEEEPijS9_if6squareIfEEEvT0_T1_T2_T3_T4_T6_E12temp_storage+76];
	add.f32 	%f333, %f332, %f331;
	selp.f32 	%f399, %f333, %f331, %p57;
	bra.uni 	$L__BB3_50;
$L__BB3_28:
	mov.u32 	%r21, %tid.x;
	mul.wide.u32 	%rd11, %r21, 4;
	add.s64 	%rd12, %rd2, %rd11;
	ld.global.f32 	%f42, [%rd12];
	ld.global.f32 	%f43, [%rd12+2048];
	mul.f32 	%f44, %f43, %f43;
	ld.global.f32 	%f45, [%rd12+4096];
	ld.global.f32 	%f46, [%rd12+6144];
	mul.f32 	%f47, %f46, %f46;
	ld.global.f32 	%f48, [%rd12+8192];
	ld.global.f32 	%f49, [%rd12+10240];
	mul.f32 	%f50, %f49, %f49;
	ld.global.f32 	%f51, [%rd12+12288];
	ld.global.f32 	%f52, [%rd12+14336];
	mul.f32 	%f53, %f52, %f52;
	ld.global.f32 	%f54, [%rd12+16384];
	ld.global.f32 	%f55, [%rd12+18432];
	mul.f32 	%f56, %f55, %f55;
	ld.global.f32 	%f57, [%rd12+20480];
	ld.global.f32 	%f58, [%rd12+22528];
	mul.f32 	%f59, %f58, %f58;
	ld.global.f32 	%f60, [%rd12+24576];
	ld.global.f32 	%f61, [%rd12+26624];
	mul.f32 	%f62, %f61, %f61;
	ld.global.f32 	%f63, [%rd12+28672];
	ld.global.f32 	%f64, [%rd12+30720];
	mul.f32 	%f65, %f64, %f64;
	fma.rn.f32 	%f66, %f42, %f42, %f44;
	fma.rn.f32 	%f67, %f45, %f45, %f47;
	fma.rn.f32 	%f68, %f48, %f48, %f50;
	fma.rn.f32 	%f69, %f51, %f51, %f53;
	fma.rn.f32 	%f70, %f54, %f54, %f56;
	fma.rn.f32 	%f71, %f57, %f57, %f59;
	fma.rn.f32 	%f72, %f60, %f60, %f62;
	fma.rn.f32 	%f73, %f63, %f63, %f65;
	add.f32 	%f74, %f66, %f67;
	add.f32 	%f75, %f68, %f69;
	add.f32 	%f76, %f70, %f71;
	add.f32 	%f77, %f72, %f73;
	add.f32 	%f78, %f74, %f75;
	add.f32 	%f79, %f76, %f77;
	add.f32 	%f398, %f78, %f79;
	add.s32 	%r22, %r51, -8192;
	setp.lt.u32 	%p3, %r22, 8192;
	mov.b32 	%r204, 8192;
	@%p3 bra 	$L__BB3_32;
	mov.b32 	%r204, 8192;
$L__BB3_30:
	add.s32 	%r55, %r21, %r204;
	mul.wide.u32 	%rd13, %r55, 4;
	add.s64 	%rd14, %rd2, %rd13;
	ld.global.f32 	%f80, [%rd14];
	ld.global.f32 	%f81, [%rd14+2048];
	ld.global.f32 	%f82, [%rd14+4096];
	mul.f32 	%f83, %f82, %f82;
	ld.global.f32 	%f84, [%rd14+6144];
	ld.global.f32 	%f85, [%rd14+8192];
	mul.f32 	%f86, %f85, %f85;
	ld.global.f32 	%f87, [%rd14+10240];
	ld.global.f32 	%f88, [%rd14+12288];
	mul.f32 	%f89, %f88, %f88;
	ld.global.f32 	%f90, [%rd14+14336];
	ld.global.f32 	%f91, [%rd14+16384];
	mul.f32 	%f92, %f91, %f91;
	ld.global.f32 	%f93, [%rd14+18432];
	ld.global.f32 	%f94, [%rd14+20480];
	mul.f32 	%f95, %f94, %f94;
	ld.global.f32 	%f96, [%rd14+22528];
	ld.global.f32 	%f97, [%rd14+24576];
	mul.f32 	%f98, %f97, %f97;
	ld.global.f32 	%f99, [%rd14+26624];
	ld.global.f32 	%f100, [%rd14+28672];
	mul.f32 	%f101, %f100, %f100;
	ld.global.f32 	%f102, [%rd14+30720];
	fma.rn.f32 	%f103, %f80, %f80, %f398;
	fma.rn.f32 	%f104, %f81, %f81, %f83;
	fma.rn.f32 	%f105, %f84, %f84, %f86;
	fma.rn.f32 	%f106, %f87, %f87, %f89;
	fma.rn.f32 	%f107, %f90, %f90, %f92;
	fma.rn.f32 	%f108, %f93, %f93, %f95;
	fma.rn.f32 	%f109, %f96, %f96, %f98;
	fma.rn.f32 	%f110, %f99, %f99, %f101;
	add.f32 	%f111, %f103, %f104;
	add.f32 	%f112, %f105, %f106;
	add.f32 	%f113, %f107, %f108;
	add.f32 	%f114, %f109, %f110;
	add.f32 	%f115, %f111, %f112;
	add.f32 	%f116, %f113, %f114;
	add.f32 	%f117, %f115, %f116;
	fma.rn.f32 	%f398, %f102, %f102, %f117;
	sub.s32 	%r56, %r51, %r204;
	setp.lt.u32 	%p4, %r56, 8192;
	@%p4 bra 	$L__BB3_46;
	add.s32 	%r204, %r204, 8192;
	setp.le.u32 	%p5, %r204, %r22;
	@%p5 bra 	$L__BB3_30;
$L__BB3_32:
	setp.le.u32 	%p6, %r51, %r204;
	sub.s32 	%r57, %r51, %r204;
	setp.ge.s32 	%p7, %r21, %r57;
	or.pred  	%p8, %p6, %p7;
	@%p8 bra 	$L__BB3_46;
	not.b32 	%r59, %r21;
	add.s32 	%r60, %r51, %r59;
	sub.s32 	%r61, %r60, %r204;
	shr.u32 	%r62, %r61, 9;
	add.s32 	%r26, %r62, 1;
	and.b32  	%r27, %r26, 15;
	setp.lt.u32 	%p9, %r61, 7680;
	mov.u32 	%r209, %r21;
	@%p9 bra 	$L__BB3_37;
	or.b32  	%r207, %r21, 4096;
	add.s32 	%r206, %r21, %r204;
	and.b32  	%r63, %r26, 16777200;
	neg.s32 	%r205, %r63;
$L__BB3_35:
	.pragma "nounroll";
	mul.wide.u32 	%rd15, %r206, 4;
	add.s64 	%rd16, %rd2, %rd15;
	ld.global.f32 	%f119, [%rd16];
	fma.rn.f32 	%f120, %f119, %f119, %f398;
	add.s32 	%r64, %r206, 512;
	mul.wide.u32 	%rd17, %r64, 4;
	add.s64 	%rd18, %rd2, %rd17;
	ld.global.f32 	%f121, [%rd18];
	fma.rn.f32 	%f122, %f121, %f121, %f120;
	add.s32 	%r65, %r206, 1024;
	mul.wide.u32 	%rd19, %r65, 4;
	add.s64 	%rd20, %rd2, %rd19;
	ld.global.f32 	%f123, [%rd20];
	fma.rn.f32 	%f124, %f123, %f123, %f122;
	add.s32 	%r66, %r206, 1536;
	mul.wide.u32 	%rd21, %r66, 4;
	add.s64 	%rd22, %rd2, %rd21;
	ld.global.f32 	%f125, [%rd22];
	fma.rn.f32 	%f126, %f125, %f125, %f124;
	add.s32 	%r67, %r206, 2048;
	mul.wide.u32 	%rd23, %r67, 4;
	add.s64 	%rd24, %rd2, %rd23;
	ld.global.f32 	%f127, [%rd24];
	fma.rn.f32 	%f128, %f127, %f127, %f126;
	add.s32 	%r68, %r206, 2560;
	mul.wide.u32 	%rd25, %r68, 4;
	add.s64 	%rd26, %rd2, %rd25;
	ld.global.f32 	%f129, [%rd26];
	fma.rn.f32 	%f130, %f129, %f129, %f128;
	add.s32 	%r69, %r206, 3072;
	mul.wide.u32 	%rd27, %r69, 4;
	add.s64 	%rd28, %rd2, %rd27;
	ld.global.f32 	%f131, [%rd28];
	fma.rn.f32 	%f132, %f131, %f131, %f130;
	add.s32 	%r70, %r206, 3584;
	mul.wide.u32 	%rd29, %r70, 4;
	add.s64 	%rd30, %rd2, %rd29;
	ld.global.f32 	%f133, [%rd30];
	fma.rn.f32 	%f134, %f133, %f133, %f132;
	add.s32 	%r71, %r206, 4096;
	mul.wide.u32 	%rd31, %r71, 4;
	add.s64 	%rd32, %rd2, %rd31;
	ld.global.f32 	%f135, [%rd32];
	fma.rn.f32 	%f136, %f135, %f135, %f134;
	add.s32 	%r72, %r206, 4608;
	mul.wide.u32 	%rd33, %r72, 4;
	add.s64 	%rd34, %rd2, %rd33;
	ld.global.f32 	%f137, [%rd34];
	fma.rn.f32 	%f138, %f137, %f137, %f136;
	add.s32 	%r73, %r206, 5120;
	mul.wide.u32 	%rd35, %r73, 4;
	add.s64 	%rd36, %rd2, %rd35;
	ld.global.f32 	%f139, [%rd36];
	fma.rn.f32 	%f140, %f139, %f139, %f138;
	add.s32 	%r74, %r206, 5632;
	mul.wide.u32 	%rd37, %r74, 4;
	add.s64 	%rd38, %rd2, %rd37;
	ld.global.f32 	%f141, [%rd38];
	fma.rn.f32 	%f142, %f141, %f141, %f140;
	add.s32 	%r75, %r206, 6144;
	mul.wide.u32 	%rd39, %r75, 4;
	add.s64 	%rd40, %rd2, %rd39;
	ld.global.f32 	%f143, [%rd40];
	fma.rn.f32 	%f144, %f143, %f143, %f142;
	add.s32 	%r76, %r206, 6656;
	mul.wide.u32 	%rd41, %r76, 4;
	add.s64 	%rd42, %rd2, %rd41;
	ld.global.f32 	%f145, [%rd42];
	fma.rn.f32 	%f146, %f145, %f145, %f144;
	add.s32 	%r77, %r206, 7168;
	mul.wide.u32 	%rd43, %r77, 4;
	add.s64 	%rd44, %rd2, %rd43;
	ld.global.f32 	%f147, [%rd44];
	fma.rn.f32 	%f148, %f147, %f147, %f146;
	add.s32 	%r78, %r206, 7680;
	mul.wide.u32 	%rd45, %r78, 4;
	add.s64 	%rd46, %rd2, %rd45;
	ld.global.f32 	%f149, [%rd46];
	fma.rn.f32 	%f398, %f149, %f149, %f148;
	add.s32 	%r207, %r207, 8192;
	add.s32 	%r206, %r206, 8192;
	add.s32 	%r205, %r205, 16;
	setp.ne.s32 	%p10, %r205, 0;
	@%p10 bra 	$L__BB3_35;
	add.s32 	%r209, %r207, -4096;
$L__BB3_37:
	setp.eq.s32 	%p11, %r27, 0;
	@%p11 bra 	$L__BB3_46;
	and.b32  	%r39, %r26, 7;
	setp.lt.u32 	%p12, %r27, 8;
	@%p12 bra 	$L__BB3_40;
	add.s32 	%r79, %r209, %r204;
	mul.wide.u32 	%rd47, %r79, 4;
	add.s64 	%rd48, %rd2, %rd47;
	ld.global.f32 	%f151, [%rd48];
	fma.rn.f32 	%f152, %f151, %f151, %f398;
	add.s32 	%r80, %r79, 512;
	mul.wide.u32 	%rd49, %r80, 4;
	add.s64 	%rd50, %rd2, %rd49;
	ld.global.f32 	%f153, [%rd50];
	fma.rn.f32 	%f154, %f153, %f153, %f152;
	add.s32 	%r81, %r79, 1024;
	mul.wide.u32 	%rd51, %r81, 4;
	add.s64 	%rd52, %rd2, %rd51;
	ld.global.f32 	%f155, [%rd52];
	fma.rn.f32 	%f156, %f155, %f155, %f154;
	add.s32 	%r82, %r79, 1536;
	mul.wide.u32 	%rd53, %r82, 4;
	add.s64 	%rd54, %rd2, %rd53;
	ld.global.f32 	%f157, [%rd54];
	fma.rn.f32 	%f158, %f157, %f157, %f156;
	add.s32 	%r83, %r79, 2048;
	mul.wide.u32 	%rd55, %r83, 4;
	add.s64 	%rd56, %rd2, %rd55;
	ld.global.f32 	%f159, [%rd56];
	fma.rn.f32 	%f160, %f159, %f159, %f158;
	add.s32 	%r84, %r79, 2560;
	mul.wide.u32 	%rd57, %r84, 4;
	add.s64 	%rd58, %rd2, %rd57;
	ld.global.f32 	%f161, [%rd58];
	fma.rn.f32 	%f162, %f161, %f161, %f160;
	add.s32 	%r85, %r79, 3072;
	mul.wide.u32 	%rd59, %r85, 4;
	add.s64 	%rd60, %rd2, %rd59;
	ld.global.f32 	%f163, [%rd60];
	fma.rn.f32 	%f164, %f163, %f163, %f162;
	add.s32 	%r86, %r79, 3584;
	mul.wide.u32 	%rd61, %r86, 4;
	add.s64 	%rd62, %rd2, %rd61;
	ld.global.f32 	%f165, [%rd62];
	fma.rn.f32 	%f398, %f165, %f165, %f164;
	add.s32 	%r209, %r209, 4096;
$L__BB3_40:
	setp.eq.s32 	%p13, %r39, 0;
	@%p13 bra 	$L__BB3_46;
	and.b32  	%r42, %r26, 3;
	setp.lt.u32 	%p14, %r39, 4;
	@%p14 bra 	$L__BB3_43;
	add.s32 	%r87, %r209, %r204;
	mul.wide.u32 	%rd63, %r87, 4;
	add.s64 	%rd64, %rd2, %rd63;
	ld.global.f32 	%f167, [%rd64];
	fma.rn.f32 	%f168, %f167, %f167, %f398;
	add.s32 	%r88, %r87, 512;
	mul.wide.u32 	%rd65, %r88, 4;
	add.s64 	%rd66, %rd2, %rd65;
	ld.global.f32 	%f169, [%rd66];
	fma.rn.f32 	%f170, %f169, %f169, %f168;
	add.s32 	%r89, %r87, 1024;
	mul.wide.u32 	%rd67, %r89, 4;
	add.s64 	%rd68, %rd2, %rd67;
	ld.global.f32 	%f171, [%rd68];
	fma.rn.f32 	%f172, %f171, %f171, %f170;
	add.s32 	%r90, %r87, 1536;
	mul.wide.u32 	%rd69, %r90, 4;
	add.s64 	%rd70, %rd2, %rd69;
	ld.global.f32 	%f173, [%rd70];
	fma.rn.f32 	%f398, %f173, %f173, %f172;
	add.s32 	%r209, %r209, 2048;
$L__BB3_43:
	setp.eq.s32 	%p15, %r42, 0;
	@%p15 bra 	$L__BB3_46;
	add.s32 	%r212, %r209, %r204;
	neg.s32 	%r211, %r42;
$L__BB3_45:
	.pragma "nounroll";
	mul.wide.u32 	%rd71, %r212, 4;
	add.s64 	%rd72, %rd2, %rd71;
	ld.global.f32 	%f174, [%rd72];
	fma.rn.f32 	%f398, %f174, %f174, %f398;
	add.s32 	%r212, %r212, 512;
	add.s32 	%r211, %r211, 1;
	setp.ne.s32 	%p16, %r211, 0;
	@%p16 bra 	$L__BB3_45;
$L__BB3_46:
	// begin inline asm
	mov.u32 %r91, %laneid;
	// end inline asm
	mov.b32 	%r93, %f398;
	mov.b32 	%r94, 1;
	mov.b32 	%r115, 31;
	mov.b32 	%r116, -1;
	// begin inline asm
	shfl.sync.down.b32 %r92, %r93, %r94, %r115, %r116;
	// end inline asm
	setp.gt.s32 	%p17, %r91, 30;
	mov.b32 	%f175, %r92;
	add.f32 	%f176, %f398, %f175;
	selp.f32 	%f177, %f398, %f176, %p17;
	mov.b32 	%r98, %f177;
	mov.b32 	%r99, 2;
	// begin inline asm
	shfl.sync.down.b32 %r97, %r98, %r99, %r115, %r116;
	// end inline asm
	setp.gt.s32 	%p18, %r91, 29;
	mov.b32 	%f178, %r97;
	add.f32 	%f179, %f177, %f178;
	selp.f32 	%f180, %f177, %f179, %p18;
	mov.b32 	%r103, %f180;
	mov.b32 	%r104, 4;
	// begin inline asm
	shfl.sync.down.b32 %r102, %r103, %r104, %r115, %r116;
	// end inline asm
	setp.gt.s32 	%p19, %r91, 27;
	mov.b32 	%f181, %r102;
	add.f32 	%f182, %f180, %f181;
	selp.f32 	%f183, %f180, %f182, %p19;
	mov.b32 	%r108, %f183;
	mov.b32 	%r109, 8;
	// begin inline asm
	shfl.sync.down.b32 %r107, %r108, %r109, %r115, %r116;
	// end inline asm
	setp.gt.s32 	%p20, %r91, 23;
	mov.b32 	%f184, %r107;
	add.f32 	%f185, %f183, %f184;
	selp.f32 	%f186, %f183, %f185, %p20;
	mov.b32 	%r113, %f186;
	mov.b32 	%r114, 16;
	// begin inline asm
	shfl.sync.down.b32 %r112, %r113, %r114, %r115, %r116;
	// end inline asm
	setp.gt.s32 	%p21, %r91, 15;
	mov.b32 	%f187, %r112;
	add.f32 	%f38, %f186, %f187;
	selp.f32 	%f399, %f186, %f38, %p21;
	setp.ne.s32 	%p22, %r91, 0;
	@%p22 bra 	$L__BB3_48;
	shr.u32 	%r117, %r21, 3;
	and.b32  	%r118, %r117, 124;
	mov.u32 	%r119, _ZZN3cub18CUB_300001_SM_10006detail6reduce28DeviceReduceSingleTileKernelINS2_10policy_hubIfjN4cuda3std3__44plusIfEEE10Policy1000EN6thrust24THRUST_300001_SM_1000_NS6detail15normal_iteratorINSD_10device_ptrIfEEEEPijS9_if6squareIfEEEvT0_T1_T2_T3_T4_T6_E12temp_storage;
	add.s32 	%r120, %r119, %r118;
	st.shared.f32 	[%r120+16], %f38;
$L__BB3_48:
	bar.sync 	0;
	setp.ne.s32 	%p23, %r21, 0;
	@%p23 bra 	$L__BB3_50;
	ld.shared.f32 	%f188, [_ZZN3cub18CUB_300001_SM_10006detail6reduce28DeviceReduceSingleTileKernelINS2_10policy_hubIfjN4cuda3std3__44plusIfEEE10Policy1000EN6thrust24THRUST_300001_SM_1000_NS6detail15normal_iteratorINSD_10device_ptrIfEEEEPijS9_if6squareIfEEEvT0_T1_T2_T3_T4_T6_E12temp_storage+20];
	add.f32 	%f189, %f399, %f188;
	ld.shared.f32 	%f190, [_ZZN3cub18CUB_300001_SM_10006detail6reduce28DeviceReduceSingleTileKernelINS2_10policy_hubIfjN4cuda3std3__44plusIfEEE10Policy1000EN6thrust24THRUST_300001_SM_1000_NS6detail15normal_iteratorINSD_10device_ptrIfEEEEPijS9_if6squareIfEEEvT0_T1_T2_T3_T4_T6_E12temp_storage+24];
	add.f32 	%f191, %f189, %f190;
	ld.shared.f32 	%f192, [_ZZN3cub18CUB_300001_SM_10006detail6reduce28DeviceReduceSingleTileKernelINS2_10policy_hubIfjN4cuda3std3__44plusIfEEE10Policy1000EN6thrust24THRUST_300001_SM_1000_NS6detail15normal_iteratorINSD_10device_ptrIfEEEEPijS9_if6squareIfEEEvT0_T1_T2_T3_T4_T6_E12temp_storage+28];
	add.f32 	%f193, %f191, %f192;
	ld.shared.f32 	%f194, [_ZZN3cub18CUB_300001_SM_10006detail6reduce28DeviceReduceSingleTileKernelINS2_10policy_hubIfjN4cuda3std3__44plusIfEEE10Policy1000EN6thrust24THRUST_300001_SM_1000_NS6detail15normal_iteratorINSD_10device_ptrIfEEEEPijS9_if6squareIfEEEvT0_T1_T2_T3_T4_T6_E12temp_storage+32];
	add.f32 	%f195, %f193, %f194;
	ld.shared.f32 	%f196, [_ZZN3cub18CUB_300001_SM_10006detail6reduce28DeviceReduceSingleTileKernelINS2_10policy_hubIfjN4cuda3std3__44plusIfEEE10Policy1000EN6thrust24THRUST_300001_SM_1000_NS6detail15normal_iteratorINSD_10device_ptrIfEEEEPijS9_if6squareIfEEEvT0_T1_T2_T3_T4_T6_E12temp_storage+36];
	add.f32 	%f197, %f195, %f196;
	ld.shared.f32 	%f198, [_ZZN3cub18CUB_300001_SM_10006detail6reduce28DeviceReduceSingleTileKernelINS2_10policy_hubIfjN4cuda3std3__44plusIfEEE10Policy1000EN6thrust24THRUST_300001_SM_1000_NS6detail15normal_iteratorINSD_10device_ptrIfEEEEPijS9_if6squareIfEEEvT0_T1_T2_T3_T4_T6_E12temp_storage+40];
	add.f32 	%f199, %f197, %f198;
	ld.shared.f32 	%f200, [_ZZN3cub18CUB_300001_SM_10006detail6reduce28DeviceReduceSingleTileKernelINS2_10policy_hubIfjN4cuda3std3__44plusIfEEE10Policy1000EN6thrust24THRUST_300001_SM_1000_NS6detail15normal_iteratorINSD_10device_ptrIfEEEEPijS9_if6squareIfEEEvT0_T1_T2_T3_T4_T6_E12temp_storage+44];
	add.f32 	%f201, %f199, %f200;
	ld.shared.f32 	%f202, [_ZZN3cub18CUB_300001_SM_10006detail6reduce28DeviceReduceSingleTileKernelINS2_10policy_hubIfjN4cuda3std3__44plusIfEEE10Policy1000EN6thrust24THRUST_300001_SM_1000_NS6detail15normal_iteratorINSD_10device_ptrIfEEEEPijS9_if6squareIfEEEvT0_T1_T2_T3_T4_T6_E12temp_storage+48];
	add.f32 	%f203, %f201, %f202;
	ld.shared.f32 	%f204, [_ZZN3cub18CUB_300001_SM_10006detail6reduce28DeviceReduceSingleTileKernelINS2_10policy_hubIfjN4cuda3std3__44plusIfEEE10Policy1000EN6thrust24THRUST_300001_SM_1000_NS6detail15normal_iteratorINSD_10device_ptrIfEEEEPijS9_if6squareIfEEEvT0_T1_T2_T3_T4_T6_E12temp_storage+52];
	add.f32 	%f205, %f203, %f204;
	ld.shared.f32 	%f206, [_ZZN3cub18CUB_300001_SM_10006detail6reduce28DeviceReduceSingleTileKernelINS2_10policy_hubIfjN4cuda3std3__44plusIfEEE10Policy1000EN6thrust24THRUST_300001_SM_1000_NS6detail15normal_iteratorINSD_10device_ptrIfEEEEPijS9_if6squareIfEEEvT0_T1_T2_T3_T4_T6_E12temp_storage+56];
	add.f32 	%f207, %f205, %f206;
	ld.shared.f32 	%f208, [_ZZN3cub18CUB_300001_SM_10006detail6reduce28DeviceReduceSingleTileKernelINS2_10policy_hubIfjN4cuda3std3__44plusIfEEE10Policy1000EN6thrust24THRUST_300001_SM_1000_NS6detail15normal_iteratorINSD_10device_ptrIfEEEEPijS9_if6squareIfEEEvT0_T1_T2_T3_T4_T6_E12temp_storage+60];
	add.f32 	%f209, %f207, %f208;
	ld.shared.f32 	%f210, [_ZZN3cub18CUB_300001_SM_10006detail6reduce28DeviceReduceSingleTileKernelINS2_10policy_hubIfjN4cuda3std3__44plusIfEEE10Policy1000EN6thrust24THRUST_300001_SM_1000_NS6detail15normal_iteratorINSD_10device_ptrIfEEEEPijS9_if6squareIfEEEvT0_T1_T2_T3_T4_T6_E12temp_storage+64];
	add.f32 	%f211, %f209, %f210;
	ld.shared.f32 	%f212, [_ZZN3cub18CUB_300001_SM_10006detail6reduce28DeviceReduceSingleTileKernelINS2_10policy_hubIfjN4cuda3std3__44plusIfEEE10Policy1000EN6thrust24THRUST_300001_SM_1000_NS6detail15normal_iteratorINSD_10device_ptrIfEEEEPijS9_if6squareIfEEEvT0_T1_T2_T3_T4_T6_E12temp_storage+68];
	add.f32 	%f213, %f211, %f212;
	ld.shared.f32 	%f214, [_ZZN3cub18CUB_300001_SM_10006detail6reduce28DeviceReduceSingleTileKernelINS2_10policy_hubIfjN4cuda3std3__44plusIfEEE10Policy1000EN6thrust24THRUST_300001_SM_1000_NS6detail15normal_iteratorINSD_10device_ptrIfEEEEPijS9_if6squareIfEEEvT0_T1_T2_T3_T4_T6_E12temp_storage+72];
	add.f32 	%f215, %f213, %f214;
	ld.shared.f32 	%f216, [_ZZN3cub18CUB_300001_SM_10006detail6reduce28DeviceReduceSingleTileKernelINS2_10policy_hubIfjN4cuda3std3__44plusIfEEE10Policy1000EN6thrust24THRUST_300001_SM_1000_NS6detail15normal_iteratorINSD_10device_ptrIfEEEEPijS9_if6squareIfEEEvT0_T1_T2_T3_T4_T6_E12temp_storage+76];
	add.f32 	%f399, %f215, %f216;
$L__BB3_50:
	mov.u32 	%r193, %tid.x;
	setp.ne.s32 	%p65, %r193, 0;
	@%p65 bra 	$L__BB3_52;
	cvt.rn.f32.s32 	%f376, %r52;
	add.f32 	%f377, %f399, %f376;
	cvt.rzi.s32.f32 	%r194, %f377;
	st.global.u32 	[%rd1], %r194;
$L__BB3_52:
	ret;

}
	// .globl	_ZN3cub18CUB_300001_SM_10006detail6reduce18DeviceReduceKernelINS2_10policy_hubIfjN4cuda3std3__44plusIfEEE10Policy1000EN6thrust24THRUST_300001_SM_1000_NS6detail15normal_iteratorINSD_10device_ptrIfEEEEjS9_f6squareIfEEEvT0_PT3_T1_NS0_13GridEvenShareISO_EET2_T4_
.visible .entry _ZN3cub18CUB_300001_SM_10006detail6reduce18DeviceReduceKernelINS2_10policy_hubIfjN4cuda3std3__44plusIfEEE10Policy1000EN6thrust24THRUST_300001_SM_1000_NS6detail15normal_iteratorINSD_10device_ptrIfEEEEjS9_f6squareIfEEEvT0_PT3_T1_NS0_13GridEvenShareISO_EET2_T4_(
	.param .align 8 .b8 _ZN3cub18CUB_300001_SM_10006detail6reduce18DeviceReduceKernelINS2_10policy_hubIfjN4cuda3std3__44plusIfEEE10Policy1000EN6thrust24THRUST_300001_SM_1000_NS6detail15normal_iteratorINSD_10device_ptrIfEEEEjS9_f6squareIfEEEvT0_PT3_T1_NS0_13GridEvenShareISO_EET2_T4__param_0[8],
	.param .u64 .ptr .align 1 _ZN3cub18CUB_300001_SM_10006detail6reduce18DeviceReduceKernelINS2_10policy_hubIfjN4cuda3std3__44plusIfEEE10Policy1000EN6thrust24THRUST_300001_SM_1000_NS6detail15normal_iteratorINSD_10device_ptrIfEEEEjS9_f6squareIfEEEvT0_PT3_T1_NS0_13GridEvenShareISO_EET2_T4__param_1,
	.param .u32 _ZN3cub18CUB_300001_SM_10006detail6reduce18DeviceReduceKernelINS2_10policy_hubIfjN4cuda3std3__44plusIfEEE10Policy1000EN6thrust24THRUST_300001_SM_1000_NS6detail15normal_iteratorINSD_10device_ptrIfEEEEjS9_f6squareIfEEEvT0_PT3_T1_NS0_13GridEvenShareISO_EET2_T4__param_2,
	.param .align 4 .b8 _ZN3cub18CUB_300001_SM_10006detail6reduce18DeviceReduceKernelINS2_10policy_hubIfjN4cuda3std3__44plusIfEEE10Policy1000EN6thrust24THRUST_300001_SM_1000_NS6detail15normal_iteratorINSD_10device_ptrIfEEEEjS9_f6squareIfEEEvT0_PT3_T1_NS0_13GridEvenShareISO_EET2_T4__param_3[40],
	.param .align 1 .b8 _ZN3cub18CUB_300001_SM_10006detail6reduce18DeviceReduceKernelINS2_10policy_hubIfjN4cuda3std3__44plusIfEEE10Policy1000EN6thrust24THRUST_300001_SM_1000_NS6detail15normal_iteratorINSD_10device_ptrIfEEEEjS9_f6squareIfEEEvT0_PT3_T1_NS0_13GridEvenShareISO_EET2_T4__param_4[1],
	.param .align 1 .b8 _ZN3cub18CUB_300001_SM_10006detail6reduce18DeviceReduceKernelINS2_10policy_hubIfjN4cuda3std3__44plusIfEEE10Policy1000EN6thrust24THRUST_300001_SM_1000_NS6detail15normal_iteratorINSD_10device_ptrIfEEEEjS9_f6squareIfEEEvT0_PT3_T1_NS0_13GridEvenShareISO_EET2_T4__param_5[1]
)
.maxntid 512
{
	.reg .pred 	%p<65>;
	.reg .b16 	%rs<4>;
	.reg .b32 	%r<277>;
	.reg .b32 	%f<396>;
	.reg .b64 	%rd<129>;
	// demoted variable
	.shared .align 4 .b8 _ZZN3cub18CUB_300001_SM_10006detail6reduce18DeviceReduceKernelINS2_10policy_hubIfjN4cuda3std3__44plusIfEEE10Policy1000EN6thrust24THRUST_300001_SM_1000_NS6detail15normal_iteratorINSD_10device_ptrIfEEEEjS9_f6squareIfEEEvT0_PT3_T1_NS0_13GridEvenShareISO_EET2_T4_E12temp_storage[84];
	ld.param.u32 	%r1, [_ZN3cub18CUB_300001_SM_10006detail6reduce18DeviceReduceKernelINS2_10policy_hubIfjN4cuda3std3__44plusIfEEE10Policy1000EN6thrust24THRUST_300001_SM_1000_NS6detail15normal_iteratorINSD_10device_ptrIfEEEEjS9_f6squareIfEEEvT0_PT3_T1_NS0_13GridEvenShareISO_EET2_T4__param_3+20];
	ld.param.u32 	%r2, [_ZN3cub18CUB_300001_SM_10006detail6reduce18DeviceReduceKernelINS2_10policy_hubIfjN4cuda3std3__44plusIfEEE10Policy1000EN6thrust24THRUST_300001_SM_1000_NS6detail15normal_iteratorINSD_10device_ptrIfEEEEjS9_f6squareIfEEEvT0_PT3_T1_NS0_13GridEvenShareISO_EET2_T4__param_3+24];
	ld.param.u64 	%rd3, [_ZN3cub18CUB_300001_SM_10006detail6reduce18DeviceReduceKernelINS2_10policy_hubIfjN4cuda3std3__44plusIfEEE10Policy1000EN6thrust24THRUST_300001_SM_1000_NS6detail15normal_iteratorINSD_10device_ptrIfEEEEjS9_f6squareIfEEEvT0_PT3_T1_NS0_13GridEvenShareISO_EET2_T4__param_0];
	ld.param.u64 	%rd2, [_ZN3cub18CUB_300001_SM_10006detail6reduce18DeviceReduceKernelINS2_10policy_hubIfjN4cuda3std3__44plusIfEEE10Policy1000EN6thrust24THRUST_300001_SM_1000_NS6detail15normal_iteratorINSD_10device_ptrIfEEEEjS9_f6squareIfEEEvT0_PT3_T1_NS0_13GridEvenShareISO_EET2_T4__param_1];
	cvta.to.global.u64 	%rd1, %rd3;
	mov.u32 	%r3, %ctaid.x;
	shl.b32 	%r4, %r2, 13;
	shl.b32 	%r268, %r3, 13;
	sub.s32 	%r6, %r1, %r268;
	setp.gt.u32 	%p1, %r6, 8191;
	@%p1 bra 	$L__BB4_26;
	mov.u32 	%r7, %tid.x;
	setp.ge.u32 	%p23, %r7, %r6;
	mov.f32 	%f384, 0f00000000;
	mov.u32 	%r259, %r7;
	@%p23 bra 	$L__BB4_3;
	add.s32 	%r153, %r268, %r7;
	mul.wide.u32 	%rd66, %r153, 4;
	add.s64 	%rd67, %rd1, %rd66;
	ld.global.f32 	%f217, [%rd67];
	mul.f32 	%f384, %f217, %f217;
	add.s32 	%r259, %r7, 512;
$L__BB4_3:
	setp.ge.u32 	%p24, %r259, %r6;
	@%p24 bra 	$L__BB4_17;
	not.b32 	%r154, %r259;
	add.s32 	%r155, %r1, %r154;
	sub.s32 	%r156, %r155, %r268;
	shr.u32 	%r157, %r156, 9;
	add.s32 	%r10, %r157, 1;
	and.b32  	%r11, %r10, 15;
	setp.lt.u32 	%p25, %r156, 7680;
	@%p25 bra 	$L__BB4_8;
	or.b32  	%r258, %r259, 4096;
	add.s32 	%r257, %r259, %r268;
	and.b32  	%r158, %r10, 16777200;
	neg.s32 	%r256, %r158;
$L__BB4_6:
	.pragma "nounroll";
	mul.wide.u32 	%rd68, %r257, 4;
	add.s64 	%rd69, %rd1, %rd68;
	ld.global.f32 	%f219, [%rd69];
	fma.rn.f32 	%f220, %f219, %f219, %f384;
	add.s32 	%r159, %r257, 512;
	mul.wide.u32 	%rd70, %r159, 4;
	add.s64 	%rd71, %rd1, %rd70;
	ld.global.f32 	%f221, [%rd71];
	fma.rn.f32 	%f222, %f221, %f221, %f220;
	add.s32 	%r160, %r257, 1024;
	mul.wide.u32 	%rd72, %r160, 4;
	add.s64 	%rd73, %rd1, %rd72;
	ld.global.f32 	%f223, [%rd73];
	fma.rn.f32 	%f224, %f223, %f223, %f222;
	add.s32 	%r161, %r257, 1536;
	mul.wide.u32 	%rd74, %r161, 4;
	add.s64 	%rd75, %rd1, %rd74;
	ld.global.f32 	%f225, [%rd75];
	fma.rn.f32 	%f226, %f225, %f225, %f224;
	add.s32 	%r162, %r257, 2048;
	mul.wide.u32 	%rd76, %r162, 4;
	add.s64 	%rd77, %rd1, %rd76;
	ld.global.f32 	%f227, [%rd77];
	fma.rn.f32 	%f228, %f227, %f227, %f226;
	add.s32 	%r163, %r257, 2560;
	mul.wide.u32 	%rd78, %r163, 4;
	add.s64 	%rd79, %rd1, %rd78;
	ld.global.f32 	%f229, [%rd79];
	fma.rn.f32 	%f230, %f229, %f229, %f228;
	add.s32 	%r164, %r257, 3072;
	mul.wide.u32 	%rd80, %r164, 4;
	add.s64 	%rd81, %rd1, %rd80;
	ld.global.f32 	%f231, [%rd81];
	fma.rn.f32 	%f232, %f231, %f231, %f230;
	add.s32 	%r165, %r257, 3584;
	mul.wide.u32 	%rd82, %r165, 4;
	add.s64 	%rd83, %rd1, %rd82;
	ld.global.f32 	%f233, [%rd83];
	fma.rn.f32 	%f234, %f233, %f233, %f232;
	add.s32 	%r166, %r257, 4096;
	mul.wide.u32 	%rd84, %r166, 4;
	add.s64 	%rd85, %rd1, %rd84;
	ld.global.f32 	%f235, [%rd85];
	fma.rn.f32 	%f236, %f235, %f235, %f234;
	add.s32 	%r167, %r257, 4608;
	mul.wide.u32 	%rd86, %r167, 4;
	add.s64 	%rd87, %rd1, %rd86;
	ld.global.f32 	%f237, [%rd87];
	fma.rn.f32 	%f238, %f237, %f237, %f236;
	add.s32 	%r168, %r257, 5120;
	mul.wide.u32 	%rd88, %r168, 4;
	add.s64 	%rd89, %rd1, %rd88;
	ld.global.f32 	%f239, [%rd89];
	fma.rn.f32 	%f240, %f239, %f239, %f238;
	add.s32 	%r169, %r257, 5632;
	mul.wide.u32 	%rd90, %r169, 4;
	add.s64 	%rd91, %rd1, %rd90;
	ld.global.f32 	%f241, [%rd91];
	fma.rn.f32 	%f242, %f241, %f241, %f240;
	add.s32 	%r170, %r257, 6144;
	mul.wide.u32 	%rd92, %r170, 4;
	add.s64 	%rd93, %rd1, %rd92;
	ld.global.f32 	%f243, [%rd93];
	fma.rn.f32 	%f244, %f243, %f243, %f242;
	add.s32 	%r171, %r257, 6656;
	mul.wide.u32 	%rd94, %r171, 4;
	add.s64 	%rd95, %rd1, %rd94;
	ld.global.f32 	%f245, [%rd95];
	fma.rn.f32 	%f246, %f245, %f245, %f244;
	add.s32 	%r172, %r257, 7168;
	mul.wide.u32 	%rd96, %r172, 4;
	add.s64 	%rd97, %rd1, %rd96;
	ld.global.f32 	%f247, [%rd97];
	fma.rn.f32 	%f248, %f247, %f247, %f246;
	add.s32 	%r173, %r257, 7680;
	mul.wide.u32 	%rd98, %r173, 4;
	add.s64 	%rd99, %rd1, %rd98;
	ld.global.f32 	%f249, [%rd99];
	fma.rn.f32 	%f384, %f249, %f249, %f248;
	add.s32 	%r258, %r258, 8192;
	add.s32 	%r257, %r257, 8192;
	add.s32 	%r256, %r256, 16;
	setp.ne.s32 	%p26, %r256, 0;
	@%p26 bra 	$L__BB4_6;
	add.s32 	%r259, %r258, -4096;
$L__BB4_8:
	setp.eq.s32 	%p27, %r11, 0;
	@%p27 bra 	$L__BB4_17;
	and.b32  	%r23, %r10, 7;
	setp.lt.u32 	%p28, %r11, 8;
	@%p28 bra 	$L__BB4_11;
	add.s32 	%r174, %r268, %r259;
	mul.wide.u32 	%rd100, %r174, 4;
	add.s64 	%rd101, %rd1, %rd100;
	ld.global.f32 	%f251, [%rd101];
	fma.rn.f32 	%f252, %f251, %f251, %f384;
	add.s32 	%r175, %r174, 512;
	mul.wide.u32 	%rd102, %r175, 4;
	add.s64 	%rd103, %rd1, %rd102;
	ld.global.f32 	%f253, [%rd103];
	fma.rn.f32 	%f254, %f253, %f253, %f252;
	add.s32 	%r176, %r174, 1024;
	mul.wide.u32 	%rd104, %r176, 4;
	add.s64 	%rd105, %rd1, %rd104;
	ld.global.f32 	%f255, [%rd105];
	fma.rn.f32 	%f256, %f255, %f255, %f254;
	add.s32 	%r177, %r174, 1536;
	mul.wide.u32 	%rd106, %r177, 4;
	add.s64 	%rd107, %rd1, %rd106;
	ld.global.f32 	%f257, [%rd107];
	fma.rn.f32 	%f258, %f257, %f257, %f256;
	add.s32 	%r178, %r174, 2048;
	mul.wide.u32 	%rd108, %r178, 4;
	add.s64 	%rd109, %rd1, %rd108;
	ld.global.f32 	%f259, [%rd109];
	fma.rn.f32 	%f260, %f259, %f259, %f258;
	add.s32 	%r179, %r174, 2560;
	mul.wide.u32 	%rd110, %r179, 4;
	add.s64 	%rd111, %rd1, %rd110;
	ld.global.f32 	%f261, [%rd111];
	fma.rn.f32 	%f262, %f261, %f261, %f260;
	add.s32 	%r180, %r174, 3072;
	mul.wide.u32 	%rd112, %r180, 4;
	add.s64 	%rd113, %rd1, %rd112;
	ld.global.f32 	%f263, [%rd113];
	fma.rn.f32 	%f264, %f263, %f263, %f262;
	add.s32 	%r181, %r174, 3584;
	mul.wide.u32 	%rd114, %r181, 4;
	add.s64 	%rd115, %rd1, %rd114;
	ld.global.f32 	%f265, [%rd115];
	fma.rn.f32 	%f384, %f265, %f265, %f264;
	add.s32 	%r259, %r259, 4096;
$L__BB4_11:
	setp.eq.s32 	%p29, %r23, 0;
	@%p29 bra 	$L__BB4_17;
	and.b32  	%r26, %r10, 3;
	setp.lt.u32 	%p30, %r23, 4;
	@%p30 bra 	$L__BB4_14;
	add.s32 	%r182, %r268, %r259;
	mul.wide.u32 	%rd116, %r182, 4;
	add.s64 	%rd117, %rd1, %rd116;
	ld.global.f32 	%f267, [%rd117];
	fma.rn.f32 	%f268, %f267, %f267, %f384;
	add.s32 	%r183, %r182, 512;
	mul.wide.u32 	%rd118, %r183, 4;
	add.s64 	%rd119, %rd1, %rd118;
	ld.global.f32 	%f269, [%rd119];
	fma.rn.f32 	%f270, %f269, %f269, %f268;
	add.s32 	%r184, %r182, 1024;
	mul.wide.u32 	%rd120, %r184, 4;
	add.s64 	%rd121, %rd1, %rd120;
	ld.global.f32 	%f271, [%rd121];
	fma.rn.f32 	%f272, %f271, %f271, %f270;
	add.s32 	%r185, %r182, 1536;
	mul.wide.u32 	%rd122, %r185, 4;
	add.s64 	%rd123, %rd1, %rd122;
	ld.global.f32 	%f273, [%rd123];
	fma.rn.f32 	%f384, %f273, %f273, %f272;
	add.s32 	%r259, %r259, 2048;
$L__BB4_14:
	setp.eq.s32 	%p31, %r26, 0;
	@%p31 bra 	$L__BB4_17;
	add.s32 	%r263, %r259, %r268;
	neg.s32 	%r262, %r26;
$L__BB4_16:
	.pragma "nounroll";
	mul.wide.u32 	%rd124, %r263, 4;
	add.s64 	%rd125, %rd1, %rd124;
	ld.global.f32 	%f274, [%rd125];
	fma.rn.f32 	%f384, %f274, %f274, %f384;
	add.s32 	%r263, %r263, 512;
	add.s32 	%r262, %r262, 1;
	setp.ne.s32 	%p32, %r262, 0;
	@%p32 bra 	$L__BB4_16;
$L__BB4_17:
	setp.lt.u32 	%p33, %r6, 512;
	@%p33 bra 	$L__BB4_22;
	// begin inline asm
	mov.u32 %r224, %laneid;
	// end inline asm
	mov.b32 	%r226, %f384;
	mov.b32 	%r227, 1;
	mov.b32 	%r248, 31;
	mov.b32 	%r249, -1;
	// begin inline asm
	shfl.sync.down.b32 %r225, %r226, %r227, %r248, %r249;
	// end inline asm
	setp.gt.s32 	%p57, %r224, 30;
	mov.b32 	%f333, %r225;
	add.f32 	%f334, %f384, %f333;
	selp.f32 	%f335, %f384, %f334, %p57;
	mov.b32 	%r231, %f335;
	mov.b32 	%r232, 2;
	// begin inline asm
	shfl.sync.down.b32 %r230, %r231, %r232, %r248, %r249;
	// end inline asm
	setp.gt.s32 	%p58, %r224, 29;
	mov.b32 	%f336, %r230;
	add.f32 	%f337, %f335, %f336;
	selp.f32 	%f338, %f335, %f337, %p58;
	mov.b32 	%r236, %f338;
	mov.b32 	%r237, 4;
	// begin inline asm
	shfl.sync.down.b32 %r235, %r236, %r237, %r248, %r249;
	// end inline asm
	setp.gt.s32 	%p59, %r224, 27;
	mov.b32 	%f339, %r235;
	add.f32 	%f340, %f338, %f339;
	selp.f32 	%f341, %f338, %f340, %p59;
	mov.b32 	%r241, %f341;
	mov.b32 	%r242, 8;
	// begin inline asm
	shfl.sync.down.b32 %r240, %r241, %r242, %r248, %r249;
	// end inline asm
	setp.gt.s32 	%p60, %r224, 23;
	mov.b32 	%f342, %r240;
	add.f32 	%f343, %f341, %f342;
	selp.f32 	%f344, %f341, %f343, %p60;
	mov.b32 	%r246, %f344;
	mov.b32 	%r247, 16;
	// begin inline asm
	shfl.sync.down.b32 %r245, %r246, %r247, %r248, %r249;
	// end inline asm
	setp.gt.s32 	%p61, %r224, 15;
	mov.b32 	%f345, %r245;
	add.f32 	%f16, %f344, %f345;
	selp.f32 	%f395, %f344, %f16, %p61;
	setp.ne.s32 	%p62, %r224, 0;
	@%p62 bra 	$L__BB4_20;
	shr.u32 	%r250, %r7, 3;
	and.b32  	%r251, %r250, 124;
	mov.u32 	%r252, _ZZN3cub18CUB_300001_SM_10006detail6reduce18DeviceReduceKernelINS2_10policy_hubIfjN4cuda3std3__44plusIfEEE10Policy1000EN6thrust24THRUST_300001_SM_1000_NS6detail15normal_iteratorINSD_10device_ptrIfEEEEjS9_f6squareIfEEEvT0_PT3_T1_NS0_13GridEvenShareISO_EET2_T4_E12temp_storage;
	add.s32 	%r253, %r252, %r251;
	st.shared.f32 	[%r253+16], %f16;
$L__BB4_20:
	bar.sync 	0;
	setp.ne.s32 	%p63, %r7, 0;
	@%p63 bra 	$L__BB4_48;
	ld.shared.f32 	%f346, [_ZZN3cub18CUB_300001_SM_10006detail6reduce18DeviceReduceKernelINS2_10policy_hubIfjN4cuda3std3__44plusIfEEE10Policy1000EN6thrust24THRUST_300001_SM_1000_NS6detail15normal_iteratorINSD_10device_ptrIfEEEEjS9_f6squareIfEEEvT0_PT3_T1_NS0_13GridEvenShareISO_EET2_T4_E12temp_storage+20];
	add.f32 	%f347, %f395, %f346;
	ld.shared.f32 	%f348, [_ZZN3cub18CUB_300001_SM_10006detail6reduce18DeviceReduceKernelINS2_10policy_hubIfjN4cuda3std3__44plusIfEEE10Policy1000EN6thrust24THRUST_300001_SM_1000_NS6detail15normal_iteratorINSD_10device_ptrIfEEEEjS9_f6squareIfEEEvT0_PT3_T1_NS0_13GridEvenShareISO_EET2_T4_E12temp_storage+24];
	add.f32 	%f349, %f347, %f348;
	ld.shared.f32 	%f350, [_ZZN3cub18CUB_300001_SM_10006detail6reduce18DeviceReduceKernelINS2_10policy_hubIfjN4cuda3std3__44plusIfEEE10Policy1000EN6thrust24THRUST_300001_SM_1000_NS6detail15normal_iteratorINSD_10device_ptrIfEEEEjS9_f6squareIfEEEvT0_PT3_T1_NS0_13GridEvenShareISO_EET2_T4_E12temp_storage+28];
	add.f32 	%f351, %f349, %f350;
	ld.shared.f32 	%f352, [_ZZN3cub18CUB_300001_SM_10006detail6reduce18DeviceReduceKernelINS2_10policy_hubIfjN4cuda3std3__44plusIfEEE10Policy1000EN6thrust24THRUST_300001_SM_1000_NS6detail15normal_iteratorINSD_10device_ptrIfEEEEjS9_f6squareIfEEEvT0_PT3_T1_NS0_13GridEvenShareISO_EET2_T4_E12temp_storage+32];
	add.f32 	%f353, %f351, %f352;
	ld.shared.f32 	%f354, [_ZZN3cub18CUB_300001_SM_10006detail6reduce18DeviceReduceKernelINS2_10policy_hubIfjN4cuda3std3__44plusIfEEE10Policy1000EN6thrust24THRUST_300001_SM_1000_NS6detail15normal_iteratorINSD_10device_ptrIfEEEEjS9_f6squareIfEEEvT0_PT3_T1_NS0_13GridEvenShareISO_EET2_T4_E12temp_storage+36];
	add.f32 	%f355, %f353, %f354;
	ld.shared.f32 	%f356, [_ZZN3cub18CUB_300001_SM_10006detail6reduce18DeviceReduceKernelINS2_10policy_hubIfjN4cuda3std3__44plusIfEEE10Policy1000EN6thrust24THRUST_300001_SM_1000_NS6detail15normal_iteratorINSD_10device_ptrIfEEEEjS9_f6squareIfEEEvT0_PT3_T1_NS0_13GridEvenShareISO_EET2_T4_E12temp_storage+40];
	add.f32 	%f357, %f355, %f356;
	ld.shared.f32 	%f358, [_ZZN3cub18CUB_300001_SM_10006detail6reduce18DeviceReduceKernelINS2_10policy_hubIfjN4cuda3std3__44plusIfEEE10Policy1000EN6thrust24THRUST_300001_SM_1000_NS6detail15normal_iteratorINSD_10device_ptrIfEEEEjS9_f6squareIfEEEvT0_PT3_T1_NS0_13GridEvenShareISO_EET2_T4_E12temp_storage+44];
	add.f32 	%f359, %f357, %f358;
	ld.shared.f32 	%f360, [_ZZN3cub18CUB_300001_SM_10006detail6reduce18DeviceReduceKernelINS2_10policy_hubIfjN4cuda3std3__44plusIfEEE10Policy1000EN6thrust24THRUST_300001_SM_1000_NS6detail15normal_iteratorINSD_10device_ptrIfEEEEjS9_f6squareIfEEEvT0_PT3_T1_NS0_13GridEvenShareISO_EET2_T4_E12temp_storage+48];
	add.f32 	%f361, %f359, %f360;
	ld.shared.f32 	%f362, [_ZZN3cub18CUB_300001_SM_10006detail6reduce18DeviceReduceKernelINS2_10policy_hubIfjN4cuda3std3__44plusIfEEE10Policy1000EN6thrust24THRUST_300001_SM_1000_NS6detail15normal_iteratorINSD_10device_ptrIfEEEEjS9_f6squareIfEEEvT0_PT3_T1_NS0_13GridEvenShareISO_EET2_T4_E12temp_storage+52];
	add.f32 	%f363, %f361, %f362;
	ld.shared.f32 	%f364, [_ZZN3cub18CUB_300001_SM_10006detail6reduce18DeviceReduceKernelINS2_10policy_hubIfjN4cuda3std3__44plusIfEEE10Policy1000EN6thrust24THRUST_300001_SM_1000_NS6detail15normal_iteratorINSD_10device_ptrIfEEEEjS9_f6squareIfEEEvT0_PT3_T1_NS0_13GridEvenShareISO_EET2_T4_E12temp_storage+56];
	add.f32 	%f365, %f363, %f364;
	ld.shared.f32 	%f366, [_ZZN3cub18CUB_300001_SM_10006detail6reduce18DeviceReduceKernelINS2_10policy_hubIfjN4cuda3std3__44plusIfEEE10Policy1000EN6thrust24THRUST_300001_SM_1000_NS6detail15normal_iteratorINSD_10device_ptrIfEEEEjS9_f6squareIfEEEvT0_PT3_T1_NS0_13GridEvenShareISO_EET2_T4_E12temp_storage+60];
	add.f32 	%f367, %f365, %f366;
	ld.shared.f32 	%f368, [_ZZN3cub18CUB_300001_SM_10006detail6reduce18DeviceReduceKernelINS2_10policy_hubIfjN4cuda3std3__44plusIfEEE10Policy1000EN6thrust24THRUST_300001_SM_1000_NS6detail15normal_iteratorINSD_10device_ptrIfEEEEjS9_f6squareIfEEEvT0_PT3_T1_NS0_13GridEvenShareISO_EET2_T4_E12temp_storage+64];
	add.f32 	%f369, %f367, %f368;
	ld.shared.f32 	%f370, [_ZZN3cub18CUB_300001_SM_10006detail6reduce18DeviceReduceKernelINS2_10policy_hubIfjN4cuda3std3__44plusIfEEE10Policy1000EN6thrust24THRUST_300001_SM_1000_NS6detail15normal_iteratorINSD_10device_ptrIfEEEEjS9_f6squareIfEEEvT0_PT3_T1_NS0_13GridEvenShareISO_EET2_T4_E12temp_storage+68];
	add.f32 	%f371, %f369, %f370;
	ld.shared.f32 	%f372, [_ZZN3cub18CUB_300001_SM_10006detail6reduce18DeviceReduceKernelINS2_10policy_hubIfjN4cuda3std3__44plusIfEEE10Policy1000EN6thrust24THRUST_300001_SM_1000_NS6detail15normal_iteratorINSD_10device_ptrIfEEEEjS9_f6squareIfEEEvT0_PT3_T1_NS0_13GridEvenShareISO_EET2_T4_E12temp_storage+72];
	add.f32 	%f373, %f371, %f372;
	ld.shared.f32 	%f374, [_ZZN3cub18CUB_300001_SM_10006detail6reduce18DeviceReduceKernelINS2_10policy_hubIfjN4cuda3std3__44plusIfEEE10Policy1000EN6thrust24THRUST_300001_SM_1000_NS6detail15normal_iteratorINSD_10device_ptrIfEEEEjS9_f6squareIfEEEvT0_PT3_T1_NS0_13GridEvenShareISO_EET2_T4_E12temp_storage+76];
	add.f32 	%f395, %f373, %f374;
	bra.uni 	$L__BB4_48;
$L__BB4_22:
	// begin inline asm
	mov.u32 %r186, %laneid;
	// end inline asm
	and.b32  	%r212, %r7, 992;
	add.s32 	%r213, %r212, 32;
	setp.gt.u32 	%p34, %r213, %r6;
	not.b32 	%r214, %r212;
	add.s32 	%r215, %r6, %r214;
	selp.b32 	%r210, %r215, 31, %p34;
	mov.b32 	%r188, %f384;
	mov.b32 	%r189, 1;
	mov.b32 	%r211, -1;
	// begin inline asm
	shfl.sync.down.b32 %r187, %r188, %r189, %r210, %r211;
	// end inline asm
	setp.lt.s32 	%p35, %r186, %r210;
	mov.b32 	%f275, %r187;
	add.f32 	%f276, %f384, %f275;
	selp.f32 	%f277, %f276, %f384, %p35;
	mov.b32 	%r193, %f277;
	mov.b32 	%r194, 2;
	// begin inline asm
	shfl.sync.down.b32 %r192, %r193, %r194, %r210, %r211;
	// end inline asm
	add.s32 	%r216, %r186, 2;
	setp.gt.s32 	%p36, %r216, %r210;
	mov.b32 	%f278, %r192;
	add.f32 	%f279, %f277, %f278;
	selp.f32 	%f280, %f277, %f279, %p36;
	mov.b32 	%r198, %f280;
	mov.b32 	%r199, 4;
	// begin inline asm
	shfl.sync.down.b32 %r197, %r198, %r199, %r210, %r211;
	// end inline asm
	add.s32 	%r217, %r186, 4;
	setp.gt.s32 	%p37, %r217, %r210;
	mov.b32 	%f281, %r197;
	add.f32 	%f282, %f280, %f281;
	selp.f32 	%f283, %f280, %f282, %p37;
	mov.b32 	%r203, %f283;
	mov.b32 	%r204, 8;
	// begin inline asm
	shfl.sync.down.b32 %r202, %r203, %r204, %r210, %r211;
	// end inline asm
	add.s32 	%r218, %r186, 8;
	setp.gt.s32 	%p38, %r218, %r210;
	mov.b32 	%f284, %r202;
	add.f32 	%f285, %f283, %f284;
	selp.f32 	%f286, %f283, %f285, %p38;
	mov.b32 	%r208, %f286;
	mov.b32 	%r209, 16;
	// begin inline asm
	shfl.sync.down.b32 %r207, %r208, %r209, %r210, %r211;
	// end inline asm
	add.s32 	%r219, %r186, 16;
	setp.gt.s32 	%p39, %r219, %r210;
	mov.b32 	%f287, %r207;
	add.f32 	%f288, %f286, %f287;
	selp.f32 	%f395, %f286, %f288, %p39;
	setp.ne.s32 	%p40, %r186, 0;
	@%p40 bra 	$L__BB4_24;
	shr.u32 	%r220, %r7, 3;
	and.b32  	%r221, %r220, 124;
	mov.u32 	%r222, _ZZN3cub18CUB_300001_SM_10006detail6reduce18DeviceReduceKernelINS2_10policy_hubIfjN4cuda3std3__44plusIfEEE10Policy1000EN6thrust24THRUST_300001_SM_1000_NS6detail15normal_iteratorINSD_10device_ptrIfEEEEjS9_f6squareIfEEEvT0_PT3_T1_NS0_13GridEvenShareISO_EET2_T4_E12temp_storage;
	add.s32 	%r223, %r222, %r221;
	st.shared.f32 	[%r223+16], %f395;
$L__BB4_24:
	bar.sync 	0;
	setp.ne.s32 	%p41, %r7, 0;
	@%p41 bra 	$L__BB4_48;
	setp.gt.u32 	%p42, %r6, 32;
	ld.shared.f32 	%f289, [_ZZN3cub18CUB_300001_SM_10006detail6reduce18DeviceReduceKernelINS2_10policy_hubIfjN4cuda3std3__44plusIfEEE10Policy1000EN6thrust24THRUST_300001_SM_1000_NS6detail15normal_iteratorINSD_10device_ptrIfEEEEjS9_f6squareIfEEEvT0_PT3_T1_NS0_13GridEvenShareISO_EET2_T4_E12temp_storage+20];
	add.f32 	%f290, %f395, %f289;
	selp.f32 	%f291, %f290, %f395, %p42;
	setp.gt.u32 	%p43, %r6, 64;
	ld.shared.f32 	%f292, [_ZZN3cub18CUB_300001_SM_10006detail6reduce18DeviceReduceKernelINS2_10policy_hubIfjN4cuda3std3__44plusIfEEE10Policy1000EN6thrust24THRUST_300001_SM_1000_NS6detail15normal_iteratorINSD_10device_ptrIfEEEEjS9_f6squareIfEEEvT0_PT3_T1_NS0_13GridEvenShareISO_EET2_T4_E12temp_storage+24];
	add.f32 	%f293, %f292, %f291;
	selp.f32 	%f294, %f293, %f291, %p43;
	setp.gt.u32 	%p44, %r6, 96;
	ld.shared.f32 	%f295, [_ZZN3cub18CUB_300001_SM_10006detail6reduce18DeviceReduceKernelINS2_10policy_hubIfjN4cuda3std3__44plusIfEEE10Policy1000EN6thrust24THRUST_300001_SM_1000_NS6detail15normal_iteratorINSD_10device_ptrIfEEEEjS9_f6squareIfEEEvT0_PT3_T1_NS0_13GridEvenShareISO_EET2_T4_E12temp_storage+28];
	add.f32 	%f296, %f295, %f294;
	selp.f32 	%f297, %f296, %f294, %p44;
	setp.gt.u32 	%p45, %r6, 128;
	ld.shared.f32 	%f298, [_ZZN3cub18CUB_300001_SM_10006detail6reduce18DeviceReduceKernelINS2_10policy_hubIfjN4cuda3std3__44plusIfEEE10Policy1000EN6thrust24THRUST_300001_SM_1000_NS6detail15normal_iteratorINSD_10device_ptrIfEEEEjS9_f6squareIfEEEvT0_PT3_T1_NS0_13GridEvenShareISO_EET2_T4_E12temp_storage+32];
	add.f32 	%f299, %f298, %f297;
	selp.f32 	%f300, %f299, %f297, %p45;
	setp.gt.u32 	%p46, %r6, 160;
	ld.shared.f32 	%f301, [_ZZN3cub18CUB_300001_SM_10006detail6reduce18DeviceReduceKernelINS2_10policy_hubIfjN4cuda3std3__44plusIfEEE10Policy1000EN6thrust24THRUST_300001_SM_1000_NS6detail15normal_iteratorINSD_10device_ptrIfEEEEjS9_f6squareIfEEEvT0_PT3_T1_NS0_13GridEvenShareISO_EET2_T4_E12temp_storage+36];
	add.f32 	%f302, %f301, %f300;
	selp.f32 	%f303, %f302, %f300, %p46;
	setp.gt.u32 	%p47, %r6, 192;
	ld.shared.f32 	%f304, [_ZZN3cub18CUB_300001_SM_10006detail6reduce18DeviceReduceKernelINS2_10policy_hubIfjN4cuda3std3__44plusIfEEE10Policy1000EN6thrust24THRUST_300001_SM_1000_NS6detail15normal_iteratorINSD_10device_ptrIfEEEEjS9_f6squareIfEEEvT0_PT3_T1_NS0_13GridEvenShareISO_EET2_T4_E12temp_storage+40];
	add.f32 	%f305, %f304, %f303;
	selp.f32 	%f306, %f305, %f303, %p47;
	setp.gt.u32 	%p48, %r6, 224;
	ld.shared.f32 	%f307, [_ZZN3cub18CUB_300001_SM_10006detail6reduce18DeviceReduceKernelINS2_10policy_hubIfjN4cuda3std3__44plusIfEEE10Policy1000EN6thrust24THRUST_300001_SM_1000_NS6detail15normal_iteratorINSD_10device_ptrIfEEEEjS9_f6squareIfEEEvT0_PT3_T1_NS0_13GridEvenShareISO_EET2_T4_E12temp_storage+44];
	add.f32 	%f308, %f307, %f306;
	selp.f32 	%f309, %f308, %f306, %p48;
	setp.gt.u32 	%p49, %r6, 256;
	ld.shared.f32 	%f310, [_ZZN3cub18CUB_300001_SM_10006detail6reduce18DeviceReduceKernelINS2_10policy_hubIfjN4cuda3std3__44plusIfEEE10Policy1000EN6thrust24THRUST_300001_SM_1000_NS6detail15normal_iteratorINSD_10device_ptrIfEEEEjS9_f6squareIfEEEvT0_PT3_T1_NS0_13GridEvenShareISO_EET2_T4_E12temp_storage+48];
	add.f32 	%f311, %f310, %f309;
	selp.f32 	%f312, %f311, %f309, %p49;
	setp.gt.u32 	%p50, %r6, 288;
	ld.shared.f32 	%f313, [_ZZN3cub18CUB_300001_SM_10006detail6reduce18DeviceReduceKernelINS2_10policy_hubIfjN4cuda3std3__44plusIfEEE10Policy1000EN6thrust24THRUST_300001_SM_1000_NS6detail15normal_iteratorINSD_10device_ptrIfEEEEjS9_f6squareIfEEEvT0_PT3_T1_NS0_13GridEvenShareISO_EET2_T4_E12temp_storage+52];
	add.f32 	%f314, %f313, %f312;
	selp.f32 	%f315, %f314, %f312, %p50;
	setp.gt.u32 	%p51, %r6, 320;
	ld.shared.f32 	%f316, [_ZZN3cub18CUB_300001_SM_10006detail6reduce18DeviceReduceKernelINS2_10policy_hubIfjN4cuda3std3__44plusIfEEE10Policy1000EN6thrust24THRUST_300001_SM_1000_NS6detail15normal_iteratorINSD_10device_ptrIfEEEEjS9_f6squareIfEEEvT0_PT3_T1_NS0_13GridEvenShareISO_EET2_T4_E12temp_storage+56];
	add.f32 	%f317, %f316, %f315;
	selp.f32 	%f318, %f317, %f315, %p51;
	setp.gt.u32 	%p52, %r6, 352;
	ld.shared.f32 	%f319, [_ZZN3cub18CUB_300001_SM_10006detail6reduce18DeviceReduceKernelINS2_10policy_hubIfjN4cuda3std3__44plusIfEEE10Policy1000EN6thrust24THRUST_300001_SM_1000_NS6detail15normal_iteratorINSD_10device_ptrIfEEEEjS9_f6squareIfEEEvT0_PT3_T1_NS0_13GridEvenShareISO_EET2_T4_E12temp_storage+60];
	add.f32 	%f320, %f319, %f318;
	selp.f32 	%f321, %f320, %f318, %p52;
	setp.gt.u32 	%p53, %r6, 384;
	ld.shared.f32 	%f322, [_ZZN3cub18CUB_300001_SM_10006detail6reduce18DeviceReduceKernelINS2_10policy_hubIfjN4cuda3std3__44plusIfEEE10Policy1000EN6thrust24THRUST_300001_SM_1000_NS6detail15normal_iteratorINSD_10device_ptrIfEEEEjS9_f6squareIfEEEvT0_PT3_T1_NS0_13GridEvenShareISO_EET2_T4_E12temp_storage+64];
	add.f32 	%f323, %f322, %f321;
	selp.f32 	%f324, %f323, %f321, %p53;
	setp.gt.u32 	%p54, %r6, 416;
	ld.shared.f32 	%f325, [_ZZN3cub18CUB_300001_SM_10006detail6reduce18DeviceReduceKernelINS2_10policy_hubIfjN4cuda3std3__44plusIfEEE10Policy1000EN6thrust24THRUST_300001_SM_1000_NS6detail15normal_iteratorINSD_10device_ptrIfEEEEjS9_f6squareIfEEEvT0_PT3_T1_NS0_13GridEvenShareISO_EET2_T4_E12temp_storage+68];
	add.f32 	%f326, %f325, %f324;
	selp.f32 	%f327, %f326, %f324, %p54;
	setp.gt.u32 	%p55, %r6, 448;
	ld.shared.f32 	%f328, [_ZZN3cub18CUB_300001_SM_10006detail6reduce18DeviceReduceKernelINS2_10policy_hubIfjN4cuda3std3__44plusIfEEE10Policy1000EN6thrust24THRUST_300001_SM_1000_NS6detail15normal_iteratorINSD_10device_ptrIfEEEEjS9_f6squareIfEEEvT0_PT3_T1_NS0_13GridEvenShareISO_EET2_T4_E12temp_storage+72];
	add.f32 	%f329, %f328, %f327;
	selp.f32 	%f330, %f329, %f327, %p55;
	setp.gt.u32 	%p56, %r6, 480;
	ld.shared.f32 	%f331, [_ZZN3cub18CUB_300001_SM_10006detail6reduce18DeviceReduceKernelINS2_10policy_hubIfjN4cuda3std3__44plusIfEEE10Policy1000EN6thrust24THRUST_300001_SM_1000_NS6detail15normal_iteratorINSD_10device_ptrIfEEEEjS9_f6squareIfEEEvT0_PT3_T1_NS0_13GridEvenShareISO_EET2_T4_E12temp_storage+76];
	add.f32 	%f332, %f331, %f330;
	selp.f32 	%f395, %f332, %f330, %p56;
	bra.uni 	$L__BB4_48;
$L__BB4_26:
	mov.u32 	%r35, %tid.x;
	add.s32 	%r73, %r35, %r268;
	mul.wide.u32 	%rd4, %r73, 4;
	add.s64 	%rd5, %rd1, %rd4;
	ld.global.f32 	%f41, [%rd5];
	ld.global.f32 	%f42, [%rd5+2048];
	mul.f32 	%f43, %f42, %f42;
	ld.global.f32 	%f44, [%rd5+4096];
	ld.global.f32 	%f45, [%rd5+6144];
	mul.f32 	%f46, %f45, %f45;
	ld.global.f32 	%f47, [%rd5+8192];
	ld.global.f32 	%f48, [%rd5+10240];
	mul.f32 	%f49, %f48, %f48;
	ld.global.f32 	%f50, [%rd5+12288];
	ld.global.f32 	%f51, [%rd5+14336];
	mul.f32 	%f52, %f51, %f51;
	ld.global.f32 	%f53, [%rd5+16384];
	ld.global.f32 	%f54, [%rd5+18432];
	mul.f32 	%f55, %f54, %f54;
	ld.global.f32 	%f56, [%rd5+20480];
	ld.global.f32 	%f57, [%rd5+22528];
	mul.f32 	%f58, %f57, %f57;
	ld.global.f32 	%f59, [%rd5+24576];
	ld.global.f32 	%f60, [%rd5+26624];
	mul.f32 	%f61, %f60, %f60;
	ld.global.f32 	%f62, [%rd5+28672];
	ld.global.f32 	%f63, [%rd5+30720];
	mul.f32 	%f64, %f63, %f63;
	fma.rn.f32 	%f65, %f41, %f41, %f43;
	fma.rn.f32 	%f66, %f44, %f44, %f46;
	fma.rn.f32 	%f67, %f47, %f47, %f49;
	fma.rn.f32 	%f68, %f50, %f50, %f52;
	fma.rn.f32 	%f69, %f53, %f53, %f55;
	fma.rn.f32 	%f70, %f56, %f56, %f58;
	fma.rn.f32 	%f71, %f59, %f59, %f61;
	fma.rn.f32 	%f72, %f62, %f62, %f64;
	add.f32 	%f73, %f65, %f66;
	add.f32 	%f74, %f67, %f68;
	add.f32 	%f75, %f69, %f70;
	add.f32 	%f76, %f71, %f72;
	add.f32 	%f77, %f73, %f74;
	add.f32 	%f78, %f75, %f76;
	add.f32 	%f394, %f77, %f78;
	setp.lt.u32 	%p2, %r6, %r4;
	@%p2 bra 	$L__BB4_44;
	add.s32 	%r36, %r1, -8192;
	add.s32 	%r37, %r4, %r268;
	not.b32 	%r75, %r35;
	add.s32 	%r76, %r75, %r1;
	sub.s32 	%r77, %r76, %r4;
	sub.s32 	%r265, %r77, %r268;
	add.s32 	%r78, %r37, %r35;
	add.s32 	%r264, %r78, 4096;
	mov.b32 	%r267, 0;
	mov.u32 	%r266, %r37;
$L__BB4_28:
	add.s32 	%r268, %r268, %r4;
	setp.gt.u32 	%p3, %r268, %r36;
	@%p3 bra 	$L__BB4_30;
	add.s32 	%r79, %r35, %r268;
	mul.wide.u32 	%rd6, %r79, 4;
	add.s64 	%rd7, %rd1, %rd6;
	ld.global.f32 	%f79, [%rd7];
	ld.global.f32 	%f80, [%rd7+2048];
	ld.global.f32 	%f81, [%rd7+4096];
	mul.f32 	%f82, %f81, %f81;
	ld.global.f32 	%f83, [%rd7+6144];
	ld.global.f32 	%f84, [%rd7+8192];
	mul.f32 	%f85, %f84, %f84;
	ld.global.f32 	%f86, [%rd7+10240];
	ld.global.f32 	%f87, [%rd7+12288];
	mul.f32 	%f88, %f87, %f87;
	ld.global.f32 	%f89, [%rd7+14336];
	ld.global.f32 	%f90, [%rd7+16384];
	mul.f32 	%f91, %f90, %f90;
	ld.global.f32 	%f92, [%rd7+18432];
	ld.global.f32 	%f93, [%rd7+20480];
	mul.f32 	%f94, %f93, %f93;
	ld.global.f32 	%f95, [%rd7+22528];
	ld.global.f32 	%f96, [%rd7+24576];
	mul.f32 	%f97, %f96, %f96;
	ld.global.f32 	%f98, [%rd7+26624];
	ld.global.f32 	%f99, [%rd7+28672];
	mul.f32 	%f100, %f99, %f99;
	ld.global.f32 	%f101, [%rd7+30720];
	fma.rn.f32 	%f102, %f79, %f79, %f394;
	fma.rn.f32 	%f103, %f80, %f80, %f82;
	fma.rn.f32 	%f104, %f83, %f83, %f85;
	fma.rn.f32 	%f105, %f86, %f86, %f88;
	fma.rn.f32 	%f106, %f89, %f89, %f91;
	fma.rn.f32 	%f107, %f92, %f92, %f94;
	fma.rn.f32 	%f108, %f95, %f95, %f97;
	fma.rn.f32 	%f109, %f98, %f98, %f100;
	add.f32 	%f110, %f102, %f103;
	add.f32 	%f111, %f104, %f105;
	add.f32 	%f112, %f106, %f107;
	add.f32 	%f113, %f108, %f109;
	add.f32 	%f114, %f110, %f111;
	add.f32 	%f115, %f112, %f113;
	add.f32 	%f116, %f114, %f115;
	fma.rn.f32 	%f394, %f101, %f101, %f116;
	sub.s32 	%r80, %r1, %r268;
	setp.lt.u32 	%p4, %r80, %r4;
	add.s32 	%r267, %r267, 1;
	add.s32 	%r266, %r266, %r4;
	sub.s32 	%r265, %r265, %r4;
	add.s32 	%r264, %r264, %r4;
	@%p4 bra 	$L__BB4_44;
	bra.uni 	$L__BB4_28;
$L__BB4_30:
	setp.le.u32 	%p5, %r1, %r268;
	sub.s32 	%r81, %r1, %r268;
	setp.ge.s32 	%p6, %r35, %r81;
	or.pred  	%p7, %p5, %p6;
	@%p7 bra 	$L__BB4_44;
	add.s32 	%r84, %r1, %r75;
	sub.s32 	%r85, %r84, %r37;
	mul.lo.s32 	%r86, %r2, %r267;
	shl.b32 	%r87, %r86, 13;
	sub.s32 	%r88, %r85, %r87;
	shr.u32 	%r89, %r88, 9;
	add.s32 	%r50, %r89, 1;
	and.b32  	%r51, %r50, 15;
	setp.lt.u32 	%p8, %r88, 7680;
	mov.u32 	%r273, %r35;
	@%p8 bra 	$L__BB4_35;
	or.b32  	%r271, %r35, 4096;
	shr.u32 	%r90, %r265, 9;
	add.s32 	%r91, %r90, 1;
	and.b32  	%r92, %r91, 16777200;
	neg.s32 	%r269, %r92;
$L__BB4_33:
	.pragma "nounroll";
	add.s32 	%r93, %r264, -4096;
	mul.wide.u32 	%rd8, %r93, 4;
	add.s64 	%rd9, %rd1, %rd8;
	ld.global.f32 	%f118, [%rd9];
	fma.rn.f32 	%f119, %f118, %f118, %f394;
	add.s32 	%r94, %r264, -3584;
	mul.wide.u32 	%rd10, %r94, 4;
	add.s64 	%rd11, %rd1, %rd10;
	ld.global.f32 	%f120, [%rd11];
	fma.rn.f32 	%f121, %f120, %f120, %f119;
	add.s32 	%r95, %r264, -3072;
	mul.wide.u32 	%rd12, %r95, 4;
	add.s64 	%rd13, %rd1, %rd12;
	ld.global.f32 	%f122, [%rd13];
	fma.rn.f32 	%f123, %f122, %f122, %f121;
	add.s32 	%r96, %r264, -2560;
	mul.wide.u32 	%rd14, %r96, 4;
	add.s64 	%rd15, %rd1, %rd14;
	ld.global.f32 	%f124, [%rd15];
	fma.rn.f32 	%f125, %f124, %f124, %f123;
	add.s32 	%r97, %r264, -2048;
	mul.wide.u32 	%rd16, %r97, 4;
	add.s64 	%rd17, %rd1, %rd16;
	ld.global.f32 	%f126, [%rd17];
	fma.rn.f32 	%f127, %f126, %f126, %f125;
	add.s32 	%r98, %r264, -1536;
	mul.wide.u32 	%rd18, %r98, 4;
	add.s64 	%rd19, %rd1, %rd18;
	ld.global.f32 	%f128, [%rd19];
	fma.rn.f32 	%f129, %f128, %f128, %f127;
	add.s32 	%r99, %r264, -1024;
	mul.wide.u32 	%rd20, %r99, 4;
	add.s64 	%rd21, %rd1, %rd20;
	ld.global.f32 	%f130, [%rd21];
	fma.rn.f32 	%f131, %f130, %f130, %f129;
	add.s32 	%r100, %r264, 3584;
	add.s32 	%r101, %r264, -512;
	mul.wide.u32 	%rd22, %r101, 4;
	add.s64 	%rd23, %rd1, %rd22;
	ld.global.f32 	%f132, [%rd23];
	fma.rn.f32 	%f133, %f132, %f132, %f131;
	mul.wide.u32 	%rd24, %r264, 4;
	add.s64 	%rd25, %rd1, %rd24;
	ld.global.f32 	%f134, [%rd25];
	fma.rn.f32 	%f135, %f134, %f134, %f133;
	add.s32 	%r102, %r264, 512;
	mul.wide.u32 	%rd26, %r102, 4;
	add.s64 	%rd27, %rd1, %rd26;
	ld.global.f32 	%f136, [%rd27];
	fma.rn.f32 	%f137, %f136, %f136, %f135;
	add.s32 	%r103, %r264, 1024;
	mul.wide.u32 	%rd28, %r103, 4;
	add.s64 	%rd29, %rd1, %rd28;
	ld.global.f32 	%f138, [%rd29];
	fma.rn.f32 	%f139, %f138, %f138, %f137;
	add.s32 	%r104, %r264, 1536;
	mul.wide.u32 	%rd30, %r104, 4;
	add.s64 	%rd31, %rd1, %rd30;
	ld.global.f32 	%f140, [%rd31];
	fma.rn.f32 	%f141, %f140, %f140, %f139;
	add.s32 	%r105, %r264, 2048;
	mul.wide.u32 	%rd32, %r105, 4;
	add.s64 	%rd33, %rd1, %rd32;
	ld.global.f32 	%f142, [%rd33];
	fma.rn.f32 	%f143, %f142, %f142, %f141;
	add.s32 	%r106, %r264, 2560;
	mul.wide.u32 	%rd34, %r106, 4;
	add.s64 	%rd35, %rd1, %rd34;
	ld.global.f32 	%f144, [%rd35];
	fma.rn.f32 	%f145, %f144, %f144, %f143;
	add.s32 	%r107, %r264, 3072;
	mul.wide.u32 	%rd36, %r107, 4;
	add.s64 	%rd37, %rd1, %rd36;
	ld.global.f32 	%f146, [%rd37];
	fma.rn.f32 	%f147, %f146, %f146, %f145;
	mul.wide.u32 	%rd38, %r100, 4;
	add.s64 	%rd39, %rd1, %rd38;
	ld.global.f32 	%f148, [%rd39];
	fma.rn.f32 	%f394, %f148, %f148, %f147;
	add.s32 	%r271, %r271, 8192;
	add.s32 	%r264, %r264, 8192;
	add.s32 	%r269, %r269, 16;
	setp.ne.s32 	%p9, %r269, 0;
	@%p9 bra 	$L__BB4_33;
	add.s32 	%r273, %r271, -4096;
$L__BB4_35:
	setp.eq.s32 	%p10, %r51, 0;
	@%p10 bra 	$L__BB4_44;
	and.b32  	%r62, %r50, 7;
	setp.lt.u32 	%p11, %r51, 8;
	@%p11 bra 	$L__BB4_38;
	add.s32 	%r108, %r273, %r268;
	mul.wide.u32 	%rd40, %r108, 4;
	add.s64 	%rd41, %rd1, %rd40;
	ld.global.f32 	%f150, [%rd41];
	fma.rn.f32 	%f151, %f150, %f150, %f394;
	add.s32 	%r109, %r108, 512;
	mul.wide.u32 	%rd42, %r109, 4;
	add.s64 	%rd43, %rd1, %rd42;
	ld.global.f32 	%f152, [%rd43];
	fma.rn.f32 	%f153, %f152, %f152, %f151;
	add.s32 	%r110, %r108, 1024;
	mul.wide.u32 	%rd44, %r110, 4;
	add.s64 	%rd45, %rd1, %rd44;
	ld.global.f32 	%f154, [%rd45];
	fma.rn.f32 	%f155, %f154, %f154, %f153;
	add.s32 	%r111, %r108, 1536;
	mul.wide.u32 	%rd46, %r111, 4;
	add.s64 	%rd47, %rd1, %rd46;
	ld.global.f32 	%f156, [%rd47];
	fma.rn.f32 	%f157, %f156, %f156, %f155;
	add.s32 	%r112, %r108, 2048;
	mul.wide.u32 	%rd48, %r112, 4;
	add.s64 	%rd49, %rd1, %rd48;
	ld.global.f32 	%f158, [%rd49];
	fma.rn.f32 	%f159, %f158, %f158, %f157;
	add.s32 	%r113, %r108, 2560;
	mul.wide.u32 	%rd50, %r113, 4;
	add.s64 	%rd51, %rd1, %rd50;
	ld.global.f32 	%f160, [%rd51];
	fma.rn.f32 	%f161, %f160, %f160, %f159;
	add.s32 	%r114, %r108, 3072;
	mul.wide.u32 	%rd52, %r114, 4;
	add.s64 	%rd53, %rd1, %rd52;
	ld.global.f32 	%f162, [%rd53];
	fma.rn.f32 	%f163, %f162, %f162, %f161;
	add.s32 	%r115, %r108, 3584;
	mul.wide.u32 	%rd54, %r115, 4;
	add.s64 	%rd55, %rd1, %rd54;
	ld.global.f32 	%f164, [%rd55];
	fma.rn.f32 	%f394, %f164, %f164, %f163;
	add.s32 	%r273, %r273, 4096;
$L__BB4_38:
	setp.eq.s32 	%p12, %r62, 0;
	@%p12 bra 	$L__BB4_44;
	setp.lt.u32 	%p13, %r62, 4;
	@%p13 bra 	$L__BB4_41;
	add.s32 	%r116, %r273, %r268;
	mul.wide.u32 	%rd56, %r116, 4;
	add.s64 	%rd57, %rd1, %rd56;
	ld.global.f32 	%f166, [%rd57];
	fma.rn.f32 	%f167, %f166, %f166, %f394;
	add.s32 	%r117, %r116, 512;
	mul.wide.u32 	%rd58, %r117, 4;
	add.s64 	%rd59, %rd1, %rd58;
	ld.global.f32 	%f168, [%rd59];
	fma.rn.f32 	%f169, %f168, %f168, %f167;
	add.s32 	%r118, %r116, 1024;
	mul.wide.u32 	%rd60, %r118, 4;
	add.s64 	%rd61, %rd1, %rd60;
	ld.global.f32 	%f170, [%rd61];
	fma.rn.f32 	%f171, %f170, %f170, %f169;
	add.s32 	%r119, %r116, 1536;
	mul.wide.u32 	%rd62, %r119, 4;
	add.s64 	%rd63, %rd1, %rd62;
	ld.global.f32 	%f172, [%rd63];
	fma.rn.f32 	%f394, %f172, %f172, %f171;
	add.s32 	%r273, %r273, 2048;
$L__BB4_41:
	and.b32  	%r120, %r50, 3;
	setp.eq.s32 	%p14, %r120, 0;
	@%p14 bra 	$L__BB4_44;
	add.s32 	%r276, %r273, %r266;
	cvt.u16.u32 	%rs1, %r265;
	shr.u16 	%rs2, %rs1, 9;
	add.s16 	%rs3, %rs2, 1;
	cvt.u32.u16 	%r121, %rs3;
	and.b32  	%r122, %r121, 3;
	neg.s32 	%r275, %r122;
$L__BB4_43:
	.pragma "nounroll";
	mul.wide.u32 	%rd64, %r276, 4;
	add.s64 	%rd65, %rd1, %rd64;
	ld.global.f32 	%f173, [%rd65];
	fma.rn.f32 	%f394, %f173, %f173, %f394;
	add.s32 	%r276, %r276, 512;
	add.s32 	%r275, %r275, 1;
	setp.ne.s32 	%p15, %r275, 0;
	@%p15 bra 	$L__BB4_43;
$L__BB4_44:
	// begin inline asm
	mov.u32 %r123, %laneid;
	// end inline asm
	mov.b32 	%r125, %f394;
	mov.b32 	%r126, 1;
	mov.b32 	%r147, 31;
	mov.b32 	%r148, -1;
	// begin inline asm
	shfl.sync.down.b32 %r124, %r125, %r126, %r147, %r148;
	// end inline asm
	setp.gt.s32 	%p16, %r123, 30;
	mov.b32 	%f174, %r124;
	add.f32 	%f175, %f394, %f174;
	selp.f32 	%f176, %f394, %f175, %p16;
	mov.b32 	%r130, %f176;
	mov.b32 	%r131, 2;
	// begin inline asm
	shfl.sync.down.b32 %r129, %r130, %r131, %r147, %r148;
	// end inline asm
	setp.gt.s32 	%p17, %r123, 29;
	mov.b32 	%f177, %r129;
	add.f32 	%f178, %f176, %f177;
	selp.f32 	%f179, %f176, %f178, %p17;
	mov.b32 	%r135, %f179;
	mov.b32 	%r136, 4;
	// begin inline asm
	shfl.sync.down.b32 %r134, %r135, %r136, %r147, %r148;
	// end inline asm
	setp.gt.s32 	%p18, %r123, 27;
	mov.b32 	%f180, %r134;
	add.f32 	%f181, %f179, %f180;
	selp.f32 	%f182, %f179, %f181, %p18;
	mov.b32 	%r140, %f182;
	mov.b32 	%r141, 8;
	// begin inline asm
	shfl.sync.down.b32 %r139, %r140, %r141, %r147, %r148;
	// end inline asm
	setp.gt.s32 	%p19, %r123, 23;
	mov.b32 	%f183, %r139;
	add.f32 	%f184, %f182, %f183;
	selp.f32 	%f185, %f182, %f184, %p19;
	mov.b32 	%r145, %f185;
	mov.b32 	%r146, 16;
	// begin inline asm
	shfl.sync.down.b32 %r144, %r145, %r146, %r147, %r148;
	// end inline asm
	setp.gt.s32 	%p20, %r123, 15;
	mov.b32 	%f186, %r144;
	add.f32 	%f37, %f185, %f186;
	selp.f32 	%f395, %f185, %f37, %p20;
	setp.ne.s32 	%p21, %r123, 0;
	@%p21 bra 	$L__BB4_46;
	shr.u32 	%r149, %r35, 3;
	and.b32  	%r150, %r149, 124;
	mov.u32 	%r151, _ZZN3cub18CUB_300001_SM_10006detail6reduce18DeviceReduceKernelINS2_10policy_hubIfjN4cuda3std3__44plusIfEEE10Policy1000EN6thrust24THRUST_300001_SM_1000_NS6detail15normal_iteratorINSD_10device_ptrIfEEEEjS9_f6squareIfEEEvT0_PT3_T1_NS0_13GridEvenShareISO_EET2_T4_E12temp_storage;
	add.s32 	%r152, %r151, %r150;
	st.shared.f32 	[%r152+16], %f37;
$L__BB4_46:
	bar.sync 	0;
	setp.ne.s32 	%p22, %r35, 0;
	@%p22 bra 	$L__BB4_48;
	ld.shared.f32 	%f187, [_ZZN3cub18CUB_300001_SM_10006detail6reduce18DeviceReduceKernelINS2_10policy_hubIfjN4cuda3std3__44plusIfEEE10Policy1000EN6thrust24THRUST_300001_SM_1000_NS6detail15normal_iteratorINSD_10device_ptrIfEEEEjS9_f6squareIfEEEvT0_PT3_T1_NS0_13GridEvenShareISO_EET2_T4_E12temp_storage+20];
	add.f32 	%f188, %f395, %f187;
	ld.shared.f32 	%f189, [_ZZN3cub18CUB_300001_SM_10006detail6reduce18DeviceReduceKernelINS2_10policy_hubIfjN4cuda3std3__44plusIfEEE10Policy1000EN6thrust24THRUST_300001_SM_1000_NS6detail15normal_iteratorINSD_10device_ptrIfEEEEjS9_f6squareIfEEEvT0_PT3_T1_NS0_13GridEvenShareISO_EET2_T4_E12temp_storage+24];
	add.f32 	%f190, %f188, %f189;
	ld.shared.f32 	%f191, [_ZZN3cub18CUB_300001_SM_10006detail6reduce18DeviceReduceKernelINS2_10policy_hubIfjN4cuda3std3__44plusIfEEE10Policy1000EN6thrust24THRUST_300001_SM_1000_NS6detail15normal_iteratorINSD_10device_ptrIfEEEEjS9_f6squareIfEEEvT0_PT3_T1_NS0_13GridEvenShareISO_EET2_T4_E12temp_storage+28];
	add.f32 	%f192, %f190, %f191;
	ld.shared.f32 	%f193, [_ZZN3cub18CUB_300001_SM_10006detail6reduce18DeviceReduceKernelINS2_10policy_hubIfjN4cuda3std3__44plusIfEEE10Policy1000EN6thrust24THRUST_300001_SM_1000_NS6detail15normal_iteratorINSD_10device_ptrIfEEEEjS9_f6squareIfEEEvT0_PT3_T1_NS0_13GridEvenShareISO_EET2_T4_E12temp_storage+32];
	add.f32 	%f194, %f192, %f193;
	ld.shared.f32 	%f195, [_ZZN3cub18CUB_300001_SM_10006detail6reduce18DeviceReduceKernelINS2_10policy_hubIfjN4cuda3std3__44plusIfEEE10Policy1000EN6thrust24THRUST_300001_SM_1000_NS6detail15normal_iteratorINSD_10device_ptrIfEEEEjS9_f6squareIfEEEvT0_PT3_T1_NS0_13GridEvenShareISO_EET2_T4_E12temp_storage+36];
	add.f32 	%f196, %f194, %f195;
	ld.shared.f32 	%f197, [_ZZN3cub18CUB_300001_SM_10006detail6reduce18DeviceReduceKernelINS2_10policy_hubIfjN4cuda3std3__44plusIfEEE10Policy1000EN6thrust24THRUST_300001_SM_1000_NS6detail15normal_iteratorINSD_10device_ptrIfEEEEjS9_f6squareIfEEEvT0_PT3_T1_NS0_13GridEvenShareISO_EET2_T4_E12temp_storage+40];
	add.f32 	%f198, %f196, %f197;
	ld.shared.f32 	%f199, [_ZZN3cub18CUB_300001_SM_10006detail6reduce18DeviceReduceKernelINS2_10policy_hubIfjN4cuda3std3__44plusIfEEE10Policy1000EN6thrust24THRUST_300001_SM_1000_NS6detail15normal_iteratorINSD_10device_ptrIfEEEEjS9_f6squareIfEEEvT0_PT3_T1_NS0_13GridEvenShareISO_EET2_T4_E12temp_storage+44];
	add.f32 	%f200, %f198, %f199;
	ld.shared.f32 	%f201, [_ZZN3cub18CUB_300001_SM_10006detail6reduce18DeviceReduceKernelINS2_10policy_hubIfjN4cuda3std3__44plusIfEEE10Policy1000EN6thrust24THRUST_300001_SM_1000_NS6detail15normal_iteratorINSD_10device_ptrIfEEEEjS9_f6squareIfEEEvT0_PT3_T1_NS0_13GridEvenShareISO_EET2_T4_E12temp_storage+48];
	add.f32 	%f202, %f200, %f201;
	ld.shared.f32 	%f203, [_ZZN3cub18CUB_300001_SM_10006detail6reduce18DeviceReduceKernelINS2_10policy_hubIfjN4cuda3std3__44plusIfEEE10Policy1000EN6thrust24THRUST_300001_SM_1000_NS6detail15normal_iteratorINSD_10device_ptrIfEEEEjS9_f6squareIfEEEvT0_PT3_T1_NS0_13GridEvenShareISO_EET2_T4_E12temp_storage+52];
	add.f32 	%f204, %f202, %f203;
	ld.shared.f32 	%f205, [_ZZN3cub18CUB_300001_SM_10006detail6reduce18DeviceReduceKernelINS2_10policy_hubIfjN4cuda3std3__44plusIfEEE10Policy1000EN6thrust24THRUST_300001_SM_1000_NS6detail15normal_iteratorINSD_10device_ptrIfEEEEjS9_f6squareIfEEEvT0_PT3_T1_NS0_13GridEvenShareISO_EET2_T4_E12temp_storage+56];
	add.f32 	%f206, %f204, %f205;
	ld.shared.f32 	%f207, [_ZZN3cub18CUB_300001_SM_10006detail6reduce18DeviceReduceKernelINS2_10policy_hubIfjN4cuda3std3__44plusIfEEE10Policy1000EN6thrust24THRUST_300001_SM_1000_NS6detail15normal_iteratorINSD_10device_ptrIfEEEEjS9_f6squareIfEEEvT0_PT3_T1_NS0_13GridEvenShareISO_EET2_T4_E12temp_storage+60];
	add.f32 	%f208, %f206, %f207;
	ld.shared.f32 	%f209, [_ZZN3cub18CUB_300001_SM_10006detail6reduce18DeviceReduceKernelINS2_10policy_hubIfjN4cuda3std3__44plusIfEEE10Policy1000EN6thrust24THRUST_300001_SM_1000_NS6detail15normal_iteratorINSD_10device_ptrIfEEEEjS9_f6squareIfEEEvT0_PT3_T1_NS0_13GridEvenShareISO_EET2_T4_E12temp_storage+64];
	add.f32 	%f210, %f208, %f209;
	ld.shared.f32 	%f211, [_ZZN3cub18CUB_300001_SM_10006detail6reduce18DeviceReduceKernelINS2_10policy_hubIfjN4cuda3std3__44plusIfEEE10Policy1000EN6thrust24THRUST_300001_SM_1000_NS6detail15normal_iteratorINSD_10device_ptrIfEEEEjS9_f6squareIfEEEvT0_PT3_T1_NS0_13GridEvenShareISO_EET2_T4_E12temp_storage+68];
	add.f32 	%f212, %f210, %f211;
	ld.shared.f32 	%f213, [_ZZN3cub18CUB_300001_SM_10006detail6reduce18DeviceReduceKernelINS2_10policy_hubIfjN4cuda3std3__44plusIfEEE10Policy1000EN6thrust24THRUST_300001_SM_1000_NS6detail15normal_iteratorINSD_10device_ptrIfEEEEjS9_f6squareIfEEEvT0_PT3_T1_NS0_13GridEvenShareISO_EET2_T4_E12temp_storage+72];
	add.f32 	%f214, %f212, %f213;
	ld.shared.f32 	%f215, [_ZZN3cub18CUB_300001_SM_10006detail6reduce18DeviceReduceKernelINS2_10policy_hubIfjN4cuda3std3__44plusIfEEE10Policy1000EN6thrust24THRUST_300001_SM_1000_NS6detail15normal_iteratorINSD_10device_ptrIfEEEEjS9_f6squareIfEEEvT0_PT3_T1_NS0_13GridEvenShareISO_EET2_T4_E12temp_storage+76];
	add.f32 	%f395, %f214, %f215;
$L__BB4_48:
	mov.u32 	%r254, %tid.x;
	setp.ne.s32 	%p64, %r254, 0;
	@%p64 bra 	$L__BB4_50;
	cvta.to.global.u64 	%rd126, %rd2;
	mul.wide.u32 	%rd127, %r3, 4;
	add.s64 	%rd128, %rd126, %rd127;
	st.global.f32 	[%rd128], %f395;
$L__BB4_50:
	ret;

}
	// .globl	_ZN3cub18CUB_300001_SM_10006detail6reduce28DeviceReduceSingleTileKernelINS2_10policy_hubIfjN4cuda3std3__44plusIfEEE10Policy1000EPfPiiS9_ifNS7_10__identityEEEvT0_T1_T2_T3_T4_T6_
.visible .entry _ZN3cub18CUB_300001_SM_10006detail6reduce28DeviceReduceSingleTileKernelINS2_10policy_hubIfjN4cuda3std3__44plusIfEEE10Policy1000EPfPiiS9_ifNS7_10__identityEEEvT0_T1_T2_T3_T4_T6_(
	.param .u64 .ptr .align 1 _ZN3cub18CUB_300001_SM_10006detail6reduce28DeviceReduceSingleTileKernelINS2_10policy_hubIfjN4cuda3std3__44plusIfEEE10Policy1000EPfPiiS9_ifNS7_10__identityEEEvT0_T1_T2_T3_T4_T6__param_0,
	.param .u64 .ptr .align 1 _ZN3cub18CUB_300001_SM_10006detail6reduce28DeviceReduceSingleTileKernelINS2_10policy_hubIfjN4cuda3std3__44plusIfEEE10Policy1000EPfPiiS9_ifNS7_10__identityEEEvT0_T1_T2_T3_T4_T6__param_1,
	.param .u32 _ZN3cub18CUB_300001_SM_10006detail6reduce28DeviceReduceSingleTileKernelINS2_10policy_hubIfjN4cuda3std3__44plusIfEEE10Policy1000EPfPiiS9_ifNS7_10__identityEEEvT0_T1_T2_T3_T4_T6__param_2,
	.param .align 1 .b8 _ZN3cub18CUB_300001_SM_10006detail6reduce28DeviceReduceSingleTileKernelINS2_10policy_hubIfjN4cuda3std3__44plusIfEEE10Policy1000EPfPiiS9_ifNS7_10__identityEEEvT0_T1_T2_T3_T4_T6__param_3[1],
	.param .u32 _ZN3cub18CUB_300001_SM_10006detail6reduce28DeviceReduceSingleTileKernelINS2_10policy_hubIfjN4cuda3std3__44plusIfEEE10Policy1000EPfPiiS9_ifNS7_10__identityEEEvT0_T1_T2_T3_T4_T6__param_4,
	.param .align 1 .b8 _ZN3cub18CUB_300001_SM_10006detail6reduce28DeviceReduceSingleTileKernelINS2_10policy_hubIfjN4cuda3std3__44plusIfEEE10Policy1000EPfPiiS9_ifNS7_10__identityEEEvT0_T1_T2_T3_T4_T6__param_5[1]
)
.maxntid 512
.minnctapersm 1
{
	.reg .pred 	%p<113>;
	.reg .b32 	%r<409>;
	.reg .b32 	%f<531>;
	.reg .b64 	%rd<133>;
	// demoted variable
	.shared .align 4 .b8 _ZZN3cub18CUB_300001_SM_10006detail6reduce28DeviceReduceSingleTileKernelINS2_10policy_hubIfjN4cuda3std3__44plusIfEEE10Policy1000EPfPiiS9_ifNS7_10__identityEEEvT0_T1_T2_T3_T4_T6_E12temp_storage[84];
	ld.param.u64 	%rd16, [_ZN3cub18CUB_300001_SM_10006detail6reduce28DeviceReduceSingleTileKernelINS2_10policy_hubIfjN4cuda3std3__44plusIfEEE10Policy1000EPfPiiS9_ifNS7_10__identityEEEvT0_T1_T2_T3_T4_T6__param_0];
	ld.param.u64 	%rd17, [_ZN3cub18CUB_300001_SM_10006detail6reduce28DeviceReduceSingleTileKernelINS2_10policy_hubIfjN4cuda3std3__44plusIfEEE10Policy1000EPfPiiS9_ifNS7_10__identityEEEvT0_T1_T2_T3_T4_T6__param_1];
	ld.param.u32 	%r67, [_ZN3cub18CUB_300001_SM_10006detail6reduce28DeviceReduceSingleTileKernelINS2_10policy_hubIfjN4cuda3std3__44plusIfEEE10Policy1000EPfPiiS9_ifNS7_10__identityEEEvT0_T1_T2_T3_T4_T6__param_2];
	ld.param.u32 	%r68, [_ZN3cub18CUB_300001_SM_10006detail6reduce28DeviceReduceSingleTileKernelINS2_10policy_hubIfjN4cuda3std3__44plusIfEEE10Policy1000EPfPiiS9_ifNS7_10__identityEEEvT0_T1_T2_T3_T4_T6__param_4];
	cvta.to.global.u64 	%rd1, %rd17;
	setp.ne.s32 	%p1, %r67, 0;
	@%p1 bra 	$L__BB5_3;
	mov.u32 	%r382, %tid.x;
	setp.ne.s32 	%p112, %r382, 0;
	@%p112 bra 	$L__BB5_74;
	st.global.u32 	[%rd1], %r68;
	bra.uni 	$L__BB5_74;
$L__BB5_3:
	and.b64  	%rd18, %rd16, 7;
	setp.ne.s64 	%p2, %rd18, 0;
	@%p2 bra 	$L__BB5_38;
	setp.gt.s32 	%p57, %r67, 8191;
	@%p57 bra 	$L__BB5_22;
	mov.u32 	%r1, %tid.x;
	setp.ge.s32 	%p74, %r1, %r67;
	mov.f32 	%f509, 0f00000000;
	mov.u32 	%r386, %r1;
	@%p74 bra 	$L__BB5_7;
	mul.wide.u32 	%rd121, %r1, 4;
	add.s64 	%rd120, %rd16, %rd121;
	// begin inline asm
	ld.global.nc.u32 %r301, [%rd120];
	// end inline asm
	mov.b32 	%f509, %r301;
	add.s32 	%r386, %r1, 512;
$L__BB5_7:
	setp.ge.s32 	%p75, %r386, %r67;
	@%p75 bra 	$L__BB5_13;
	not.b32 	%r302, %r386;
	add.s32 	%r4, %r67, %r302;
	and.b32  	%r303, %r4, 1536;
	setp.eq.s32 	%p76, %r303, 1536;
	@%p76 bra 	$L__BB5_11;
	mul.wide.u32 	%rd122, %r386, 4;
	add.s64 	%rd129, %rd16, %rd122;
	shr.u32 	%r304, %r4, 9;
	add.s32 	%r305, %r304, 1;
	and.b32  	%r306, %r305, 3;
	neg.s32 	%r384, %r306;
$L__BB5_10:
	.pragma "nounroll";
	// begin inline asm
	ld.global.nc.u32 %r307, [%rd129];
	// end inline asm
	mov.b32 	%f394, %r307;
	add.f32 	%f509, %f509, %f394;
	add.s32 	%r386, %r386, 512;
	add.s64 	%rd129, %rd129, 2048;
	add.s32 	%r384, %r384, 1;
	setp.ne.s32 	%p77, %r384, 0;
	@%p77 bra 	$L__BB5_10;
$L__BB5_11:
	setp.lt.u32 	%p78, %r4, 1536;
	@%p78 bra 	$L__BB5_13;
$L__BB5_12:
	mul.wide.s32 	%rd128, %r386, 4;
	add.s64 	%rd124, %rd16, %rd128;
	// begin inline asm
	ld.global.nc.u32 %r308, [%rd124];
	// end inline asm
	mov.b32 	%f395, %r308;
	add.f32 	%f396, %f509, %f395;
	add.s64 	%rd125, %rd124, 2048;
	// begin inline asm
	ld.global.nc.u32 %r309, [%rd125];
	// end inline asm
	mov.b32 	%f397, %r309;
	add.f32 	%f398, %f396, %f397;
	add.s64 	%rd126, %rd124, 4096;
	// begin inline asm
	ld.global.nc.u32 %r310, [%rd126];
	// end inline asm
	mov.b32 	%f399, %r310;
	add.f32 	%f400, %f398, %f399;
	add.s64 	%rd127, %rd124, 6144;
	// begin inline asm
	ld.global.nc.u32 %r311, [%rd127];
	// end inline asm
	mov.b32 	%f401, %r311;
	add.f32 	%f509, %f400, %f401;
	add.s32 	%r386, %r386, 2048;
	setp.lt.s32 	%p79, %r386, %r67;
	@%p79 bra 	$L__BB5_12;
$L__BB5_13:
	setp.lt.s32 	%p80, %r67, 512;
	@%p80 bra 	$L__BB5_18;
	// begin inline asm
	mov.u32 %r350, %laneid;
	// end inline asm
	mov.b32 	%r352, %f509;
	mov.b32 	%r353, 1;
	mov.b32 	%r374, 31;
	mov.b32 	%r375, -1;
	// begin inline asm
	shfl.sync.down.b32 %r351, %r352, %r353, %r374, %r375;
	// end inline asm
	setp.gt.s32 	%p104, %r350, 30;
	mov.b32 	%f460, %r351;
	add.f32 	%f461, %f509, %f460;
	selp.f32 	%f462, %f509, %f461, %p104;
	mov.b32 	%r357, %f462;
	mov.b32 	%r358, 2;
	// begin inline asm
	shfl.sync.down.b32 %r356, %r357, %r358, %r374, %r375;
	// end inline asm
	setp.gt.s32 	%p105, %r350, 29;
	mov.b32 	%f463, %r356;
	add.f32 	%f464, %f462, %f463;
	selp.f32 	%f465, %f462, %f464, %p105;
	mov.b32 	%r362, %f465;
	mov.b32 	%r363, 4;
	// begin inline asm
	shfl.sync.down.b32 %r361, %r362, %r363, %r374, %r375;
	// end inline asm
	setp.gt.s32 	%p106, %r350, 27;
	mov.b32 	%f466, %r361;
	add.f32 	%f467, %f465, %f466;
	selp.f32 	%f468, %f465, %f467, %p106;
	mov.b32 	%r367, %f468;
	mov.b32 	%r368, 8;
	// begin inline asm
	shfl.sync.down.b32 %r366, %r367, %r368, %r374, %r375;
	// end inline asm
	setp.gt.s32 	%p107, %r350, 23;
	mov.b32 	%f469, %r366;
	add.f32 	%f470, %f468, %f469;
	selp.f32 	%f471, %f468, %f470, %p107;
	mov.b32 	%r372, %f471;
	mov.b32 	%r373, 16;
	// begin inline asm
	shfl.sync.down.b32 %r371, %r372, %r373, %r374, %r375;
	// end inline asm
	setp.gt.s32 	%p108, %r350, 15;
	mov.b32 	%f472, %r371;
	add.f32 	%f10, %f471, %f472;
	selp.f32 	%f530, %f471, %f10, %p108;
	setp.ne.s32 	%p109, %r350, 0;
	@%p109 bra 	$L__BB5_16;
	shr.u32 	%r376, %r1, 3;
	and.b32  	%r377, %r376, 124;
	mov.u32 	%r378, _ZZN3cub18CUB_300001_SM_10006detail6reduce28DeviceReduceSingleTileKernelINS2_10policy_hubIfjN4cuda3std3__44plusIfEEE10Policy1000EPfPiiS9_ifNS7_10__identityEEEvT0_T1_T2_T3_T4_T6_E12temp_storage;
	add.s32 	%r379, %r378, %r377;
	st.shared.f32 	[%r379+16], %f10;
$L__BB5_16:
	bar.sync 	0;
	setp.ne.s32 	%p110, %r1, 0;
	@%p110 bra 	$L__BB5_72;
	ld.shared.f32 	%f473, [_ZZN3cub18CUB_300001_SM_10006detail6reduce28DeviceReduceSingleTileKernelINS2_10policy_hubIfjN4cuda3std3__44plusIfEEE10Policy1000EPfPiiS9_ifNS7_10__identityEEEvT0_T1_T2_T3_T4_T6_E12temp_storage+20];
	add.f32 	%f474, %f530, %f473;
	ld.shared.f32 	%f475, [_ZZN3cub18CUB_300001_SM_10006detail6reduce28DeviceReduceSingleTileKernelINS2_10policy_hubIfjN4cuda3std3__44plusIfEEE10Policy1000EPfPiiS9_ifNS7_10__identityEEEvT0_T1_T2_T3_T4_T6_E12temp_storage+24];
	add.f32 	%f476, %f474, %f475;
	ld.shared.f32 	%f477, [_ZZN3cub18CUB_300001_SM_10006detail6reduce28DeviceReduceSingleTileKernelINS2_10policy_hubIfjN4cuda3std3__44plusIfEEE10Policy1000EPfPiiS9_ifNS7_10__identityEEEvT0_T1_T2_T3_T4_T6_E12temp_storage+28];
	add.f32 	%f478, %f476, %f477;
	ld.shared.f32 	%f479, [_ZZN3cub18CUB_300001_SM_10006detail6reduce28DeviceReduceSingleTileKernelINS2_10policy_hubIfjN4cuda3std3__44plusIfEEE10Policy1000EPfPiiS9_ifNS7_10__identityEEEvT0_T1_T2_T3_T4_T6_E12temp_storage+32];
	add.f32 	%f480, %f478, %f479;
	ld.shared.f32 	%f481, [_ZZN3cub18CUB_300001_SM_10006detail6reduce28DeviceReduceSingleTileKernelINS2_10policy_hubIfjN4cuda3std3__44plusIfEEE10Policy1000EPfPiiS9_ifNS7_10__identityEEEvT0_T1_T2_T3_T4_T6_E12temp_storage+36];
	add.f32 	%f482, %f480, %f481;
	ld.shared.f32 	%f483, [_ZZN3cub18CUB_300001_SM_10006detail6reduce28DeviceReduceSingleTileKernelINS2_10policy_hubIfjN4cuda3std3__44plusIfEEE10Policy1000EPfPiiS9_ifNS7_10__identityEEEvT0_T1_T2_T3_T4_T6_E12temp_storage+40];
	add.f32 	%f484, %f482, %f483;
	ld.shared.f32 	%f485, [_ZZN3cub18CUB_300001_SM_10006detail6reduce28DeviceReduceSingleTileKernelINS2_10policy_hubIfjN4cuda3std3__44plusIfEEE10Policy1000EPfPiiS9_ifNS7_10__identityEEEvT0_T1_T2_T3_T4_T6_E12temp_storage+44];
	add.f32 	%f486, %f484, %f485;
	ld.shared.f32 	%f487, [_ZZN3cub18CUB_300001_SM_10006detail6reduce28DeviceReduceSingleTileKernelINS2_10policy_hubIfjN4cuda3std3__44plusIfEEE10Policy1000EPfPiiS9_ifNS7_10__identityEEEvT0_T1_T2_T3_T4_T6_E12temp_storage+48];
	add.f32 	%f488, %f486, %f487;
	ld.shared.f32 	%f489, [_ZZN3cub18CUB_300001_SM_10006detail6reduce28DeviceReduceSingleTileKernelINS2_10policy_hubIfjN4cuda3std3__44plusIfEEE10Policy1000EPfPiiS9_ifNS7_10__identityEEEvT0_T1_T2_T3_T4_T6_E12temp_storage+52];
	add.f32 	%f490, %f488, %f489;
	ld.shared.f32 	%f491, [_ZZN3cub18CUB_300001_SM_10006detail6reduce28DeviceReduceSingleTileKernelINS2_10policy_hubIfjN4cuda3std3__44plusIfEEE10Policy1000EPfPiiS9_ifNS7_10__identityEEEvT0_T1_T2_T3_T4_T6_E12temp_storage+56];
	add.f32 	%f492, %f490, %f491;
	ld.shared.f32 	%f493, [_ZZN3cub18CUB_300001_SM_10006detail6reduce28DeviceReduceSingleTileKernelINS2_10policy_hubIfjN4cuda3std3__44plusIfEEE10Policy1000EPfPiiS9_ifNS7_10__identityEEEvT0_T1_T2_T3_T4_T6_E12temp_storage+60];
	add.f32 	%f494, %f492, %f493;
	ld.shared.f32 	%f495, [_ZZN3cub18CUB_300001_SM_10006detail6reduce28DeviceReduceSingleTileKernelINS2_10policy_hubIfjN4cuda3std3__44plusIfEEE10Policy1000EPfPiiS9_ifNS7_10__identityEEEvT0_T1_T2_T3_T4_T6_E12temp_storage+64];
	add.f32 	%f496, %f494, %f495;
	ld.shared.f32 	%f497, [_ZZN3cub18CUB_300001_SM_10006detail6reduce28DeviceReduceSingleTileKernelINS2_10policy_hubIfjN4cuda3std3__44plusIfEEE10Policy1000EPfPiiS9_ifNS7_10__identityEEEvT0_T1_T2_T3_T4_T6_E12temp_storage+68];
	add.f32 	%f498, %f496, %f497;
	ld.shared.f32 	%f499, [_ZZN3cub18CUB_300001_SM_10006detail6reduce28DeviceReduceSingleTileKernelINS2_10policy_hubIfjN4cuda3std3__44plusIfEEE10Policy1000EPfPiiS9_ifNS7_10__identityEEEvT0_T1_T2_T3_T4_T6_E12temp_storage+72];
	add.f32 	%f500, %f498, %f499;
	ld.shared.f32 	%f501, [_ZZN3cub18CUB_300001_SM_10006detail6reduce28DeviceReduceSingleTileKernelINS2_10policy_hubIfjN4cuda3std3__44plusIfEEE10Policy1000EPfPiiS9_ifNS7_10__identityEEEvT0_T1_T2_T3_T4_T6_E12temp_storage+76];
	add.f32 	%f530, %f500, %f501;
	bra.uni 	$L__BB5_72;
$L__BB5_18:
	// begin inline asm
	mov.u32 %r312, %laneid;
	// end inline asm
	and.b32  	%r338, %r1, 992;
	add.s32 	%r339, %r338, 32;
	setp.gt.s32 	%p81, %r339, %r67;
	not.b32 	%r340, %r338;
	add.s32 	%r341, %r67, %r340;
	selp.b32 	%r336, %r341, 31, %p81;
	mov.b32 	%r314, %f509;
	mov.b32 	%r315, 1;
	mov.b32 	%r337, -1;
	// begin inline asm
	shfl.sync.down.b32 %r313, %r314, %r315, %r336, %r337;
	// end inline asm
	setp.lt.s32 	%p82, %r312, %r336;
	mov.b32 	%f402, %r313;
	add.f32 	%f403, %f509, %f402;
	selp.f32 	%f404, %f403, %f509, %p82;
	mov.b32 	%r319, %f404;
	mov.b32 	%r320, 2;
	// begin inline asm
	shfl.sync.down.b32 %r318, %r319, %r320, %r336, %r337;
	// end inline asm
	add.s32 	%r342, %r312, 2;
	setp.gt.s32 	%p83, %r342, %r336;
	mov.b32 	%f405, %r318;
	add.f32 	%f406, %f404, %f405;
	selp.f32 	%f407, %f404, %f406, %p83;
	mov.b32 	%r324, %f407;
	mov.b32 	%r325, 4;
	// begin inline asm
	shfl.sync.down.b32 %r323, %r324, %r325, %r336, %r337;
	// end inline asm
	add.s32 	%r343, %r312, 4;
	setp.gt.s32 	%p84, %r343, %r336;
	mov.b32 	%f408, %r323;
	add.f32 	%f409, %f407, %f408;
	selp.f32 	%f410, %f407, %f409, %p84;
	mov.b32 	%r329, %f410;
	mov.b32 	%r330, 8;
	// begin inline asm
	shfl.sync.down.b32 %r328, %r329, %r330, %r336, %r337;
	// end inline asm
	add.s32 	%r344, %r312, 8;
	setp.gt.s32 	%p85, %r344, %r336;
	mov.b32 	%f411, %r328;
	add.f32 	%f412, %f410, %f411;
	selp.f32 	%f413, %f410, %f412, %p85;
	mov.b32 	%r334, %f413;
	mov.b32 	%r335, 16;
	// begin inline asm
	shfl.sync.down.b32 %r333, %r334, %r335, %r336, %r337;
	// end inline asm
	add.s32 	%r345, %r312, 16;
	setp.gt.s32 	%p86, %r345, %r336;
	mov.b32 	%f414, %r333;
	add.f32 	%f415, %f413, %f414;
	selp.f32 	%f530, %f413, %f415, %p86;
	setp.ne.s32 	%p87, %r312, 0;
	@%p87 bra 	$L__BB5_20;
	shr.u32 	%r346, %r1, 3;
	and.b32  	%r347, %r346, 124;
	mov.u32 	%r348, _ZZN3cub18CUB_300001_SM_10006detail6reduce28DeviceReduceSingleTileKernelINS2_10policy_hubIfjN4cuda3std3__44plusIfEEE10Policy1000EPfPiiS9_ifNS7_10__identityEEEvT0_T1_T2_T3_T4_T6_E12temp_storage;
	add.s32 	%r349, %r348, %r347;
	st.shared.f32 	[%r349+16], %f530;
$L__BB5_20:
	bar.sync 	0;
	setp.ne.s32 	%p88, %r1, 0;
	@%p88 bra 	$L__BB5_72;
	setp.gt.s32 	%p89, %r67, 32;
	ld.shared.f32 	%f416, [_ZZN3cub18CUB_300001_SM_10006detail6reduce28DeviceReduceSingleTileKernelINS2_10policy_hubIfjN4cuda3std3__44plusIfEEE10Policy1000EPfPiiS9_ifNS7_10__identityEEEvT0_T1_T2_T3_T4_T6_E12temp_storage+20];
	add.f32 	%f417, %f530, %f416;
	selp.f32 	%f418, %f417, %f530, %p89;
	setp.gt.s32 	%p90, %r67, 64;
	ld.shared.f32 	%f419, [_ZZN3cub18CUB_300001_SM_10006detail6reduce28DeviceReduceSingleTileKernelINS2_10policy_hubIfjN4cuda3std3__44plusIfEEE10Policy1000EPfPiiS9_ifNS7_10__identityEEEvT0_T1_T2_T3_T4_T6_E12temp_storage+24];
	add.f32 	%f420, %f419, %f418;
	selp.f32 	%f421, %f420, %f418, %p90;
	setp.gt.s32 	%p91, %r67, 96;
	ld.shared.f32 	%f422, [_ZZN3cub18CUB_300001_SM_10006detail6reduce28DeviceReduceSingleTileKernelINS2_10policy_hubIfjN4cuda3std3__44plusIfEEE10Policy1000EPfPiiS9_ifNS7_10__identityEEEvT0_T1_T2_T3_T4_T6_E12temp_storage+28];
	add.f32 	%f423, %f422, %f421;
	selp.f32 	%f424, %f423, %f421, %p91;
	setp.gt.s32 	%p92, %r67, 128;
	ld.shared.f32 	%f425, [_ZZN3cub18CUB_300001_SM_10006detail6reduce28DeviceReduceSingleTileKernelINS2_10policy_hubIfjN4cuda3std3__44plusIfEEE10Policy1000EPfPiiS9_ifNS7_10__identityEEEvT0_T1_T2_T3_T4_T6_E12temp_storage+32];
	add.f32 	%f426, %f425, %f424;
	selp.f32 	%f427, %f426, %f424, %p92;
	setp.gt.s32 	%p93, %r67, 160;
	ld.shared.f32 	%f428, [_ZZN3cub18CUB_300001_SM_10006detail6reduce28DeviceReduceSingleTileKernelINS2_10policy_hubIfjN4cuda3std3__44plusIfEEE10Policy1000EPfPiiS9_ifNS7_10__identityEEEvT0_T1_T2_T3_T4_T6_E12temp_storage+36];
	add.f32 	%f429, %f428, %f427;
	selp.f32 	%f430, %f429, %f427, %p93;
	setp.gt.s32 	%p94, %r67, 192;
	ld.shared.f32 	%f431, [_ZZN3cub18CUB_300001_SM_10006detail6reduce28DeviceReduceSingleTileKernelINS2_10policy_hubIfjN4cuda3std3__44plusIfEEE10Policy1000EPfPiiS9_ifNS7_10__identityEEEvT0_T1_T2_T3_T4_T6_E12temp_storage+40];
	add.f32 	%f432, %f431, %f430;
	selp.f32 	%f433, %f432, %f430, %p94;
	setp.gt.s32 	%p95, %r67, 224;
	ld.shared.f32 	%f434, [_ZZN3cub18CUB_300001_SM_10006detail6reduce28DeviceReduceSingleTileKernelINS2_10policy_hubIfjN4cuda3std3__44plusIfEEE10Policy1000EPfPiiS9_ifNS7_10__identityEEEvT0_T1_T2_T3_T4_T6_E12temp_storage+44];
	add.f32 	%f435, %f434, %f433;
	selp.f32 	%f436, %f435, %f433, %p95;
	setp.gt.s32 	%p96, %r67, 256;
	ld.shared.f32 	%f437, [_ZZN3cub18CUB_300001_SM_10006detail6reduce28DeviceReduceSingleTileKernelINS2_10policy_hubIfjN4cuda3std3__44plusIfEEE10Policy1000EPfPiiS9_ifNS7_10__identityEEEvT0_T1_T2_T3_T4_T6_E12temp_storage+48];
	add.f32 	%f438, %f437, %f436;
	selp.f32 	%f439, %f438, %f436, %p96;
	setp.gt.s32 	%p97, %r67, 288;
	ld.shared.f32 	%f440, [_ZZN3cub18CUB_300001_SM_10006detail6reduce28DeviceReduceSingleTileKernelINS2_10policy_hubIfjN4cuda3std3__44plusIfEEE10Policy1000EPfPiiS9_ifNS7_10__identityEEEvT0_T1_T2_T3_T4_T6_E12temp_storage+52];
	add.f32 	%f441, %f440, %f439;
	selp.f32 	%f442, %f441, %f439, %p97;
	setp.gt.s32 	%p98, %r67, 320;
	ld.shared.f32 	%f443, [_ZZN3cub18CUB_300001_SM_10006detail6reduce28DeviceReduceSingleTileKernelINS2_10policy_hubIfjN4cuda3std3__44plusIfEEE10Policy1000EPfPiiS9_ifNS7_10__identityEEEvT0_T1_T2_T3_T4_T6_E12temp_storage+56];
	add.f32 	%f444, %f443, %f442;
	selp.f32 	%f445, %f444, %f442, %p98;
	setp.gt.s32 	%p99, %r67, 352;
	ld.shared.f32 	%f446, [_ZZN3cub18CUB_300001_SM_10006detail6reduce28DeviceReduceSingleTileKernelINS2_10policy_hubIfjN4cuda3std3__44plusIfEEE10Policy1000EPfPiiS9_ifNS7_10__identityEEEvT0_T1_T2_T3_T4_T6_E12temp_storage+60];
	add.f32 	%f447, %f446, %f445;
	selp.f32 	%f448, %f447, %f445, %p99;
	setp.gt.s32 	%p100, %r67, 384;
	ld.shared.f32 	%f449, [_ZZN3cub18CUB_300001_SM_10006detail6reduce28DeviceReduceSingleTileKernelINS2_10policy_hubIfjN4cuda3std3__44plusIfEEE10Policy1000EPfPiiS9_ifNS7_10__identityEEEvT0_T1_T2_T3_T4_T6_E12temp_storage+64];
	add.f32 	%f450, %f449, %f448;
	selp.f32 	%f451, %f450, %f448, %p100;
	setp.gt.s32 	%p101, %r67, 416;
	ld.shared.f32 	%f452, [_ZZN3cub18CUB_300001_SM_10006detail6reduce28DeviceReduceSingleTileKernelINS2_10policy_hubIfjN4cuda3std3__44plusIfEEE10Policy1000EPfPiiS9_ifNS7_10__identityEEEvT0_T1_T2_T3_T4_T6_E12temp_storage+68];
	add.f32 	%f453, %f452, %f451;
	selp.f32 	%f454, %f453, %f451, %p101;
	setp.gt.s32 	%p102, %r67, 448;
	ld.shared.f32 	%f455, [_ZZN3cub18CUB_300001_SM_10006detail6reduce28DeviceReduceSingleTileKernelINS2_10policy_hubIfjN4cuda3std3__44plusIfEEE10Policy1000EPfPiiS9_ifNS7_10__identityEEEvT0_T1_T2_T3_T4_T6_E12temp_storage+72];
	add.f32 	%f456, %f455, %f454;
	selp.f32 	%f457, %f456, %f454, %p102;
	setp.gt.s32 	%p103, %r67, 480;
	ld.shared.f32 	%f458, [_ZZN3cub18CUB_300001_SM_10006detail6reduce28DeviceReduceSingleTileKernelINS2_10policy_hubIfjN4cuda3std3__44plusIfEEE10Policy1000EPfPiiS9_ifNS7_10__identityEEEvT0_T1_T2_T3_T4_T6_E12temp_storage+76];
	add.f32 	%f459, %f458, %f457;
	selp.f32 	%f530, %f459, %f457, %p103;
	bra.uni 	$L__BB5_72;
$L__BB5_22:
	mov.u32 	%r13, %tid.x;
	shl.b32 	%r225, %r13, 1;
	mul.wide.u32 	%rd90, %r225, 4;
	add.s64 	%rd75, %rd16, %rd90;
	// begin inline asm
	ld.global.nc.u64 %rd74, [%rd75];
	// end inline asm
	mov.b64 	{%r226, %r227}, %rd74;
	mov.b32 	%f280, %r227;
	mov.b32 	%f281, %r226;
	add.s64 	%rd77, %rd75, 4096;
	// begin inline asm
	ld.global.nc.u64 %rd76, [%rd77];
	// end inline asm
	mov.b64 	{%r228, %r229}, %rd76;
	mov.b32 	%f282, %r229;
	mov.b32 	%f283, %r228;
	add.s64 	%rd79, %rd75, 8192;
	// begin inline asm
	ld.global.nc.u64 %rd78, [%rd79];
	// end inline asm
	mov.b64 	{%r230, %r231}, %rd78;
	mov.b32 	%f284, %r231;
	mov.b32 	%f285, %r230;
	add.s64 	%rd81, %rd75, 12288;
	// begin inline asm
	ld.global.nc.u64 %rd80, [%rd81];
	// end inline asm
	mov.b64 	{%r232, %r233}, %rd80;
	mov.b32 	%f286, %r233;
	mov.b32 	%f287, %r232;
	add.s64 	%rd83, %rd75, 16384;
	// begin inline asm
	ld.global.nc.u64 %rd82, [%rd83];
	// end inline asm
	mov.b64 	{%r234, %r235}, %rd82;
	mov.b32 	%f288, %r235;
	mov.b32 	%f289, %r234;
	add.s64 	%rd85, %rd75, 20480;
	// begin inline asm
	ld.global.nc.u64 %rd84, [%rd85];
	// end inline asm
	mov.b64 	{%r236, %r237}, %rd84;
	mov.b32 	%f290, %r237;
	mov.b32 	%f291, %r236;
	add.s64 	%rd87, %rd75, 24576;
	// begin inline asm
	ld.global.nc.u64 %rd86, [%rd87];
	// end inline asm
	mov.b64 	{%r238, %r239}, %rd86;
	mov.b32 	%f292, %r239;
	mov.b32 	%f293, %r238;
	add.s64 	%rd89, %rd75, 28672;
	// begin inline asm
	ld.global.nc.u64 %rd88, [%rd89];
	// end inline asm
	mov.b64 	{%r240, %r241}, %rd88;
	mov.b32 	%f294, %r241;
	mov.b32 	%f295, %r240;
	add.f32 	%f296, %f281, %f280;
	add.f32 	%f297, %f283, %f282;
	add.f32 	%f298, %f285, %f284;
	add.f32 	%f299, %f287, %f286;
	add.f32 	%f300, %f289, %f288;
	add.f32 	%f301, %f291, %f290;
	add.f32 	%f302, %f293, %f292;
	add.f32 	%f303, %f295, %f294;
	add.f32 	%f304, %f296, %f297;
	add.f32 	%f305, %f298, %f299;
	add.f32 	%f306, %f300, %f301;
	add.f32 	%f307, %f302, %f303;
	add.f32 	%f308, %f304, %f305;
	add.f32 	%f309, %f306, %f307;
	add.f32 	%f516, %f308, %f309;
	setp.lt.u32 	%p58, %r67, 16384;
	mov.b32 	%r389, 8192;
	@%p58 bra 	$L__BB5_26;
	add.s32 	%r14, %r67, -8192;
	mov.b32 	%r389, 8192;
$L__BB5_24:
	mul.wide.s32 	%rd107, %r389, 4;
	add.s64 	%rd92, %rd75, %rd107;
	// begin inline asm
	ld.global.nc.u64 %rd91, [%rd92];
	// end inline asm
	mov.b64 	{%r243, %r244}, %rd91;
	mov.b32 	%f310, %r244;
	mov.b32 	%f311, %r243;
	add.s64 	%rd94, %rd92, 4096;
	// begin inline asm
	ld.global.nc.u64 %rd93, [%rd94];
	// end inline asm
	mov.b64 	{%r245, %r246}, %rd93;
	mov.b32 	%f312, %r246;
	mov.b32 	%f313, %r245;
	add.s64 	%rd96, %rd92, 8192;
	// begin inline asm
	ld.global.nc.u64 %rd95, [%rd96];
	// end inline asm
	mov.b64 	{%r247, %r248}, %rd95;
	mov.b32 	%f314, %r248;
	mov.b32 	%f315, %r247;
	add.s64 	%rd98, %rd92, 12288;
	// begin inline asm
	ld.global.nc.u64 %rd97, [%rd98];
	// end inline asm
	mov.b64 	{%r249, %r250}, %rd97;
	mov.b32 	%f316, %r250;
	mov.b32 	%f317, %r249;
	add.s64 	%rd100, %rd92, 16384;
	// begin inline asm
	ld.global.nc.u64 %rd99, [%rd100];
	// end inline asm
	mov.b64 	{%r251, %r252}, %rd99;
	mov.b32 	%f318, %r252;
	mov.b32 	%f319, %r251;
	add.s64 	%rd102, %rd92, 20480;
	// begin inline asm
	ld.global.nc.u64 %rd101, [%rd102];
	// end inline asm
	mov.b64 	{%r253, %r254}, %rd101;
	mov.b32 	%f320, %r254;
	mov.b32 	%f321, %r253;
	add.s64 	%rd104, %rd92, 24576;
	// begin inline asm
	ld.global.nc.u64 %rd103, [%rd104];
	// end inline asm
	mov.b64 	{%r255, %r256}, %rd103;
	mov.b32 	%f322, %r256;
	mov.b32 	%f323, %r255;
	add.s64 	%rd106, %rd92, 28672;
	// begin inline asm
	ld.global.nc.u64 %rd105, [%rd106];
	// end inline asm
	mov.b64 	{%r257, %r258}, %rd105;
	mov.b32 	%f324, %r258;
	mov.b32 	%f325, %r257;
	add.f32 	%f326, %f516, %f311;
	add.f32 	%f327, %f310, %f313;
	add.f32 	%f328, %f312, %f315;
	add.f32 	%f329, %f314, %f317;
	add.f32 	%f330, %f316, %f319;
	add.f32 	%f331, %f318, %f321;
	add.f32 	%f332, %f320, %f323;
	add.f32 	%f333, %f322, %f325;
	add.f32 	%f334, %f326, %f327;
	add.f32 	%f335, %f328, %f329;
	add.f32 	%f336, %f330, %f331;
	add.f32 	%f337, %f332, %f333;
	add.f32 	%f338, %f334, %f335;
	add.f32 	%f339, %f336, %f337;
	add.f32 	%f340, %f338, %f339;
	add.f32 	%f516, %f340, %f324;
	sub.s32 	%r259, %r67, %r389;
	setp.lt.s32 	%p59, %r259, 8192;
	@%p59 bra 	$L__BB5_34;
	add.s32 	%r389, %r389, 8192;
	setp.le.s32 	%p60, %r389, %r14;
	@%p60 bra 	$L__BB5_24;
$L__BB5_26:
	setp.le.s32 	%p61, %r67, %r389;
	@%p61 bra 	$L__BB5_34;
	sub.s32 	%r18, %r67, %r389;
	setp.ge.s32 	%p62, %r13, %r18;
	@%p62 bra 	$L__BB5_34;
	not.b32 	%r260, %r13;
	add.s32 	%r261, %r67, %r260;
	sub.s32 	%r19, %r261, %r389;
	and.b32  	%r262, %r19, 1536;
	setp.eq.s32 	%p63, %r262, 1536;
	mov.u32 	%r393, %r13;
	@%p63 bra 	$L__BB5_31;
	add.s32 	%r391, %r13, %r389;
	shr.u32 	%r263, %r19, 9;
	add.s32 	%r264, %r263, 1;
	and.b32  	%r265, %r264, 3;
	neg.s32 	%r390, %r265;
	mov.u32 	%r393, %r13;
$L__BB5_30:
	.pragma "nounroll";
	mul.wide.u32 	%rd109, %r391, 4;
	add.s64 	%rd108, %rd16, %rd109;
	// begin inline asm
	ld.global.nc.u32 %r266, [%rd108];
	// end inline asm
	mov.b32 	%f342, %r266;
	add.f32 	%f516, %f516, %f342;
	add.s32 	%r393, %r393, 512;
	add.s32 	%r391, %r391, 512;
	add.s32 	%r390, %r390, 1;
	setp.ne.s32 	%p64, %r390, 0;
	@%p64 bra 	$L__BB5_30;
$L__BB5_31:
	setp.lt.u32 	%p65, %r19, 1536;
	@%p65 bra 	$L__BB5_34;
	cvt.u64.u32 	%rd110, %r393;
	cvt.u64.u32 	%rd111, %r389;
	add.s64 	%rd112, %rd110, %rd111;
	shl.b64 	%rd113, %rd112, 2;
	add.s64 	%rd114, %rd113, %rd16;
	add.s64 	%rd130, %rd114, 4096;
	add.s32 	%r394, %r393, %r389;
$L__BB5_33:
	mul.wide.u32 	%rd119, %r394, 4;
	add.s64 	%rd115, %rd16, %rd119;
	// begin inline asm
	ld.global.nc.u32 %r267, [%rd115];
	// end inline asm
	mov.b32 	%f343, %r267;
	add.f32 	%f344, %f516, %f343;
	add.s64 	%rd116, %rd130, -2048;
	// begin inline asm
	ld.global.nc.u32 %r268, [%rd116];
	// end inline asm
	mov.b32 	%f345, %r268;
	add.f32 	%f346, %f344, %f345;
	// begin inline asm
	ld.global.nc.u32 %r269, [%rd130];
	// end inline asm
	mov.b32 	%f347, %r269;
	add.f32 	%f348, %f346, %f347;
	add.s64 	%rd118, %rd130, 2048;
	// begin inline asm
	ld.global.nc.u32 %r270, [%rd118];
	// end inline asm
	mov.b32 	%f349, %r270;
	add.f32 	%f516, %f348, %f349;
	add.s32 	%r393, %r393, 2048;
	add.s64 	%rd130, %rd130, 8192;
	add.s32 	%r394, %r394, 2048;
	setp.lt.s32 	%p66, %r393, %r18;
	@%p66 bra 	$L__BB5_33;
$L__BB5_34:
	// begin inline asm
	mov.u32 %r271, %laneid;
	// end inline asm
	mov.b32 	%r273, %f516;
	mov.b32 	%r274, 1;
	mov.b32 	%r295, 31;
	mov.b32 	%r296, -1;
	// begin inline asm
	shfl.sync.down.b32 %r272, %r273, %r274, %r295, %r296;
	// end inline asm
	setp.gt.s32 	%p67, %r271, 30;
	mov.b32 	%f350, %r272;
	add.f32 	%f351, %f516, %f350;
	selp.f32 	%f352, %f516, %f351, %p67;
	mov.b32 	%r278, %f352;
	mov.b32 	%r279, 2;
	// begin inline asm
	shfl.sync.down.b32 %r277, %r278, %r279, %r295, %r296;
	// end inline asm
	setp.gt.s32 	%p68, %r271, 29;
	mov.b32 	%f353, %r277;
	add.f32 	%f354, %f352, %f353;
	selp.f32 	%f355, %f352, %f354, %p68;
	mov.b32 	%r283, %f355;
	mov.b32 	%r284, 4;
	// begin inline asm
	shfl.sync.down.b32 %r282, %r283, %r284, %r295, %r296;
	// end inline asm
	setp.gt.s32 	%p69, %r271, 27;
	mov.b32 	%f356, %r282;
	add.f32 	%f357, %f355, %f356;
	selp.f32 	%f358, %f355, %f357, %p69;
	mov.b32 	%r288, %f358;
	mov.b32 	%r289, 8;
	// begin inline asm
	shfl.sync.down.b32 %r287, %r288, %r289, %r295, %r296;
	// end inline asm
	setp.gt.s32 	%p70, %r271, 23;
	mov.b32 	%f359, %r287;
	add.f32 	%f360, %f358, %f359;
	selp.f32 	%f361, %f358, %f360, %p70;
	mov.b32 	%r293, %f361;
	mov.b32 	%r294, 16;
	// begin inline asm
	shfl.sync.down.b32 %r292, %r293, %r294, %r295, %r296;
	// end inline asm
	setp.gt.s32 	%p71, %r271, 15;
	mov.b32 	%f362, %r292;
	add.f32 	%f26, %f361, %f362;
	selp.f32 	%f530, %f361, %f26, %p71;
	setp.ne.s32 	%p72, %r271, 0;
	@%p72 bra 	$L__BB5_36;
	shr.u32 	%r297, %r13, 3;
	and.b32  	%r298, %r297, 124;
	mov.u32 	%r299, _ZZN3cub18CUB_300001_SM_10006detail6reduce28DeviceReduceSingleTileKernelINS2_10policy_hubIfjN4cuda3std3__44plusIfEEE10Policy1000EPfPiiS9_ifNS7_10__identityEEEvT0_T1_T2_T3_T4_T6_E12temp_storage;
	add.s32 	%r300, %r299, %r298;
	st.shared.f32 	[%r300+16], %f26;
$L__BB5_36:
	bar.sync 	0;
	setp.ne.s32 	%p73, %r13, 0;
	@%p73 bra 	$L__BB5_72;
	ld.shared.f32 	%f363, [_ZZN3cub18CUB_300001_SM_10006detail6reduce28DeviceReduceSingleTileKernelINS2_10policy_hubIfjN4cuda3std3__44plusIfEEE10Policy1000EPfPiiS9_ifNS7_10__identityEEEvT0_T1_T2_T3_T4_T6_E12temp_storage+20];
	add.f32 	%f364, %f530, %f363;
	ld.shared.f32 	%f365, [_ZZN3cub18CUB_300001_SM_10006detail6reduce28DeviceReduceSingleTileKernelINS2_10policy_hubIfjN4cuda3std3__44plusIfEEE10Policy1000EPfPiiS9_ifNS7_10__identityEEEvT0_T1_T2_T3_T4_T6_E12temp_storage+24];
	add.f32 	%f366, %f364, %f365;
	ld.shared.f32 	%f367, [_ZZN3cub18CUB_300001_SM_10006detail6reduce28DeviceReduceSingleTileKernelINS2_10policy_hubIfjN4cuda3std3__44plusIfEEE10Policy1000EPfPiiS9_ifNS7_10__identityEEEvT0_T1_T2_T3_T4_T6_E12temp_storage+28];
	add.f32 	%f368, %f366, %f367;
	ld.shared.f32 	%f369, [_ZZN3cub18CUB_300001_SM_10006detail6reduce28DeviceReduceSingleTileKernelINS2_10policy_hubIfjN4cuda3std3__44plusIfEEE10Policy1000EPfPiiS9_ifNS7_10__identityEEEvT0_T1_T2_T3_T4_T6_E12temp_storage+32];
	add.f32 	%f370, %f368, %f369;
	ld.shared.f32 	%f371, [_ZZN3cub18CUB_300001_SM_10006detail6reduce28DeviceReduceSingleTileKernelINS2_10policy_hubIfjN4cuda3std3__44plusIfEEE10Policy1000EPfPiiS9_ifNS7_10__identityEEEvT0_T1_T2_T3_T4_T6_E12temp_storage+36];
	add.f32 	%f372, %f370, %f371;
	ld.shared.f32 	%f373, [_ZZN3cub18CUB_300001_SM_10006detail6reduce28DeviceReduceSingleTileKernelINS2_10policy_hubIfjN4cuda3std3__44plusIfEEE10Policy1000EPfPiiS9_ifNS7_10__identityEEEvT0_T1_T2_T3_T4_T6_E12temp_storage+40];
	add.f32 	%f374, %f372, %f373;
	ld.shared.f32 	%f375, [_ZZN3cub18CUB_300001_SM_10006detail6reduce28DeviceReduceSingleTileKernelINS2_10policy_hubIfjN4cuda3std3__44plusIfEEE10Policy1000EPfPiiS9_ifNS7_10__identityEEEvT0_T1_T2_T3_T4_T6_E12temp_storage+44];
	add.f32 	%f376, %f374, %f375;
	ld.shared.f32 	%f377, [_ZZN3cub18CUB_300001_SM_10006detail6reduce28DeviceReduceSingleTileKernelINS2_10policy_hubIfjN4cuda3std3__44plusIfEEE10Policy1000EPfPiiS9_ifNS7_10__identityEEEvT0_T1_T2_T3_T4_T6_E12temp_storage+48];
	add.f32 	%f378, %f376, %f377;
	ld.shared.f32 	%f379, [_ZZN3cub18CUB_300001_SM_10006detail6reduce28DeviceReduceSingleTileKernelINS2_10policy_hubIfjN4cuda3std3__44plusIfEEE10Policy1000EPfPiiS9_ifNS7_10__identityEEEvT0_T1_T2_T3_T4_T6_E12temp_storage+52];
	add.f32 	%f380, %f378, %f379;
	ld.shared.f32 	%f381, [_ZZN3cub18CUB_300001_SM_10006detail6reduce28DeviceReduceSingleTileKernelINS2_10policy_hubIfjN4cuda3std3__44plusIfEEE10Policy1000EPfPiiS9_ifNS7_10__identityEEEvT0_T1_T2_T3_T4_T6_E12temp_storage+56];
	add.f32 	%f382, %f380, %f381;
	ld.shared.f32 	%f383, [_ZZN3cub18CUB_300001_SM_10006detail6reduce28DeviceReduceSingleTileKernelINS2_10policy_hubIfjN4cuda3std3__44plusIfEEE10Policy1000EPfPiiS9_ifNS7_10__identityEEEvT0_T1_T2_T3_T4_T6_E12temp_storage+60];
	add.f32 	%f384, %f382, %f383;
	ld.shared.f32 	%f385, [_ZZN3cub18CUB_300001_SM_10006detail6reduce28DeviceReduceSingleTileKernelINS2_10policy_hubIfjN4cuda3std3__44plusIfEEE10Policy1000EPfPiiS9_ifNS7_10__identityEEEvT0_T1_T2_T3_T4_T6_E12temp_storage+64];
	add.f32 	%f386, %f384, %f385;
	ld.shared.f32 	%f387, [_ZZN3cub18CUB_300001_SM_10006detail6reduce28DeviceReduceSingleTileKernelINS2_10policy_hubIfjN4cuda3std3__44plusIfEEE10Policy1000EPfPiiS9_ifNS7_10__identityEEEvT0_T1_T2_T3_T4_T6_E12temp_storage+68];
	add.f32 	%f388, %f386, %f387;
	ld.shared.f32 	%f389, [_ZZN3cub18CUB_300001_SM_10006detail6reduce28DeviceReduceSingleTileKernelINS2_10policy_hubIfjN4cuda3std3__44plusIfEEE10Policy1000EPfPiiS9_ifNS7_10__identityEEEvT0_T1_T2_T3_T4_T6_E12temp_storage+72];
	add.f32 	%f390, %f388, %f389;
	ld.shared.f32 	%f391, [_ZZN3cub18CUB_300001_SM_10006detail6reduce28DeviceReduceSingleTileKernelINS2_10policy_hubIfjN4cuda3std3__44plusIfEEE10Policy1000EPfPiiS9_ifNS7_10__identityEEEvT0_T1_T2_T3_T4_T6_E12temp_storage+76];
	add.f32 	%f530, %f390, %f391;
	bra.uni 	$L__BB5_72;
$L__BB5_38:
	setp.gt.s32 	%p3, %r67, 8191;
	@%p3 bra 	$L__BB5_56;
	mov.u32 	%r34, %tid.x;
	setp.ge.s32 	%p20, %r34, %r67;
	mov.f32 	%f522, 0f00000000;
	mov.u32 	%r399, %r34;
	@%p20 bra 	$L__BB5_41;
	mul.wide.u32 	%rd66, %r34, 4;
	add.s64 	%rd65, %rd16, %rd66;
	// begin inline asm
	ld.global.nc.u32 %r145, [%rd65];
	// end inline asm
	mov.b32 	%f522, %r145;
	add.s32 	%r399, %r34, 512;
$L__BB5_41:
	setp.ge.s32 	%p21, %r399, %r67;
	@%p21 bra 	$L__BB5_47;
	not.b32 	%r146, %r399;
	add.s32 	%r37, %r67, %r146;
	and.b32  	%r147, %r37, 1536;
	setp.eq.s32 	%p22, %r147, 1536;
	@%p22 bra 	$L__BB5_45;
	mul.wide.u32 	%rd67, %r399, 4;
	add.s64 	%rd131, %rd16, %rd67;
	shr.u32 	%r148, %r37, 9;
	add.s32 	%r149, %r148, 1;
	and.b32  	%r150, %r149, 3;
	neg.s32 	%r397, %r150;
$L__BB5_44:
	.pragma "nounroll";
	// begin inline asm
	ld.global.nc.u32 %r151, [%rd131];
	// end inline asm
	mov.b32 	%f172, %r151;
	add.f32 	%f522, %f522, %f172;
	add.s32 	%r399, %r399, 512;
	add.s64 	%rd131, %rd131, 2048;
	add.s32 	%r397, %r397, 1;
	setp.ne.s32 	%p23, %r397, 0;
	@%p23 bra 	$L__BB5_44;
$L__BB5_45:
	setp.lt.u32 	%p24, %r37, 1536;
	@%p24 bra 	$L__BB5_47;
$L__BB5_46:
	mul.wide.s32 	%rd73, %r399, 4;
	add.s64 	%rd69, %rd16, %rd73;
	// begin inline asm
	ld.global.nc.u32 %r152, [%rd69];
	// end inline asm
	mov.b32 	%f173, %r152;
	add.f32 	%f174, %f522, %f173;
	add.s64 	%rd70, %rd69, 2048;
	// begin inline asm
	ld.global.nc.u32 %r153, [%rd70];
	// end inline asm
	mov.b32 	%f175, %r153;
	add.f32 	%f176, %f174, %f175;
	add.s64 	%rd71, %rd69, 4096;
	// begin inline asm
	ld.global.nc.u32 %r154, [%rd71];
	// end inline asm
	mov.b32 	%f177, %r154;
	add.f32 	%f178, %f176, %f177;
	add.s64 	%rd72, %rd69, 6144;
	// begin inline asm
	ld.global.nc.u32 %r155, [%rd72];
	// end inline asm
	mov.b32 	%f179, %r155;
	add.f32 	%f522, %f178, %f179;
	add.s32 	%r399, %r399, 2048;
	setp.lt.s32 	%p25, %r399, %r67;
	@%p25 bra 	$L__BB5_46;
$L__BB5_47:
	setp.lt.s32 	%p26, %r67, 512;
	@%p26 bra 	$L__BB5_52;
	// begin inline asm
	mov.u32 %r194, %laneid;
	// end inline asm
	mov.b32 	%r196, %f522;
	mov.b32 	%r197, 1;
	mov.b32 	%r218, 31;
	mov.b32 	%r219, -1;
	// begin inline asm
	shfl.sync.down.b32 %r195, %r196, %r197, %r218, %r219;
	// end inline asm
	setp.gt.s32 	%p50, %r194, 30;
	mov.b32 	%f238, %r195;
	add.f32 	%f239, %f522, %f238;
	selp.f32 	%f240, %f522, %f239, %p50;
	mov.b32 	%r201, %f240;
	mov.b32 	%r202, 2;
	// begin inline asm
	shfl.sync.down.b32 %r200, %r201, %r202, %r218, %r219;
	// end inline asm
	setp.gt.s32 	%p51, %r194, 29;
	mov.b32 	%f241, %r200;
	add.f32 	%f242, %f240, %f241;
	selp.f32 	%f243, %f240, %f242, %p51;
	mov.b32 	%r206, %f243;
	mov.b32 	%r207, 4;
	// begin inline asm
	shfl.sync.down.b32 %r205, %r206, %r207, %r218, %r219;
	// end inline asm
	setp.gt.s32 	%p52, %r194, 27;
	mov.b32 	%f244, %r205;
	add.f32 	%f245, %f243, %f244;
	selp.f32 	%f246, %f243, %f245, %p52;
	mov.b32 	%r211, %f246;
	mov.b32 	%r212, 8;
	// begin inline asm
	shfl.sync.down.b32 %r210, %r211, %r212, %r218, %r219;
	// end inline asm
	setp.gt.s32 	%p53, %r194, 23;
	mov.b32 	%f247, %r210;
	add.f32 	%f248, %f246, %f247;
	selp.f32 	%f249, %f246, %f248, %p53;
	mov.b32 	%r216, %f249;
	mov.b32 	%r217, 16;
	// begin inline asm
	shfl.sync.down.b32 %r215, %r216, %r217, %r218, %r219;
	// end inline asm
	setp.gt.s32 	%p54, %r194, 15;
	mov.b32 	%f250, %r215;
	add.f32 	%f38, %f249, %f250;
	selp.f32 	%f530, %f249, %f38, %p54;
	setp.ne.s32 	%p55, %r194, 0;
	@%p55 bra 	$L__BB5_50;
	shr.u32 	%r220, %r34, 3;
	and.b32  	%r221, %r220, 124;
	mov.u32 	%r222, _ZZN3cub18CUB_300001_SM_10006detail6reduce28DeviceReduceSingleTileKernelINS2_10policy_hubIfjN4cuda3std3__44plusIfEEE10Policy1000EPfPiiS9_ifNS7_10__identityEEEvT0_T1_T2_T3_T4_T6_E12temp_storage;
	add.s32 	%r223, %r222, %r221;
	st.shared.f32 	[%r223+16], %f38;
$L__BB5_50:
	bar.sync 	0;
	setp.ne.s32 	%p56, %r34, 0;
	@%p56 bra 	$L__BB5_72;
	ld.shared.f32 	%f251, [_ZZN3cub18CUB_300001_SM_10006detail6reduce28DeviceReduceSingleTileKernelINS2_10policy_hubIfjN4cuda3std3__44plusIfEEE10Policy1000EPfPiiS9_ifNS7_10__identityEEEvT0_T1_T2_T3_T4_T6_E12temp_storage+20];
	add.f32 	%f252, %f530, %f251;
	ld.shared.f32 	%f253, [_ZZN3cub18CUB_300001_SM_10006detail6reduce28DeviceReduceSingleTileKernelINS2_10policy_hubIfjN4cuda3std3__44plusIfEEE10Policy1000EPfPiiS9_ifNS7_10__identityEEEvT0_T1_T2_T3_T4_T6_E12temp_storage+24];
	add.f32 	%f254, %f252, %f253;
	ld.shared.f32 	%f255, [_ZZN3cub18CUB_300001_SM_10006detail6reduce28DeviceReduceSingleTileKernelINS2_10policy_hubIfjN4cuda3std3__44plusIfEEE10Policy1000EPfPiiS9_ifNS7_10__identityEEEvT0_T1_T2_T3_T4_T6_E12temp_storage+28];
	add.f32 	%f256, %f254, %f255;
	ld.shared.f32 	%f257, [_ZZN3cub18CUB_300001_SM_10006detail6reduce28DeviceReduceSingleTileKernelINS2_10policy_hubIfjN4cuda3std3__44plusIfEEE10Policy1000EPfPiiS9_ifNS7_10__identityEEEvT0_T1_T2_T3_T4_T6_E12temp_storage+32];
	add.f32 	%f258, %f256, %f257;
	ld.shared.f32 	%f259, [_ZZN3cub18CUB_300001_SM_10006detail6reduce28DeviceReduceSingleTileKernelINS2_10policy_hubIfjN4cuda3std3__44plusIfEEE10Policy1000EPfPiiS9_ifNS7_10__identityEEEvT0_T1_T2_T3_T4_T6_E12temp_storage+36];
	add.f32 	%f260, %f258, %f259;
	ld.shared.f32 	%f261, [_ZZN3cub18CUB_300001_SM_10006detail6reduce28DeviceReduceSingleTileKernelINS2_10policy_hubIfjN4cuda3std3__44plusIfEEE10Policy1000EPfPiiS9_ifNS7_10__identityEEEvT0_T1_T2_T3_T4_T6_E12temp_storage+40];
	add.f32 	%f262, %f260, %f261;
	ld.shared.f32 	%f263, [_ZZN3cub18CUB_300001_SM_10006detail6reduce28DeviceReduceSingleTileKernelINS2_10policy_hubIfjN4cuda3std3__44plusIfEEE10Policy1000EPfPiiS9_ifNS7_10__identityEEEvT0_T1_T2_T3_T4_T6_E12temp_storage+44];
	add.f32 	%f264, %f262, %f263;
	ld.shared.f32 	%f265, [_ZZN3cub18CUB_300001_SM_10006detail6reduce28DeviceReduceSingleTileKernelINS2_10policy_hubIfjN4cuda3std3__44plusIfEEE10Policy1000EPfPiiS9_ifNS7_10__identityEEEvT0_T1_T2_T3_T4_T6_E12temp_storage+48];
	add.f32 	%f266, %f264, %f265;
	ld.shared.f32 	%f267, [_ZZN3cub18CUB_300001_SM_10006detail6reduce28DeviceReduceSingleTileKernelINS2_10policy_hubIfjN4cuda3std3__44plusIfEEE10Policy1000EPfPiiS9_ifNS7_10__identityEEEvT0_T1_T2_T3_T4_T6_E12temp_storage+52];
	add.f32 	%f268, %f266, %f267;
	ld.shared.f32 	%f269, [_ZZN3cub18CUB_300001_SM_10006detail6reduce28DeviceReduceSingleTileKernelINS2_10policy_hubIfjN4cuda3std3__44plusIfEEE10Policy1000EPfPiiS9_ifNS7_10__identityEEEvT0_T1_T2_T3_T4_T6_E12temp_storage+56];
	add.f32 	%f270, %f268, %f269;
	ld.shared.f32 	%f271, [_ZZN3cub18CUB_300001_SM_10006detail6reduce28DeviceReduceSingleTileKernelINS2_10policy_hubIfjN4cuda3std3__44plusIfEEE10Policy1000EPfPiiS9_ifNS7_10__identityEEEvT0_T1_T2_T3_T4_T6_E12temp_storage+60];
	add.f32 	%f272, %f270, %f271;
	ld.shared.f32 	%f273, [_ZZN3cub18CUB_300001_SM_10006detail6reduce28DeviceReduceSingleTileKernelINS2_10policy_hubIfjN4cuda3std3__44plusIfEEE10Policy1000EPfPiiS9_ifNS7_10__identityEEEvT0_T1_T2_T3_T4_T6_E12temp_storage+64];
	add.f32 	%f274, %f272, %f273;
	ld.shared.f32 	%f275, [_ZZN3cub18CUB_300001_SM_10006detail6reduce28DeviceReduceSingleTileKernelINS2_10policy_hubIfjN4cuda3std3__44plusIfEEE10Policy1000EPfPiiS9_ifNS7_10__identityEEEvT0_T1_T2_T3_T4_T6_E12temp_storage+68];
	add.f32 	%f276, %f274, %f275;
	ld.shared.f32 	%f277, [_ZZN3cub18CUB_300001_SM_10006detail6reduce28DeviceReduceSingleTileKernelINS2_10policy_hubIfjN4cuda3std3__44plusIfEEE10Policy1000EPfPiiS9_ifNS7_10__identityEEEvT0_T1_T2_T3_T4_T6_E12temp_storage+72];
	add.f32 	%f278, %f276, %f277;
	ld.shared.f32 	%f279, [_ZZN3cub18CUB_300001_SM_10006detail6reduce28DeviceReduceSingleTileKernelINS2_10policy_hubIfjN4cuda3std3__44plusIfEEE10Policy1000EPfPiiS9_ifNS7_10__identityEEEvT0_T1_T2_T3_T4_T6_E12temp_storage+76];
	add.f32 	%f530, %f278, %f279;
	bra.uni 	$L__BB5_72;
$L__BB5_52:
	// begin inline asm
	mov.u32 %r156, %laneid;
	// end inline asm
	and.b32  	%r182, %r34, 992;
	add.s32 	%r183, %r182, 32;
	setp.gt.s32 	%p27, %r183, %r67;
	not.b32 	%r184, %r182;
	add.s32 	%r185, %r67, %r184;
	selp.b32 	%r180, %r185, 31, %p27;
	mov.b32 	%r158, %f522;
	mov.b32 	%r159, 1;
	mov.b32 	%r181, -1;
	// begin inline asm
	shfl.sync.down.b32 %r157, %r158, %r159, %r180, %r181;
	// end inline asm
	setp.lt.s32 	%p28, %r156, %r180;
	mov.b32 	%f180, %r157;
	add.f32 	%f181, %f522, %f180;
	selp.f32 	%f182, %f181, %f522, %p28;
	mov.b32 	%r163, %f182;
	mov.b32 	%r164, 2;
	// begin inline asm
	shfl.sync.down.b32 %r162, %r163, %r164, %r180, %r181;
	// end inline asm
	add.s32 	%r186, %r156, 2;
	setp.gt.s32 	%p29, %r186, %r180;
	mov.b32 	%f183, %r162;
	add.f32 	%f184, %f182, %f183;
	selp.f32 	%f185, %f182, %f184, %p29;
	mov.b32 	%r168, %f185;
	mov.b32 	%r169, 4;
	// begin inline asm
	shfl.sync.down.b32 %r167, %r168, %r169, %r180, %r181;
	// end inline asm
	add.s32 	%r187, %r156, 4;
	setp.gt.s32 	%p30, %r187, %r180;
	mov.b32 	%f186, %r167;
	add.f32 	%f187, %f185, %f186;
	selp.f32 	%f188, %f185, %f187, %p30;
	mov.b32 	%r173, %f188;
	mov.b32 	%r174, 8;
	// begin inline asm
	shfl.sync.down.b32 %r172, %r173, %r174, %r180, %r181;
	// end inline asm
	add.s32 	%r188, %r156, 8;
	setp.gt.s32 	%p31, %r188, %r180;
	mov.b32 	%f189, %r172;
	add.f32 	%f190, %f188, %f189;
	selp.f32 	%f191, %f188, %f190, %p31;
	mov.b32 	%r178, %f191;
	mov.b32 	%r179, 16;
	// begin inline asm
	shfl.sync.down.b32 %r177, %r178, %r179, %r180, %r181;
	// end inline asm
	add.s32 	%r189, %r156, 16;
	setp.gt.s32 	%p32, %r189, %r180;
	mov.b32 	%f192, %r177;
	add.f32 	%f193, %f191, %f192;
	selp.f32 	%f530, %f191, %f193, %p32;
	setp.ne.s32 	%p33, %r156, 0;
	@%p33 bra 	$L__BB5_54;
	shr.u32 	%r190, %r34, 3;
	and.b32  	%r191, %r190, 124;
	mov.u32 	%r192, _ZZN3cub18CUB_300001_SM_10006detail6reduce28DeviceReduceSingleTileKernelINS2_10policy_hubIfjN4cuda3std3__44plusIfEEE10Policy1000EPfPiiS9_ifNS7_10__identityEEEvT0_T1_T2_T3_T4_T6_E12temp_storage;
	add.s32 	%r193, %r192, %r191;
	st.shared.f32 	[%r193+16], %f530;
$L__BB5_54:
	bar.sync 	0;
	setp.ne.s32 	%p34, %r34, 0;
	@%p34 bra 	$L__BB5_72;
	setp.gt.s32 	%p35, %r67, 32;
	ld.shared.f32 	%f194, [_ZZN3cub18CUB_300001_SM_10006detail6reduce28DeviceReduceSingleTileKernelINS2_10policy_hubIfjN4cuda3std3__44plusIfEEE10Policy1000EPfPiiS9_ifNS7_10__identityEEEvT0_T1_T2_T3_T4_T6_E12temp_storage+20];
	add.f32 	%f195, %f530, %f194;
	selp.f32 	%f196, %f195, %f530, %p35;
	setp.gt.s32 	%p36, %r67, 64;
	ld.shared.f32 	%f197, [_ZZN3cub18CUB_300001_SM_10006detail6reduce28DeviceReduceSingleTileKernelINS2_10policy_hubIfjN4cuda3std3__44plusIfEEE10Policy1000EPfPiiS9_ifNS7_10__identityEEEvT0_T1_T2_T3_T4_T6_E12temp_storage+24];
	add.f32 	%f198, %f197, %f196;
	selp.f32 	%f199, %f198, %f196, %p36;
	setp.gt.s32 	%p37, %r67, 96;
	ld.shared.f32 	%f200, [_ZZN3cub18CUB_300001_SM_10006detail6reduce28DeviceReduceSingleTileKernelINS2_10policy_hubIfjN4cuda3std3__44plusIfEEE10Policy1000EPfPiiS9_ifNS7_10__identityEEEvT0_T1_T2_T3_T4_T6_E12temp_storage+28];
	add.f32 	%f201, %f200, %f199;
	selp.f32 	%f202, %f201, %f199, %p37;
	setp.gt.s32 	%p38, %r67, 128;
	ld.shared.f32 	%f203, [_ZZN3cub18CUB_300001_SM_10006detail6reduce28DeviceReduceSingleTileKernelINS2_10policy_hubIfjN4cuda3std3__44plusIfEEE10Policy1000EPfPiiS9_ifNS7_10__identityEEEvT0_T1_T2_T3_T4_T6_E12temp_storage+32];
	add.f32 	%f204, %f203, %f202;
	selp.f32 	%f205, %f204, %f202, %p38;
	setp.gt.s32 	%p39, %r67, 160;
	ld.shared.f32 	%f206, [_ZZN3cub18CUB_300001_SM_10006detail6reduce28DeviceReduceSingleTileKernelINS2_10policy_hubIfjN4cuda3std3__44plusIfEEE10Policy1000EPfPiiS9_ifNS7_10__identityEEEvT0_T1_T2_T3_T4_T6_E12temp_storage+36];
	add.f32 	%f207, %f206, %f205;
	selp.f32 	%f208, %f207, %f205, %p39;
	setp.gt.s32 	%p40, %r67, 192;
	ld.shared.f32 	%f209, [_ZZN3cub18CUB_300001_SM_10006detail6reduce28DeviceReduceSingleTileKernelINS2_10policy_hubIfjN4cuda3std3__44plusIfEEE10Policy1000EPfPiiS9_ifNS7_10__identityEEEvT0_T1_T2_T3_T4_T6_E12temp_storage+40];
	add.f32 	%f210, %f209, %f208;
	selp.f32 	%f211, %f210, %f208, %p40;
	setp.gt.s32 	%p41, %r67, 224;
	ld.shared.f32 	%f212, [_ZZN3cub18CUB_300001_SM_10006detail6reduce28DeviceReduceSingleTileKernelINS2_10policy_hubIfjN4cuda3std3__44plusIfEEE10Policy1000EPfPiiS9_ifNS7_10__identityEEEvT0_T1_T2_T3_T4_T6_E12temp_storage+44];
	add.f32 	%f213, %f212, %f211;
	selp.f32 	%f214, %f213, %f211, %p41;
	setp.gt.s32 	%p42, %r67, 256;
	ld.shared.f32 	%f215, [_ZZN3cub18CUB_300001_SM_10006detail6reduce28DeviceReduceSingleTileKernelINS2_10policy_hubIfjN4cuda3std3__44plusIfEEE10Policy1000EPfPiiS9_ifNS7_10__identityEEEvT0_T1_T2_T3_T4_T6_E12temp_storage+48];
	add.f32 	%f216, %f215, %f214;
	selp.f32 	%f217, %f216, %f214, %p42;
	setp.gt.s32 	%p43, %r67, 288;
	ld.shared.f32 	%f218, [_ZZN3cub18CUB_300001_SM_10006detail6reduce28DeviceReduceSingleTileKernelINS2_10policy_hubIfjN4cuda3std3__44plusIfEEE10Policy1000EPfPiiS9_ifNS7_10__identityEEEvT0_T1_T2_T3_T4_T6_E12temp_storage+52];
	add.f32 	%f219, %f218, %f217;
	selp.f32 	%f220, %f219, %f217, %p43;
	setp.gt.s32 	%p44, %r67, 320;
	ld.shared.f32 	%f221, [_ZZN3cub18CUB_300001_SM_10006detail6reduce28DeviceReduceSingleTileKernelINS2_10policy_hubIfjN4cuda3std3__44plusIfEEE10Policy1000EPfPiiS9_ifNS7_10__identityEEEvT0_T1_T2_T3_T4_T6_E12temp_storage+56];
	add.f32 	%f222, %f221, %f220;
	selp.f32 	%f223, %f222, %f220, %p44;
	setp.gt.s32 	%p45, %r67, 352;
	ld.shared.f32 	%f224, [_ZZN3cub18CUB_300001_SM_10006detail6reduce28DeviceReduceSingleTileKernelINS2_10policy_hubIfjN4cuda3std3__44plusIfEEE10Policy1000EPfPiiS9_ifNS7_10__identityEEEvT0_T1_T2_T3_T4_T6_E12temp_storage+60];
	add.f32 	%f225, %f224, %f223;
	selp.f32 	%f226, %f225, %f223, %p45;
	setp.gt.s32 	%p46, %r67, 384;
	ld.shared.f32 	%f227, [_ZZN3cub18CUB_300001_SM_10006detail6reduce28DeviceReduceSingleTileKernelINS2_10policy_hubIfjN4cuda3std3__44plusIfEEE10Policy1000EPfPiiS9_ifNS7_10__identityEEEvT0_T1_T2_T3_T4_T6_E12temp_storage+64];
	add.f32 	%f228, %f227, %f226;
	selp.f32 	%f229, %f228, %f226, %p46;
	setp.gt.s32 	%p47, %r67, 416;
	ld.shared.f32 	%f230, [_ZZN3cub18CUB_300001_SM_10006detail6reduce28DeviceReduceSingleTileKernelINS2_10policy_hubIfjN4cuda3std3__44plusIfEEE10Policy1000EPfPiiS9_ifNS7_10__identityEEEvT0_T1_T2_T3_T4_T6_E12temp_storage+68];
	add.f32 	%f231, %f230, %f229;
	selp.f32 	%f232, %f231, %f229, %p47;
	setp.gt.s32 	%p48, %r67, 448;
	ld.shared.f32 	%f233, [_ZZN3cub18CUB_300001_SM_10006detail6reduce28DeviceReduceSingleTileKernelINS2_10policy_hubIfjN4cuda3std3__44plusIfEEE10Policy1000EPfPiiS9_ifNS7_10__identityEEEvT0_T1_T2_T3_T4_T6_E12temp_storage+72];
	add.f32 	%f234, %f233, %f232;
	selp.f32 	%f235, %f234, %f232, %p48;
	setp.gt.s32 	%p49, %r67, 480;
	ld.shared.f32 	%f236, [_ZZN3cub18CUB_300001_SM_10006detail6reduce28DeviceReduceSingleTileKernelINS2_10policy_hubIfjN4cuda3std3__44plusIfEEE10Policy1000EPfPiiS9_ifNS7_10__identityEEEvT0_T1_T2_T3_T4_T6_E12temp_storage+76];
	add.f32 	%f237, %f236, %f235;
	selp.f32 	%f530, %f237, %f235, %p49;
	bra.uni 	$L__BB5_72;
$L__BB5_56:
	mov.u32 	%r46, %tid.x;
	mul.wide.u32 	%rd35, %r46, 4;
	add.s64 	%rd19, %rd16, %rd35;
	// begin inline asm
	ld.global.nc.u32 %r69, [%rd19];
	// end inline asm
	mov.b32 	%f58, %r69;
	add.s64 	%rd20, %rd19, 2048;
	// begin inline asm
	ld.global.nc.u32 %r70, [%rd20];
	// end inline asm
	mov.b32 	%f59, %r70;
	add.s64 	%rd21, %rd19, 4096;
	// begin inline asm
	ld.global.nc.u32 %r71, [%rd21];
	// end inline asm
	mov.b32 	%f60, %r71;
	add.s64 	%rd22, %rd19, 6144;
	// begin inline asm
	ld.global.nc.u32 %r72, [%rd22];
	// end inline asm
	mov.b32 	%f61, %r72;
	add.s64 	%rd23, %rd19, 8192;
	// begin inline asm
	ld.global.nc.u32 %r73, [%rd23];
	// end inline asm
	mov.b32 	%f62, %r73;
	add.s64 	%rd24, %rd19, 10240;
	// begin inline asm
	ld.global.nc.u32 %r74, [%rd24];
	// end inline asm
	mov.b32 	%f63, %r74;
	add.s64 	%rd25, %rd19, 12288;
	// begin inline asm
	ld.global.nc.u32 %r75, [%rd25];
	// end inline asm
	mov.b32 	%f64, %r75;
	add.s64 	%rd26, %rd19, 14336;
	// begin inline asm
	ld.global.nc.u32 %r76, [%rd26];
	// end inline asm
	mov.b32 	%f65, %r76;
	add.s64 	%rd27, %rd19, 16384;
	// begin inline asm
	ld.global.nc.u32 %r77, [%rd27];
	// end inline asm
	mov.b32 	%f66, %r77;
	add.s64 	%rd28, %rd19, 18432;
	// begin inline asm
	ld.global.nc.u32 %r78, [%rd28];
	// end inline asm
	mov.b32 	%f67, %r78;
	add.s64 	%rd29, %rd19, 20480;
	// begin inline asm
	ld.global.nc.u32 %r79, [%rd29];
	// end inline asm
	mov.b32 	%f68, %r79;
	add.s64 	%rd30, %rd19, 22528;
	// begin inline asm
	ld.global.nc.u32 %r80, [%rd30];
	// end inline asm
	mov.b32 	%f69, %r80;
	add.s64 	%rd31, %rd19, 24576;
	// begin inline asm
	ld.global.nc.u32 %r81, [%rd31];
	// end inline asm
	mov.b32 	%f70, %r81;
	add.s64 	%rd32, %rd19, 26624;
	// begin inline asm
	ld.global.nc.u32 %r82, [%rd32];
	// end inline asm
	mov.b32 	%f71, %r82;
	add.s64 	%rd33, %rd19, 28672;
	// begin inline asm
	ld.global.nc.u32 %r83, [%rd33];
	// end inline asm
	mov.b32 	%f72, %r83;
	add.s64 	%rd34, %rd19, 30720;
	// begin inline asm
	ld.global.nc.u32 %r84, [%rd34];
	// end inline asm
	mov.b32 	%f73, %r84;
	add.f32 	%f74, %f58, %f59;
	add.f32 	%f75, %f60, %f61;
	add.f32 	%f76, %f62, %f63;
	add.f32 	%f77, %f64, %f65;
	add.f32 	%f78, %f66, %f67;
	add.f32 	%f79, %f68, %f69;
	add.f32 	%f80, %f70, %f71;
	add.f32 	%f81, %f72, %f73;
	add.f32 	%f82, %f74, %f75;
	add.f32 	%f83, %f76, %f77;
	add.f32 	%f84, %f78, %f79;
	add.f32 	%f85, %f80, %f81;
	add.f32 	%f86, %f82, %f83;
	add.f32 	%f87, %f84, %f85;
	add.f32 	%f529, %f86, %f87;
	setp.lt.u32 	%p4, %r67, 16384;
	mov.b32 	%r402, 8192;
	@%p4 bra 	$L__BB5_60;
	add.s32 	%r47, %r67, -8192;
	mov.b32 	%r402, 8192;
$L__BB5_58:
	mul.wide.s32 	%rd52, %r402, 4;
	add.s64 	%rd36, %rd19, %rd52;
	// begin inline asm
	ld.global.nc.u32 %r87, [%rd36];
	// end inline asm
	mov.b32 	%f88, %r87;
	add.s64 	%rd37, %rd36, 2048;
	// begin inline asm
	ld.global.nc.u32 %r88, [%rd37];
	// end inline asm
	mov.b32 	%f89, %r88;
	add.s64 	%rd38, %rd36, 4096;
	// begin inline asm
	ld.global.nc.u32 %r89, [%rd38];
	// end inline asm
	mov.b32 	%f90, %r89;
	add.s64 	%rd39, %rd36, 6144;
	// begin inline asm
	ld.global.nc.u32 %r90, [%rd39];
	// end inline asm
	mov.b32 	%f91, %r90;
	add.s64 	%rd40, %rd36, 8192;
	// begin inline asm
	ld.global.nc.u32 %r91, [%rd40];
	// end inline asm
	mov.b32 	%f92, %r91;
	add.s64 	%rd41, %rd36, 10240;
	// begin inline asm
	ld.global.nc.u32 %r92, [%rd41];
	// end inline asm
	mov.b32 	%f93, %r92;
	add.s64 	%rd42, %rd36, 12288;
	// begin inline asm
	ld.global.nc.u32 %r93, [%rd42];
	// end inline asm
	mov.b32 	%f94, %r93;
	add.s64 	%rd43, %rd36, 14336;
	// begin inline asm
	ld.global.nc.u32 %r94, [%rd43];
	// end inline asm
	mov.b32 	%f95, %r94;
	add.s64 	%rd44, %rd36, 16384;
	// begin inline asm
	ld.global.nc.u32 %r95, [%rd44];
	// end inline asm
	mov.b32 	%f96, %r95;
	add.s64 	%rd45, %rd36, 18432;
	// begin inline asm
	ld.global.nc.u32 %r96, [%rd45];
	// end inline asm
	mov.b32 	%f97, %r96;
	add.s64 	%rd46, %rd36, 20480;
	// begin inline asm
	ld.global.nc.u32 %r97, [%rd46];
	// end inline asm
	mov.b32 	%f98, %r97;
	add.s64 	%rd47, %rd36, 22528;
	// begin inline asm
	ld.global.nc.u32 %r98, [%rd47];
	// end inline asm
	mov.b32 	%f99, %r98;
	add.s64 	%rd48, %rd36, 24576;
	// begin inline asm
	ld.global.nc.u32 %r99, [%rd48];
	// end inline asm
	mov.b32 	%f100, %r99;
	add.s64 	%rd49, %rd36, 26624;
	// begin inline asm
	ld.global.nc.u32 %r100, [%rd49];
	// end inline asm
	mov.b32 	%f101, %r100;
	add.s64 	%rd50, %rd36, 28672;
	// begin inline asm
	ld.global.nc.u32 %r101, [%rd50];
	// end inline asm
	mov.b32 	%f102, %r101;
	add.s64 	%rd51, %rd36, 30720;
	// begin inline asm
	ld.global.nc.u32 %r102, [%rd51];
	// end inline asm
	mov.b32 	%f103, %r102;
	add.f32 	%f104, %f529, %f88;
	add.f32 	%f105, %f89, %f90;
	add.f32 	%f106, %f91, %f92;
	add.f32 	%f107, %f93, %f94;
	add.f32 	%f108, %f95, %f96;
	add.f32 	%f109, %f97, %f98;
	add.f32 	%f110, %f99, %f100;
	add.f32 	%f111, %f101, %f102;
	add.f32 	%f112, %f104, %f105;
	add.f32 	%f113, %f106, %f107;
	add.f32 	%f114, %f108, %f109;
	add.f32 	%f115, %f110, %f111;
	add.f32 	%f116, %f112, %f113;
	add.f32 	%f117, %f114, %f115;
	add.f32 	%f118, %f116, %f117;
	add.f32 	%f529, %f118, %f103;
	sub.s32 	%r103, %r67, %r402;
	setp.lt.s32 	%p5, %r103, 8192;
	@%p5 bra 	$L__BB5_68;
	add.s32 	%r402, %r402, 8192;
	setp.le.s32 	%p6, %r402, %r47;
	@%p6 bra 	$L__BB5_58;
$L__BB5_60:
	setp.le.s32 	%p7, %r67, %r402;
	@%p7 bra 	$L__BB5_68;
	sub.s32 	%r51, %r67, %r402;
	setp.ge.s32 	%p8, %r46, %r51;
	@%p8 bra 	$L__BB5_68;
	not.b32 	%r104, %r46;
	add.s32 	%r105, %r67, %r104;
	sub.s32 	%r52, %r105, %r402;
	and.b32  	%r106, %r52, 1536;
	setp.eq.s32 	%p9, %r106, 1536;
	mov.u32 	%r406, %r46;
	@%p9 bra 	$L__BB5_65;
	add.s32 	%r404, %r46, %r402;
	shr.u32 	%r107, %r52, 9;
	add.s32 	%r108, %r107, 1;
	and.b32  	%r109, %r108, 3;
	neg.s32 	%r403, %r109;
	mov.u32 	%r406, %r46;
$L__BB5_64:
	.pragma "nounroll";
	mul.wide.u32 	%rd54, %r404, 4;
	add.s64 	%rd53, %rd16, %rd54;
	// begin inline asm
	ld.global.nc.u32 %r110, [%rd53];
	// end inline asm
	mov.b32 	%f120, %r110;
	add.f32 	%f529, %f529, %f120;
	add.s32 	%r406, %r406, 512;
	add.s32 	%r404, %r404, 512;
	add.s32 	%r403, %r403, 1;
	setp.ne.s32 	%p10, %r403, 0;
	@%p10 bra 	$L__BB5_64;
$L__BB5_65:
	setp.lt.u32 	%p11, %r52, 1536;
	@%p11 bra 	$L__BB5_68;
	cvt.u64.u32 	%rd55, %r406;
	cvt.u64.u32 	%rd56, %r402;
	add.s64 	%rd57, %rd55, %rd56;
	shl.b64 	%rd58, %rd57, 2;
	add.s64 	%rd59, %rd58, %rd16;
	add.s64 	%rd132, %rd59, 4096;
	add.s32 	%r407, %r406, %r402;
$L__BB5_67:
	mul.wide.u32 	%rd64, %r407, 4;
	add.s64 	%rd60, %rd16, %rd64;
	// begin inline asm
	ld.global.nc.u32 %r111, [%rd60];
	// end inline asm
	mov.b32 	%f121, %r111;
	add.f32 	%f122, %f529, %f121;
	add.s64 	%rd61, %rd132, -2048;
	// begin inline asm
	ld.global.nc.u32 %r112, [%rd61];
	// end inline asm
	mov.b32 	%f123, %r112;
	add.f32 	%f124, %f122, %f123;
	// begin inline asm
	ld.global.nc.u32 %r113, [%rd132];
	// end inline asm
	mov.b32 	%f125, %r113;
	add.f32 	%f126, %f124, %f125;
	add.s64 	%rd63, %rd132, 2048;
	// begin inline asm
	ld.global.nc.u32 %r114, [%rd63];
	// end inline asm
	mov.b32 	%f127, %r114;
	add.f32 	%f529, %f126, %f127;
	add.s32 	%r406, %r406, 2048;
	add.s64 	%rd132, %rd132, 8192;
	add.s32 	%r407, %r407, 2048;
	setp.lt.s32 	%p12, %r406, %r51;
	@%p12 bra 	$L__BB5_67;
$L__BB5_68:
	// begin inline asm
	mov.u32 %r115, %laneid;
	// end inline asm
	mov.b32 	%r117, %f529;
	mov.b32 	%r118, 1;
	mov.b32 	%r139, 31;
	mov.b32 	%r140, -1;
	// begin inline asm
	shfl.sync.down.b32 %r116, %r117, %r118, %r139, %r140;
	// end inline asm
	setp.gt.s32 	%p13, %r115, 30;
	mov.b32 	%f128, %r116;
	add.f32 	%f129, %f529, %f128;
	selp.f32 	%f130, %f529, %f129, %p13;
	mov.b32 	%r122, %f130;
	mov.b32 	%r123, 2;
	// begin inline asm
	shfl.sync.down.b32 %r121, %r122, %r123, %r139, %r140;
	// end inline asm
	setp.gt.s32 	%p14, %r115, 29;
	mov.b32 	%f131, %r121;
	add.f32 	%f132, %f130, %f131;
	selp.f32 	%f133, %f130, %f132, %p14;
	mov.b32 	%r127, %f133;
	mov.b32 	%r128, 4;
	// begin inline asm
	shfl.sync.down.b32 %r126, %r127, %r128, %r139, %r140;
	// end inline asm
	setp.gt.s32 	%p15, %r115, 27;
	mov.b32 	%f134, %r126;
	add.f32 	%f135, %f133, %f134;
	selp.f32 	%f136, %f133, %f135, %p15;
	mov.b32 	%r132, %f136;
	mov.b32 	%r133, 8;
	// begin inline asm
	shfl.sync.down.b32 %r131, %r132, %r133, %r139, %r140;
	// end inline asm
	setp.gt.s32 	%p16, %r115, 23;
	mov.b32 	%f137, %r131;
	add.f32 	%f138, %f136, %f137;
	selp.f32 	%f139, %f136, %f138, %p16;
	mov.b32 	%r137, %f139;
	mov.b32 	%r138, 16;
	// begin inline asm
	shfl.sync.down.b32 %r136, %r137, %r138, %r139, %r140;
	// end inline asm
	setp.gt.s32 	%p17, %r115, 15;
	mov.b32 	%f140, %r136;
	add.f32 	%f54, %f139, %f140;
	selp.f32 	%f530, %f139, %f54, %p17;
	setp.ne.s32 	%p18, %r115, 0;
	@%p18 bra 	$L__BB5_70;
	shr.u32 	%r141, %r46, 3;
	and.b32  	%r142, %r141, 124;
	mov.u32 	%r143, _ZZN3cub18CUB_300001_SM_10006detail6reduce28DeviceReduceSingleTileKernelINS2_10policy_hubIfjN4cuda3std3__44plusIfEEE10Policy1000EPfPiiS9_ifNS7_10__identityEEEvT0_T1_T2_T3_T4_T6_E12temp_storage;
	add.s32 	%r144, %r143, %r142;
	st.shared.f32 	[%r144+16], %f54;
$L__BB5_70:
	bar.sync 	0;
	setp.ne.s32 	%p19, %r46, 0;
	@%p19 bra 	$L__BB5_72;
	ld.shared.f32 	%f141, [_ZZN3cub18CUB_300001_SM_10006detail6reduce28DeviceReduceSingleTileKernelINS2_10policy_hubIfjN4cuda3std3__44plusIfEEE10Policy1000EPfPiiS9_ifNS7_10__identityEEEvT0_T1_T2_T3_T4_T6_E12temp_storage+20];
	add.f32 	%f142, %f530, %f141;
	ld.shared.f32 	%f143, [_ZZN3cub18CUB_300001_SM_10006detail6reduce28DeviceReduceSingleTileKernelINS2_10policy_hubIfjN4cuda3std3__44plusIfEEE10Policy1000EPfPiiS9_ifNS7_10__identityEEEvT0_T1_T2_T3_T4_T6_E12temp_storage+24];
	add.f32 	%f144, %f142, %f143;
	ld.shared.f32 	%f145, [_ZZN3cub18CUB_300001_SM_10006detail6reduce28DeviceReduceSingleTileKernelINS2_10policy_hubIfjN4cuda3std3__44plusIfEEE10Policy1000EPfPiiS9_ifNS7_10__identityEEEvT0_T1_T2_T3_T4_T6_E12temp_storage+28];
	add.f32 	%f146, %f144, %f145;
	ld.shared.f32 	%f147, [_ZZN3cub18CUB_300001_SM_10006detail6reduce28DeviceReduceSingleTileKernelINS2_10policy_hubIfjN4cuda3std3__44plusIfEEE10Policy1000EPfPiiS9_ifNS7_10__identityEEEvT0_T1_T2_T3_T4_T6_E12temp_storage+32];
	add.f32 	%f148, %f146, %f147;
	ld.shared.f32 	%f149, [_ZZN3cub18CUB_300001_SM_10006detail6reduce28DeviceReduceSingleTileKernelINS2_10policy_hubIfjN4cuda3std3__44plusIfEEE10Policy1000EPfPiiS9_ifNS7_10__identityEEEvT0_T1_T2_T3_T4_T6_E12temp_storage+36];
	add.f32 	%f150, %f148, %f149;
	ld.shared.f32 	%f151, [_ZZN3cub18CUB_300001_SM_10006detail6reduce28DeviceReduceSingleTileKernelINS2_10policy_hubIfjN4cuda3std3__44plusIfEEE10Policy1000EPfPiiS9_ifNS7_10__identityEEEvT0_T1_T2_T3_T4_T6_E12temp_storage+40];
	add.f32 	%f152, %f150, %f151;
	ld.shared.f32 	%f153, [_ZZN3cub18CUB_300001_SM_10006detail6reduce28DeviceReduceSingleTileKernelINS2_10policy_hubIfjN4cuda3std3__44plusIfEEE10Policy1000EPfPiiS9_ifNS7_10__identityEEEvT0_T1_T2_T3_T4_T6_E12temp_storage+44];
	add.f32 	%f154, %f152, %f153;
	ld.shared.f32 	%f155, [_ZZN3cub18CUB_300001_SM_10006detail6reduce28DeviceReduceSingleTileKernelINS2_10policy_hubIfjN4cuda3std3__44plusIfEEE10Policy1000EPfPiiS9_ifNS7_10__identityEEEvT0_T1_T2_T3_T4_T6_E12temp_storage+48];
	add.f32 	%f156, %f154, %f155;
	ld.shared.f32 	%f157, [_ZZN3cub18CUB_300001_SM_10006detail6reduce28DeviceReduceSingleTileKernelINS2_10policy_hubIfjN4cuda3std3__44plusIfEEE10Policy1000EPfPiiS9_ifNS7_10__identityEEEvT0_T1_T2_T3_T4_T6_E12temp_storage+52];
	add.f32 	%f158, %f156, %f157;
	ld.shared.f32 	%f159, [_ZZN3cub18CUB_300001_SM_10006detail6reduce28DeviceReduceSingleTileKernelINS2_10policy_hubIfjN4cuda3std3__44plusIfEEE10Policy1000EPfPiiS9_ifNS7_10__identityEEEvT0_T1_T2_T3_T4_T6_E12temp_storage+56];
	add.f32 	%f160, %f158, %f159;
	ld.shared.f32 	%f161, [_ZZN3cub18CUB_300001_SM_10006detail6reduce28DeviceReduceSingleTileKernelINS2_10policy_hubIfjN4cuda3std3__44plusIfEEE10Policy1000EPfPiiS9_ifNS7_10__identityEEEvT0_T1_T2_T3_T4_T6_E12temp_storage+60];
	add.f32 	%f162, %f160, %f161;
	ld.shared.f32 	%f163, [_ZZN3cub18CUB_300001_SM_10006detail6reduce28DeviceReduceSingleTileKernelINS2_10policy_hubIfjN4cuda3std3__44plusIfEEE10Policy1000EPfPiiS9_ifNS7_10__identityEEEvT0_T1_T2_T3_T4_T6_E12temp_storage+64];
	add.f32 	%f164, %f162, %f163;
	ld.shared.f32 	%f165, [_ZZN3cub18CUB_300001_SM_10006detail6reduce28DeviceReduceSingleTileKernelINS2_10policy_hubIfjN4cuda3std3__44plusIfEEE10Policy1000EPfPiiS9_ifNS7_10__identityEEEvT0_T1_T2_T3_T4_T6_E12temp_storage+68];
	add.f32 	%f166, %f164, %f165;
	ld.shared.f32 	%f167, [_ZZN3cub18CUB_300001_SM_10006detail6reduce28DeviceReduceSingleTileKernelINS2_10policy_hubIfjN4cuda3std3__44plusIfEEE10Policy1000EPfPiiS9_ifNS7_10__identityEEEvT0_T1_T2_T3_T4_T6_E12temp_storage+72];
	add.f32 	%f168, %f166, %f167;
	ld.shared.f32 	%f169, [_ZZN3cub18CUB_300001_SM_10006detail6reduce28DeviceReduceSingleTileKernelINS2_10policy_hubIfjN4cuda3std3__44plusIfEEE10Policy1000EPfPiiS9_ifNS7_10__identityEEEvT0_T1_T2_T3_T4_T6_E12temp_storage+76];
	add.f32 	%f530, %f168, %f169;
$L__BB5_72:
	mov.u32 	%r380, %tid.x;
	setp.ne.s32 	%p111, %r380, 0;
	@%p111 bra 	$L__BB5_74;
	cvt.rn.f32.s32 	%f502, %r68;
	add.f32 	%f503, %f530, %f502;
	cvt.rzi.s32.f32 	%r381, %f503;
	st.global.u32 	[%rd1], %r381;
$L__BB5_74:
	ret;

}
	// .globl	_ZN3cub18CUB_300001_SM_10006detail6reduce28DeviceReduceSingleTileKernelINS2_10policy_hubIfyN4cuda3std3__44plusIfEEE10Policy1000EN6thrust24THRUST_300001_SM_1000_NS6detail15normal_iteratorINSD_10device_ptrIfEEEEPiyS9_if6squareIfEEEvT0_T1_T2_T3_T4_T6_
.visible .entry _ZN3cub18CUB_300001_SM_10006detail6reduce28DeviceReduceSingleTileKernelINS2_10policy_hubIfyN4cuda3std3__44plusIfEEE10Policy1000EN6thrust24THRUST_300001_SM_1000_NS6detail15normal_iteratorINSD_10device_ptrIfEEEEPiyS9_if6squareIfEEEvT0_T1_T2_T3_T4_T6_(
	.param .align 8 .b8 _ZN3cub18CUB_300001_SM_10006detail6reduce28DeviceReduceSingleTileKernelINS2_10policy_hubIfyN4cuda3std3__44plusIfEEE10Policy1000EN6thrust24THRUST_300001_SM_1000_NS6detail15normal_iteratorINSD_10device_ptrIfEEEEPiyS9_if6squareIfEEEvT0_T1_T2_T3_T4_T6__param_0[8],
	.param .u64 .ptr .align 1 _ZN3cub18CUB_300001_SM_10006detail6reduce28DeviceReduceSingleTileKernelINS2_10policy_hubIfyN4cuda3std3__44plusIfEEE10Policy1000EN6thrust24THRUST_300001_SM_1000_NS6detail15normal_iteratorINSD_10device_ptrIfEEEEPiyS9_if6squareIfEEEvT0_T1_T2_T3_T4_T6__param_1,
	.param .u64 _ZN3cub18CUB_300001_SM_10006detail6reduce28DeviceReduceSingleTileKernelINS2_10policy_hubIfyN4cuda3std3__44plusIfEEE10Policy1000EN6thrust24THRUST_300001_SM_1000_NS6detail15normal_iteratorINSD_10device_ptrIfEEEEPiyS9_if6squareIfEEEvT0_T1_T2_T3_T4_T6__param_2,
	.param .align 1 .b8 _ZN3cub18CUB_300001_SM_10006detail6reduce28DeviceReduceSingleTileKernelINS2_10policy_hubIfyN4cuda3std3__44plusIfEEE10Policy1000EN6thrust24THRUST_300001_SM_1000_NS6detail15normal_iteratorINSD_10device_ptrIfEEEEPiyS9_if6squareIfEEEvT0_T1_T2_T3_T4_T6__param_3[1],
	.param .u32 _ZN3cub18CUB_300001_SM_10006detail6reduce28DeviceReduceSingleTileKernelINS2_10policy_hubIfyN4cuda3std3__44plusIfEEE10Policy1000EN6thrust24THRUST_300001_SM_1000_NS6detail15normal_iteratorINSD_10device_ptrIfEEEEPiyS9_if6squareIfEEEvT0_T1_T2_T3_T4_T6__param_4,
	.param .align 1 .b8 _ZN3cub18CUB_300001_SM_10006detail6reduce28DeviceReduceSingleTileKernelINS2_10policy_hubIfyN4cuda3std3__44plusIfEEE10Policy1000EN6thrust24THRUST_300001_SM_1000_NS6detail15normal_iteratorINSD_10device_ptrIfEEEEPiyS9_if6squareIfEEEvT0_T1_T2_T3_T4_T6__param_5[1]
)
.maxntid 256
.minnctapersm 1
{
	.reg .pred 	%p<59>;
	.reg .b32 	%r<173>;
	.reg .b32 	%f<344>;
	.reg .b64 	%rd<56>;
	// demoted variable
	.shared .align 4 .b8 _ZZN3cub18CUB_300001_SM_10006detail6reduce28DeviceReduceSingleTileKernelINS2_10policy_hubIfyN4cuda3std3__44plusIfEEE10Policy1000EN6thrust24THRUST_300001_SM_1000_NS6detail15normal_iteratorINSD_10device_ptrIfEEEEPiyS9_if6squareIfEEEvT0_T1_T2_T3_T4_T6_E12temp_storage[44];
	ld.param.u64 	%rd18, [_ZN3cub18CUB_300001_SM_10006detail6reduce28DeviceReduceSingleTileKernelINS2_10policy_hubIfyN4cuda3std3__44plusIfEEE10Policy1000EN6thrust24THRUST_300001_SM_1000_NS6detail15normal_iteratorINSD_10device_ptrIfEEEEPiyS9_if6squareIfEEEvT0_T1_T2_T3_T4_T6__param_0];
	ld.param.u64 	%rd20, [_ZN3cub18CUB_300001_SM_10006detail6reduce28DeviceReduceSingleTileKernelINS2_10policy_hubIfyN4cuda3std3__44plusIfEEE10Policy1000EN6thrust24THRUST_300001_SM_1000_NS6detail15normal_iteratorINSD_10device_ptrIfEEEEPiyS9_if6squareIfEEEvT0_T1_T2_T3_T4_T6__param_1];
	ld.param.u64 	%rd19, [_ZN3cub18CUB_300001_SM_10006detail6reduce28DeviceReduceSingleTileKernelINS2_10policy_hubIfyN4cuda3std3__44plusIfEEE10Policy1000EN6thrust24THRUST_300001_SM_1000_NS6detail15normal_iteratorINSD_10device_ptrIfEEEEPiyS9_if6squareIfEEEvT0_T1_T2_T3_T4_T6__param_2];
	ld.param.u32 	%r42, [_ZN3cub18CUB_300001_SM_10006detail6reduce28DeviceReduceSingleTileKernelINS2_10policy_hubIfyN4cuda3std3__44plusIfEEE10Policy1000EN6thrust24THRUST_300001_SM_1000_NS6detail15normal_iteratorINSD_10device_ptrIfEEEEPiyS9_if6squareIfEEEvT0_T1_T2_T3_T4_T6__param_4];
	cvta.to.global.u64 	%rd1, %rd20;
	setp.ne.s64 	%p1, %rd19, 0;
	@%p1 bra 	$L__BB6_3;
	mov.u32 	%r158, %tid.x;
	setp.ne.s32 	%p58, %r158, 0;
	@%p58 bra 	$L__BB6_51;
	st.global.u32 	[%rd1], %r42;
	bra.uni 	$L__BB6_51;
$L__BB6_3:
	cvta.to.global.u64 	%rd2, %rd18;
	setp.gt.u64 	%p2, %rd19, 4095;
	@%p2 bra 	$L__BB6_28;
	cvt.u32.u64 	%r1, %rd19;
	mov.u32 	%r2, %tid.x;
	setp.ge.u32 	%p24, %r2, %r1;
	mov.f32 	%f331, 0f00000000;
	mov.u32 	%r162, %r2;
	@%p24 bra 	$L__BB6_6;
	mul.wide.u32 	%rd41, %r2, 4;
	add.s64 	%rd42, %rd2, %rd41;
	ld.global.f32 	%f202, [%rd42];
	mul.f32 	%f331, %f202, %f202;
	add.s32 	%r162, %r2, 256;
$L__BB6_6:
	setp.ge.u32 	%p25, %r162, %r1;
	@%p25 bra 	$L__BB6_19;
	not.b32 	%r84, %r162;
	add.s32 	%r85, %r84, %r1;
	shr.u32 	%r86, %r85, 8;
	add.s32 	%r5, %r86, 1;
	and.b32  	%r6, %r5, 15;
	setp.lt.u32 	%p26, %r85, 3840;
	@%p26 bra 	$L__BB6_10;
	and.b32  	%r87, %r5, 33554416;
	neg.s32 	%r160, %r87;
	mul.wide.u32 	%rd43, %r162, 4;
	add.s64 	%rd44, %rd43, %rd2;
	add.s64 	%rd51, %rd44, 8192;
$L__BB6_9:
	.pragma "nounroll";
	ld.global.f32 	%f204, [%rd51+-8192];
	fma.rn.f32 	%f205, %f204, %f204, %f331;
	ld.global.f32 	%f206, [%rd51+-7168];
	fma.rn.f32 	%f207, %f206, %f206, %f205;
	ld.global.f32 	%f208, [%rd51+-6144];
	fma.rn.f32 	%f209, %f208, %f208, %f207;
	ld.global.f32 	%f210, [%rd51+-5120];
	fma.rn.f32 	%f211, %f210, %f210, %f209;
	ld.global.f32 	%f212, [%rd51+-4096];
	fma.rn.f32 	%f213, %f212, %f212, %f211;
	ld.global.f32 	%f214, [%rd51+-3072];
	fma.rn.f32 	%f215, %f214, %f214, %f213;
	ld.global.f32 	%f216, [%rd51+-2048];
	fma.rn.f32 	%f217, %f216, %f216, %f215;
	ld.global.f32 	%f218, [%rd51+-1024];
	fma.rn.f32 	%f219, %f218, %f218, %f217;
	ld.global.f32 	%f220, [%rd51];
	fma.rn.f32 	%f221, %f220, %f220, %f219;
	ld.global.f32 	%f222, [%rd51+1024];
	fma.rn.f32 	%f223, %f222, %f222, %f221;
	ld.global.f32 	%f224, [%rd51+2048];
	fma.rn.f32 	%f225, %f224, %f224, %f223;
	ld.global.f32 	%f226, [%rd51+3072];
	fma.rn.f32 	%f227, %f226, %f226, %f225;
	ld.global.f32 	%f228, [%rd51+4096];
	fma.rn.f32 	%f229, %f228, %f228, %f227;
	ld.global.f32 	%f230, [%rd51+5120];
	fma.rn.f32 	%f231, %f230, %f230, %f229;
	ld.global.f32 	%f232, [%rd51+6144];
	fma.rn.f32 	%f233, %f232, %f232, %f231;
	ld.global.f32 	%f234, [%rd51+7168];
	fma.rn.f32 	%f331, %f234, %f234, %f233;
	add.s32 	%r162, %r162, 4096;
	add.s32 	%r160, %r160, 16;
	add.s64 	%rd51, %rd51, 16384;
	setp.ne.s32 	%p27, %r160, 0;
	@%p27 bra 	$L__BB6_9;
$L__BB6_10:
	setp.eq.s32 	%p28, %r6, 0;
	@%p28 bra 	$L__BB6_19;
	and.b32  	%r13, %r5, 7;
	setp.lt.u32 	%p29, %r6, 8;
	@%p29 bra 	$L__BB6_13;
	mul.wide.s32 	%rd45, %r162, 4;
	add.s64 	%rd46, %rd2, %rd45;
	ld.global.f32 	%f236, [%rd46];
	fma.rn.f32 	%f237, %f236, %f236, %f331;
	ld.global.f32 	%f238, [%rd46+1024];
	fma.rn.f32 	%f239, %f238, %f238, %f237;
	ld.global.f32 	%f240, [%rd46+2048];
	fma.rn.f32 	%f241, %f240, %f240, %f239;
	ld.global.f32 	%f242, [%rd46+3072];
	fma.rn.f32 	%f243, %f242, %f242, %f241;
	ld.global.f32 	%f244, [%rd46+4096];
	fma.rn.f32 	%f245, %f244, %f244, %f243;
	ld.global.f32 	%f246, [%rd46+5120];
	fma.rn.f32 	%f247, %f246, %f246, %f245;
	ld.global.f32 	%f248, [%rd46+6144];
	fma.rn.f32 	%f249, %f248, %f248, %f247;
	ld.global.f32 	%f250, [%rd46+7168];
	fma.rn.f32 	%f331, %f250, %f250, %f249;
	add.s32 	%r162, %r162, 2048;
$L__BB6_13:
	setp.eq.s32 	%p30, %r13, 0;
	@%p30 bra 	$L__BB6_19;
	and.b32  	%r16, %r5, 3;
	setp.lt.u32 	%p31, %r13, 4;
	@%p31 bra 	$L__BB6_16;
	mul.wide.s32 	%rd47, %r162, 4;
	add.s64 	%rd48, %rd2, %rd47;
	ld.global.f32 	%f252, [%rd48];
	fma.rn.f32 	%f253, %f252, %f252, %f331;
	ld.global.f32 	%f254, [%rd48+1024];
	fma.rn.f32 	%f255, %f254, %f254, %f253;
	ld.global.f32 	%f256, [%rd48+2048];
	fma.rn.f32 	%f257, %f256, %f256, %f255;
	ld.global.f32 	%f258, [%rd48+3072];
	fma.rn.f32 	%f331, %f258, %f258, %f257;
	add.s32 	%r162, %r162, 1024;
$L__BB6_16:
	setp.eq.s32 	%p32, %r16, 0;
	@%p32 bra 	$L__BB6_19;
	neg.s32 	%r165, %r16;
$L__BB6_18:
	.pragma "nounroll";
	mul.wide.s32 	%rd49, %r162, 4;
	add.s64 	%rd50, %rd2, %rd49;
	ld.global.f32 	%f259, [%rd50];
	fma.rn.f32 	%f331, %f259, %f259, %f331;
	add.s32 	%r162, %r162, 256;
	add.s32 	%r165, %r165, 1;
	setp.ne.s32 	%p33, %r165, 0;
	@%p33 bra 	$L__BB6_18;
$L__BB6_19:
	setp.lt.u64 	%p34, %rd19, 256;
	@%p34 bra 	$L__BB6_24;
	// begin inline asm
	mov.u32 %r126, %laneid;
	// end inline asm
	mov.b32 	%r128, %f331;
	mov.b32 	%r129, 1;
	mov.b32 	%r150, 31;
	mov.b32 	%r151, -1;
	// begin inline asm
	shfl.sync.down.b32 %r127, %r128, %r129, %r150, %r151;
	// end inline asm
	setp.gt.s32 	%p50, %r126, 30;
	mov.b32 	%f294, %r127;
	add.f32 	%f295, %f331, %f294;
	selp.f32 	%f296, %f331, %f295, %p50;
	mov.b32 	%r133, %f296;
	mov.b32 	%r134, 2;
	// begin inline asm
	shfl.sync.down.b32 %r132, %r133, %r134, %r150, %r151;
	// end inline asm
	setp.gt.s32 	%p51, %r126, 29;
	mov.b32 	%f297, %r132;
	add.f32 	%f298, %f296, %f297;
	selp.f32 	%f299, %f296, %f298, %p51;
	mov.b32 	%r138, %f299;
	mov.b32 	%r139, 4;
	// begin inline asm
	shfl.sync.down.b32 %r137, %r138, %r139, %r150, %r151;
	// end inline asm
	setp.gt.s32 	%p52, %r126, 27;
	mov.b32 	%f300, %r137;
	add.f32 	%f301, %f299, %f300;
	selp.f32 	%f302, %f299, %f301, %p52;
	mov.b32 	%r143, %f302;
	mov.b32 	%r144, 8;
	// begin inline asm
	shfl.sync.down.b32 %r142, %r143, %r144, %r150, %r151;
	// end inline asm
	setp.gt.s32 	%p53, %r126, 23;
	mov.b32 	%f303, %r142;
	add.f32 	%f304, %f302, %f303;
	selp.f32 	%f305, %f302, %f304, %p53;
	mov.b32 	%r148, %f305;
	mov.b32 	%r149, 16;
	// begin inline asm
	shfl.sync.down.b32 %r147, %r148, %r149, %r150, %r151;
	// end inline asm
	setp.gt.s32 	%p54, %r126, 15;
	mov.b32 	%f306, %r147;
	add.f32 	%f16, %f305, %f306;
	selp.f32 	%f343, %f305, %f16, %p54;
	setp.ne.s32 	%p55, %r126, 0;
	@%p55 bra 	$L__BB6_22;
	shr.u32 	%r152, %r2, 3;
	and.b32  	%r153, %r152, 124;
	mov.u32 	%r154, _ZZN3cub18CUB_300001_SM_10006detail6reduce28DeviceReduceSingleTileKernelINS2_10policy_hubIfyN4cuda3std3__44plusIfEEE10Policy1000EN6thrust24THRUST_300001_SM_1000_NS6detail15normal_iteratorINSD_10device_ptrIfEEEEPiyS9_if6squareIfEEEvT0_T1_T2_T3_T4_T6_E12temp_storage;
	add.s32 	%r155, %r154, %r153;
	st.shared.f32 	[%r155+8], %f16;
$L__BB6_22:
	bar.sync 	0;
	setp.ne.s32 	%p56, %r2, 0;
	@%p56 bra 	$L__BB6_49;
	ld.shared.f32 	%f307, [_ZZN3cub18CUB_300001_SM_10006detail6reduce28DeviceReduceSingleTileKernelINS2_10policy_hubIfyN4cuda3std3__44plusIfEEE10Policy1000EN6thrust24THRUST_300001_SM_1000_NS6detail15normal_iteratorINSD_10device_ptrIfEEEEPiyS9_if6squareIfEEEvT0_T1_T2_T3_T4_T6_E12temp_storage+12];
	add.f32 	%f308, %f343, %f307;
	ld.shared.f32 	%f309, [_ZZN3cub18CUB_300001_SM_10006detail6reduce28DeviceReduceSingleTileKernelINS2_10policy_hubIfyN4cuda3std3__44plusIfEEE10Policy1000EN6thrust24THRUST_300001_SM_1000_NS6detail15normal_iteratorINSD_10device_ptrIfEEEEPiyS9_if6squareIfEEEvT0_T1_T2_T3_T4_T6_E12temp_storage+16];
	add.f32 	%f310, %f308, %f309;
	ld.shared.f32 	%f311, [_ZZN3cub18CUB_300001_SM_10006detail6reduce28DeviceReduceSingleTileKernelINS2_10policy_hubIfyN4cuda3std3__44plusIfEEE10Policy1000EN6thrust24THRUST_300001_SM_1000_NS6detail15normal_iteratorINSD_10device_ptrIfEEEEPiyS9_if6squareIfEEEvT0_T1_T2_T3_T4_T6_E12temp_storage+20];
	add.f32 	%f312, %f310, %f311;
	ld.shared.f32 	%f313, [_ZZN3cub18CUB_300001_SM_10006detail6reduce28DeviceReduceSingleTileKernelINS2_10policy_hubIfyN4cuda3std3__44plusIfEEE10Policy1000EN6thrust24THRUST_300001_SM_1000_NS6detail15normal_iteratorINSD_10device_ptrIfEEEEPiyS9_if6squareIfEEEvT0_T1_T2_T3_T4_T6_E12temp_storage+24];
	add.f32 	%f314, %f312, %f313;
	ld.shared.f32 	%f315, [_ZZN3cub18CUB_300001_SM_10006detail6reduce28DeviceReduceSingleTileKernelINS2_10policy_hubIfyN4cuda3std3__44plusIfEEE10Policy1000EN6thrust24THRUST_300001_SM_1000_NS6detail15normal_iteratorINSD_10device_ptrIfEEEEPiyS9_if6squareIfEEEvT0_T1_T2_T3_T4_T6_E12temp_storage+28];
	add.f32 	%f316, %f314, %f315;
	ld.shared.f32 	%f317, [_ZZN3cub18CUB_300001_SM_10006detail6reduce28DeviceReduceSingleTileKernelINS2_10policy_hubIfyN4cuda3std3__44plusIfEEE10Policy1000EN6thrust24THRUST_300001_SM_1000_NS6detail15normal_iteratorINSD_10device_ptrIfEEEEPiyS9_if6squareIfEEEvT0_T1_T2_T3_T4_T6_E12temp_storage+32];
	add.f32 	%f318, %f316, %f317;
	ld.shared.f32 	%f319, [_ZZN3cub18CUB_300001_SM_10006detail6reduce28DeviceReduceSingleTileKernelINS2_10policy_hubIfyN4cuda3std3__44plusIfEEE10Policy1000EN6thrust24THRUST_300001_SM_1000_NS6detail15normal_iteratorINSD_10device_ptrIfEEEEPiyS9_if6squareIfEEEvT0_T1_T2_T3_T4_T6_E12temp_storage+36];
	add.f32 	%f343, %f318, %f319;
	bra.uni 	$L__BB6_49;
$L__BB6_24:
	// begin inline asm
	mov.u32 %r88, %laneid;
	// end inline asm
	and.b32  	%r114, %r2, 992;
	add.s32 	%r115, %r114, 32;
	setp.gt.u32 	%p35, %r115, %r1;
	not.b32 	%r116, %r114;
	add.s32 	%r117, %r1, %r116;
	selp.b32 	%r112, %r117, 31, %p35;
	mov.b32 	%r90, %f331;
	mov.b32 	%r91, 1;
	mov.b32 	%r113, -1;
	// begin inline asm
	shfl.sync.down.b32 %r89, %r90, %r91, %r112, %r113;
	// end inline asm
	setp.lt.s32 	%p36, %r88, %r112;
	mov.b32 	%f260, %r89;
	add.f32 	%f261, %f331, %f260;
	selp.f32 	%f262, %f261, %f331, %p36;
	mov.b32 	%r95, %f262;
	mov.b32 	%r96, 2;
	// begin inline asm
	shfl.sync.down.b32 %r94, %r95, %r96, %r112, %r113;
	// end inline asm
	add.s32 	%r118, %r88, 2;
	setp.gt.s32 	%p37, %r118, %r112;
	mov.b32 	%f263, %r94;
	add.f32 	%f264, %f262, %f263;
	selp.f32 	%f265, %f262, %f264, %p37;
	mov.b32 	%r100, %f265;
	mov.b32 	%r101, 4;
	// begin inline asm
	shfl.sync.down.b32 %r99, %r100, %r101, %r112, %r113;
	// end inline asm
	add.s32 	%r119, %r88, 4;
	setp.gt.s32 	%p38, %r119, %r112;
	mov.b32 	%f266, %r99;
	add.f32 	%f267, %f265, %f266;
	selp.f32 	%f268, %f265, %f267, %p38;
	mov.b32 	%r105, %f268;
	mov.b32 	%r106, 8;
	// begin inline asm
	shfl.sync.down.b32 %r104, %r105, %r106, %r112, %r113;
	// end inline asm
	add.s32 	%r120, %r88, 8;
	setp.gt.s32 	%p39, %r120, %r112;
	mov.b32 	%f269, %r104;
	add.f32 	%f270, %f268, %f269;
	selp.f32 	%f271, %f268, %f270, %p39;
	mov.b32 	%r110, %f271;
	mov.b32 	%r111, 16;
	// begin inline asm
	shfl.sync.down.b32 %r109, %r110, %r111, %r112, %r113;
	// end inline asm
	add.s32 	%r121, %r88, 16;
	setp.gt.s32 	%p40, %r121, %r112;
	mov.b32 	%f272, %r109;
	add.f32 	%f273, %f271, %f272;
	selp.f32 	%f343, %f271, %f273, %p40;
	setp.ne.s32 	%p41, %r88, 0;
	@%p41 bra 	$L__BB6_26;
	shr.u32 	%r122, %r2, 3;
	and.b32  	%r123, %r122, 124;
	mov.u32 	%r124, _ZZN3cub18CUB_300001_SM_10006detail6reduce28DeviceReduceSingleTileKernelINS2_10policy_hubIfyN4cuda3std3__44plusIfEEE10Policy1000EN6thrust24THRUST_300001_SM_1000_NS6detail15normal_iteratorINSD_10device_ptrIfEEEEPiyS9_if6squareIfEEEvT0_T1_T2_T3_T4_T6_E12temp_storage;
	add.s32 	%r125, %r124, %r123;
	st.shared.f32 	[%r125+8], %f343;
$L__BB6_26:
	bar.sync 	0;
	setp.ne.s32 	%p42, %r2, 0;
	@%p42 bra 	$L__BB6_49;
	setp.gt.u64 	%p43, %rd19, 32;
	ld.shared.f32 	%f274, [_ZZN3cub18CUB_300001_SM_10006detail6reduce28DeviceReduceSingleTileKernelINS2_10policy_hubIfyN4cuda3std3__44plusIfEEE10Policy1000EN6thrust24THRUST_300001_SM_1000_NS6detail15normal_iteratorINSD_10device_ptrIfEEEEPiyS9_if6squareIfEEEvT0_T1_T2_T3_T4_T6_E12temp_storage+12];
	add.f32 	%f275, %f343, %f274;
	selp.f32 	%f276, %f275, %f343, %p43;
	setp.gt.u64 	%p44, %rd19, 64;
	ld.shared.f32 	%f277, [_ZZN3cub18CUB_300001_SM_10006detail6reduce28DeviceReduceSingleTileKernelINS2_10policy_hubIfyN4cuda3std3__44plusIfEEE10Policy1000EN6thrust24THRUST_300001_SM_1000_NS6detail15normal_iteratorINSD_10device_ptrIfEEEEPiyS9_if6squareIfEEEvT0_T1_T2_T3_T4_T6_E12temp_storage+16];
	add.f32 	%f278, %f277, %f276;
	selp.f32 	%f279, %f278, %f276, %p44;
	setp.gt.u64 	%p45, %rd19, 96;
	ld.shared.f32 	%f280, [_ZZN3cub18CUB_300001_SM_10006detail6reduce28DeviceReduceSingleTileKernelINS2_10policy_hubIfyN4cuda3std3__44plusIfEEE10Policy1000EN6thrust24THRUST_300001_SM_1000_NS6detail15normal_iteratorINSD_10device_ptrIfEEEEPiyS9_if6squareIfEEEvT0_T1_T2_T3_T4_T6_E12temp_storage+20];
	add.f32 	%f281, %f280, %f279;
	selp.f32 	%f282, %f281, %f279, %p45;
	setp.gt.u64 	%p46, %rd19, 128;
	ld.shared.f32 	%f283, [_ZZN3cub18CUB_300001_SM_10006detail6reduce28DeviceReduceSingleTileKernelINS2_10policy_hubIfyN4cuda3std3__44plusIfEEE10Policy1000EN6thrust24THRUST_300001_SM_1000_NS6detail15normal_iteratorINSD_10device_ptrIfEEEEPiyS9_if6squareIfEEEvT0_T1_T2_T3_T4_T6_E12temp_storage+24];
	add.f32 	%f284, %f283, %f282;
	selp.f32 	%f285, %f284, %f282, %p46;
	setp.gt.u64 	%p47, %rd19, 160;
	ld.shared.f32 	%f286, [_ZZN3cub18CUB_300001_SM_10006detail6reduce28DeviceReduceSingleTileKernelINS2_10policy_hubIfyN4cuda3std3__44plusIfEEE10Policy1000EN6thrust24THRUST_300001_SM_1000_NS6detail15normal_iteratorINSD_10device_ptrIfEEEEPiyS9_if6squareIfEEEvT0_T1_T2_T3_T4_T6_E12temp_storage+28];
	add.f32 	%f287, %f286, %f285;
	selp.f32 	%f288, %f287, %f285, %p47;
	setp.gt.u64 	%p48, %rd19, 192;
	ld.shared.f32 	%f289, [_ZZN3cub18CUB_300001_SM_10006detail6reduce28DeviceReduceSingleTileKernelINS2_10policy_hubIfyN4cuda3std3__44plusIfEEE10Policy1000EN6thrust24THRUST_300001_SM_1000_NS6detail15normal_iteratorINSD_10device_ptrIfEEEEPiyS9_if6squareIfEEEvT0_T1_T2_T3_T4_T6_E12temp_storage+32];
	add.f32 	%f290, %f289, %f288;
	selp.f32 	%f291, %f290, %f288, %p48;
	setp.gt.u64 	%p49, %rd19, 224;
	ld.shared.f32 	%f292, [_ZZN3cub18CUB_300001_SM_10006detail6reduce28DeviceReduceSingleTileKernelINS2_10policy_hubIfyN4cuda3std3__44plusIfEEE10Policy1000EN6thrust24THRUST_300001_SM_1000_NS6detail15normal_iteratorINSD_10device_ptrIfEEEEPiyS9_if6squareIfEEEvT0_T1_T2_T3_T4_T6_E12temp_storage+36];
	add.f32 	%f293, %f292, %f291;
	selp.f32 	%f343, %f293, %f291, %p49;
	bra.uni 	$L__BB6_49;
$L__BB6_28:
	mov.u32 	%r24, %tid.x;
	cvt.u64.u32 	%rd6, %r24;
	mul.wide.u32 	%rd22, %r24, 4;
	add.s64 	%rd7, %rd2, %rd22;
	ld.global.f32 	%f42, [%rd7];
	ld.global.f32 	%f43, [%rd7+1024];
	mul.f32 	%f44, %f43, %f43;
	ld.global.f32 	%f45, [%rd7+2048];
	ld.global.f32 	%f46, [%rd7+3072];
	mul.f32 	%f47, %f46, %f46;
	ld.global.f32 	%f48, [%rd7+4096];
	ld.global.f32 	%f49, [%rd7+5120];
	mul.f32 	%f50, %f49, %f49;
	ld.global.f32 	%f51, [%rd7+6144];
	ld.global.f32 	%f52, [%rd7+7168];
	mul.f32 	%f53, %f52, %f52;
	ld.global.f32 	%f54, [%rd7+8192];
	ld.global.f32 	%f55, [%rd7+9216];
	mul.f32 	%f56, %f55, %f55;
	ld.global.f32 	%f57, [%rd7+10240];
	ld.global.f32 	%f58, [%rd7+11264];
	mul.f32 	%f59, %f58, %f58;
	ld.global.f32 	%f60, [%rd7+12288];
	ld.global.f32 	%f61, [%rd7+13312];
	mul.f32 	%f62, %f61, %f61;
	ld.global.f32 	%f63, [%rd7+14336];
	ld.global.f32 	%f64, [%rd7+15360];
	mul.f32 	%f65, %f64, %f64;
	fma.rn.f32 	%f66, %f42, %f42, %f44;
	fma.rn.f32 	%f67, %f45, %f45, %f47;
	fma.rn.f32 	%f68, %f48, %f48, %f50;
	fma.rn.f32 	%f69, %f51, %f51, %f53;
	fma.rn.f32 	%f70, %f54, %f54, %f56;
	fma.rn.f32 	%f71, %f57, %f57, %f59;
	fma.rn.f32 	%f72, %f60, %f60, %f62;
	fma.rn.f32 	%f73, %f63, %f63, %f65;
	add.f32 	%f74, %f66, %f67;
	add.f32 	%f75, %f68, %f69;
	add.f32 	%f76, %f70, %f71;
	add.f32 	%f77, %f72, %f73;
	add.f32 	%f78, %f74, %f75;
	add.f32 	%f79, %f76, %f77;
	add.f32 	%f342, %f78, %f79;
	add.s64 	%rd8, %rd19, -4096;
	setp.lt.u64 	%p3, %rd8, 4096;
	mov.b64 	%rd53, 4096;
	@%p3 bra 	$L__BB6_32;
	mov.b64 	%rd53, 4096;
$L__BB6_30:
	shl.b64 	%rd24, %rd53, 2;
	add.s64 	%rd25, %rd7, %rd24;
	ld.global.f32 	%f80, [%rd25];
	ld.global.f32 	%f81, [%rd25+1024];
	ld.global.f32 	%f82, [%rd25+2048];
	mul.f32 	%f83, %f82, %f82;
	ld.global.f32 	%f84, [%rd25+3072];
	ld.global.f32 	%f85, [%rd25+4096];
	mul.f32 	%f86, %f85, %f85;
	ld.global.f32 	%f87, [%rd25+5120];
	ld.global.f32 	%f88, [%rd25+6144];
	mul.f32 	%f89, %f88, %f88;
	ld.global.f32 	%f90, [%rd25+7168];
	ld.global.f32 	%f91, [%rd25+8192];
	mul.f32 	%f92, %f91, %f91;
	ld.global.f32 	%f93, [%rd25+9216];
	ld.global.f32 	%f94, [%rd25+10240];
	mul.f32 	%f95, %f94, %f94;
	ld.global.f32 	%f96, [%rd25+11264];
	ld.global.f32 	%f97, [%rd25+12288];
	mul.f32 	%f98, %f97, %f97;
	ld.global.f32 	%f99, [%rd25+13312];
	ld.global.f32 	%f100, [%rd25+14336];
	mul.f32 	%f101, %f100, %f100;
	ld.global.f32 	%f102, [%rd25+15360];
	fma.rn.f32 	%f103, %f80, %f80, %f342;
	fma.rn.f32 	%f104, %f81, %f81, %f83;
	fma.rn.f32 	%f105, %f84, %f84, %f86;
	fma.rn.f32 	%f106, %f87, %f87, %f89;
	fma.rn.f32 	%f107, %f90, %f90, %f92;
	fma.rn.f32 	%f108, %f93, %f93, %f95;
	fma.rn.f32 	%f109, %f96, %f96, %f98;
	fma.rn.f32 	%f110, %f99, %f99, %f101;
	add.f32 	%f111, %f103, %f104;
	add.f32 	%f112, %f105, %f106;
	add.f32 	%f113, %f107, %f108;
	add.f32 	%f114, %f109, %f110;
	add.f32 	%f115, %f111, %f112;
	add.f32 	%f116, %f113, %f114;
	add.f32 	%f117, %f115, %f116;
	fma.rn.f32 	%f342, %f102, %f102, %f117;
	sub.s64 	%rd26, %rd19, %rd53;
	setp.lt.u64 	%p4, %rd26, 4096;
	@%p4 bra 	$L__BB6_45;
	add.s64 	%rd53, %rd53, 4096;
	setp.le.u64 	%p5, %rd53, %rd8;
	@%p5 bra 	$L__BB6_30;
$L__BB6_32:
	setp.le.u64 	%p6, %rd19, %rd53;
	cvt.u32.u64 	%r43, %rd53;
	cvt.u32.u64 	%r44, %rd19;
	sub.s32 	%r45, %r44, %r43;
	setp.ge.s32 	%p7, %r24, %r45;
	or.pred  	%p8, %p6, %p7;
	@%p8 bra 	$L__BB6_45;
	not.b32 	%r48, %r24;
	add.s32 	%r49, %r48, %r44;
	sub.s32 	%r51, %r49, %r43;
	shr.u32 	%r52, %r51, 8;
	add.s32 	%r25, %r52, 1;
	and.b32  	%r26, %r25, 15;
	setp.lt.u32 	%p9, %r51, 3840;
	mov.u32 	%r169, %r24;
	@%p9 bra 	$L__BB6_36;
	and.b32  	%r53, %r25, 33554416;
	neg.s32 	%r167, %r53;
	add.s64 	%rd27, %rd53, %rd6;
	shl.b64 	%rd28, %rd27, 2;
	add.s64 	%rd29, %rd28, %rd2;
	add.s64 	%rd54, %rd29, 8192;
	mov.u32 	%r169, %r24;
$L__BB6_35:
	.pragma "nounroll";
	ld.global.f32 	%f119, [%rd54+-8192];
	fma.rn.f32 	%f120, %f119, %f119, %f342;
	ld.global.f32 	%f121, [%rd54+-7168];
	fma.rn.f32 	%f122, %f121, %f121, %f120;
	ld.global.f32 	%f123, [%rd54+-6144];
	fma.rn.f32 	%f124, %f123, %f123, %f122;
	ld.global.f32 	%f125, [%rd54+-5120];
	fma.rn.f32 	%f126, %f125, %f125, %f124;
	ld.global.f32 	%f127, [%rd54+-4096];
	fma.rn.f32 	%f128, %f127, %f127, %f126;
	ld.global.f32 	%f129, [%rd54+-3072];
	fma.rn.f32 	%f130, %f129, %f129, %f128;
	ld.global.f32 	%f131, [%rd54+-2048];
	fma.rn.f32 	%f132, %f131, %f131, %f130;
	ld.global.f32 	%f133, [%rd54+-1024];
	fma.rn.f32 	%f134, %f133, %f133, %f132;
	ld.global.f32 	%f135, [%rd54];
	fma.rn.f32 	%f136, %f135, %f135, %f134;
	ld.global.f32 	%f137, [%rd54+1024];
	fma.rn.f32 	%f138, %f137, %f137, %f136;
	ld.global.f32 	%f139, [%rd54+2048];
	fma.rn.f32 	%f140, %f139, %f139, %f138;
	ld.global.f32 	%f141, [%rd54+3072];
	fma.rn.f32 	%f142, %f141, %f141, %f140;
	ld.global.f32 	%f143, [%rd54+4096];
	fma.rn.f32 	%f144, %f143, %f143, %f142;
	ld.global.f32 	%f145, [%rd54+5120];
	fma.rn.f32 	%f146, %f145, %f145, %f144;
	ld.global.f32 	%f147, [%rd54+6144];
	fma.rn.f32 	%f148, %f147, %f147, %f146;
	ld.global.f32 	%f149, [%rd54+7168];
	fma.rn.f32 	%f342, %f149, %f149, %f148;
	add.s32 	%r169, %r169, 4096;
	add.s32 	%r167, %r167, 16;
	add.s64 	%rd54, %rd54, 16384;
	setp.ne.s32 	%p10, %r167, 0;
	@%p10 bra 	$L__BB6_35;
$L__BB6_36:
	setp.eq.s32 	%p11, %r26, 0;
	@%p11 bra 	$L__BB6_45;
	and.b32  	%r33, %r25, 7;
	setp.lt.u32 	%p12, %r26, 8;
	@%p12 bra 	$L__BB6_39;
	cvt.u64.u32 	%rd30, %r169;
	add.s64 	%rd31, %rd53, %rd30;
	shl.b64 	%rd32, %rd31, 2;
	add.s64 	%rd33, %rd2, %rd32;
	ld.global.f32 	%f151, [%rd33];
	fma.rn.f32 	%f152, %f151, %f151, %f342;
	ld.global.f32 	%f153, [%rd33+1024];
	fma.rn.f32 	%f154, %f153, %f153, %f152;
	ld.global.f32 	%f155, [%rd33+2048];
	fma.rn.f32 	%f156, %f155, %f155, %f154;
	ld.global.f32 	%f157, [%rd33+3072];
	fma.rn.f32 	%f158, %f157, %f157, %f156;
	ld.global.f32 	%f159, [%rd33+4096];
	fma.rn.f32 	%f160, %f159, %f159, %f158;
	ld.global.f32 	%f161, [%rd33+5120];
	fma.rn.f32 	%f162, %f161, %f161, %f160;
	ld.global.f32 	%f163, [%rd33+6144];
	fma.rn.f32 	%f164, %f163, %f163, %f162;
	ld.global.f32 	%f165, [%rd33+7168];
	fma.rn.f32 	%f342, %f165, %f165, %f164;
	add.s32 	%r169, %r169, 2048;
$L__BB6_39:
	setp.eq.s32 	%p13, %r33, 0;
	@%p13 bra 	$L__BB6_45;
	and.b32  	%r36, %r25, 3;
	setp.lt.u32 	%p14, %r33, 4;
	@%p14 bra 	$L__BB6_42;
	cvt.u64.u32 	%rd34, %r169;
	add.s64 	%rd35, %rd53, %rd34;
	shl.b64 	%rd36, %rd35, 2;
	add.s64 	%rd37, %rd2, %rd36;
	ld.global.f32 	%f167, [%rd37];
	fma.rn.f32 	%f168, %f167, %f167, %f342;
	ld.global.f32 	%f169, [%rd37+1024];
	fma.rn.f32 	%f170, %f169, %f169, %f168;
	ld.global.f32 	%f171, [%rd37+2048];
	fma.rn.f32 	%f172, %f171, %f171, %f170;
	ld.global.f32 	%f173, [%rd37+3072];
	fma.rn.f32 	%f342, %f173, %f173, %f172;
	add.s32 	%r169, %r169, 1024;
$L__BB6_42:
	setp.eq.s32 	%p15, %r36, 0;
	@%p15 bra 	$L__BB6_45;
	cvt.u64.u32 	%rd38, %r169;
	add.s64 	%rd39, %rd53, %rd38;
	shl.b64 	%rd40, %rd39, 2;
	add.s64 	%rd55, %rd2, %rd40;
	neg.s32 	%r172, %r36;
$L__BB6_44:
	.pragma "nounroll";
	ld.global.f32 	%f174, [%rd55];
	fma.rn.f32 	%f342, %f174, %f174, %f342;
	add.s64 	%rd55, %rd55, 1024;
	add.s32 	%r172, %r172, 1;
	setp.ne.s32 	%p16, %r172, 0;
	@%p16 bra 	$L__BB6_44;
$L__BB6_45:
	// begin inline asm
	mov.u32 %r54, %laneid;
	// end inline asm
	mov.b32 	%r56, %f342;
	mov.b32 	%r57, 1;
	mov.b32 	%r78, 31;
	mov.b32 	%r79, -1;
	// begin inline asm
	shfl.sync.down.b32 %r55, %r56, %r57, %r78, %r79;
	// end inline asm
	setp.gt.s32 	%p17, %r54, 30;
	mov.b32 	%f175, %r55;
	add.f32 	%f176, %f342, %f175;
	selp.f32 	%f177, %f342, %f176, %p17;
	mov.b32 	%r61, %f177;
	mov.b32 	%r62, 2;
	// begin inline asm
	shfl.sync.down.b32 %r60, %r61, %r62, %r78, %r79;
	// end inline asm
	setp.gt.s32 	%p18, %r54, 29;
	mov.b32 	%f178, %r60;
	add.f32 	%f179, %f177, %f178;
	selp.f32 	%f180, %f177, %f179, %p18;
	mov.b32 	%r66, %f180;
	mov.b32 	%r67, 4;
	// begin inline asm
	shfl.sync.down.b32 %r65, %r66, %r67, %r78, %r79;
	// end inline asm
	setp.gt.s32 	%p19, %r54, 27;
	mov.b32 	%f181, %r65;
	add.f32 	%f182, %f180, %f181;
	selp.f32 	%f183, %f180, %f182, %p19;
	mov.b32 	%r71, %f183;
	mov.b32 	%r72, 8;
	// begin inline asm
	shfl.sync.down.b32 %r70, %r71, %r72, %r78, %r79;
	// end inline asm
	setp.gt.s32 	%p20, %r54, 23;
	mov.b32 	%f184, %r70;
	add.f32 	%f185, %f183, %f184;
	selp.f32 	%f186, %f183, %f185, %p20;
	mov.b32 	%r76, %f186;
	mov.b32 	%r77, 16;
	// begin inline asm
	shfl.sync.down.b32 %r75, %r76, %r77, %r78, %r79;
	// end inline asm
	setp.gt.s32 	%p21, %r54, 15;
	mov.b32 	%f187, %r75;
	add.f32 	%f38, %f186, %f187;
	selp.f32 	%f343, %f186, %f38, %p21;
	setp.ne.s32 	%p22, %r54, 0;
	@%p22 bra 	$L__BB6_47;
	shr.u32 	%r80, %r24, 3;
	and.b32  	%r81, %r80, 124;
	mov.u32 	%r82, _ZZN3cub18CUB_300001_SM_10006detail6reduce28DeviceReduceSingleTileKernelINS2_10policy_hubIfyN4cuda3std3__44plusIfEEE10Policy1000EN6thrust24THRUST_300001_SM_1000_NS6detail15normal_iteratorINSD_10device_ptrIfEEEEPiyS9_if6squareIfEEEvT0_T1_T2_T3_T4_T6_E12temp_storage;
	add.s32 	%r83, %r82, %r81;
	st.shared.f32 	[%r83+8], %f38;
$L__BB6_47:
	bar.sync 	0;
	setp.ne.s32 	%p23, %r24, 0;
	@%p23 bra 	$L__BB6_49;
	ld.shared.f32 	%f188, [_ZZN3cub18CUB_300001_SM_10006detail6reduce28DeviceReduceSingleTileKernelINS2_10policy_hubIfyN4cuda3std3__44plusIfEEE10Policy1000EN6thrust24THRUST_300001_SM_1000_NS6detail15normal_iteratorINSD_10device_ptrIfEEEEPiyS9_if6squareIfEEEvT0_T1_T2_T3_T4_T6_E12temp_storage+12];
	add.f32 	%f189, %f343, %f188;
	ld.shared.f32 	%f190, [_ZZN3cub18CUB_300001_SM_10006detail6reduce28DeviceReduceSingleTileKernelINS2_10policy_hubIfyN4cuda3std3__44plusIfEEE10Policy1000EN6thrust24THRUST_300001_SM_1000_NS6detail15normal_iteratorINSD_10device_ptrIfEEEEPiyS9_if6squareIfEEEvT0_T1_T2_T3_T4_T6_E12temp_storage+16];
	add.f32 	%f191, %f189, %f190;
	ld.shared.f32 	%f192, [_ZZN3cub18CUB_300001_SM_10006detail6reduce28DeviceReduceSingleTileKernelINS2_10policy_hubIfyN4cuda3std3__44plusIfEEE10Policy1000EN6thrust24THRUST_300001_SM_1000_NS6detail15normal_iteratorINSD_10device_ptrIfEEEEPiyS9_if6squareIfEEEvT0_T1_T2_T3_T4_T6_E12temp_storage+20];
	add.f32 	%f193, %f191, %f192;
	ld.shared.f32 	%f194, [_ZZN3cub18CUB_300001_SM_10006detail6reduce28DeviceReduceSingleTileKernelINS2_10policy_hubIfyN4cuda3std3__44plusIfEEE10Policy1000EN6thrust24THRUST_300001_SM_1000_NS6detail15normal_iteratorINSD_10device_ptrIfEEEEPiyS9_if6squareIfEEEvT0_T1_T2_T3_T4_T6_E12temp_storage+24];
	add.f32 	%f195, %f193, %f194;
	ld.shared.f32 	%f196, [_ZZN3cub18CUB_300001_SM_10006detail6reduce28DeviceReduceSingleTileKernelINS2_10policy_hubIfyN4cuda3std3__44plusIfEEE10Policy1000EN6thrust24THRUST_300001_SM_1000_NS6detail15normal_iteratorINSD_10device_ptrIfEEEEPiyS9_if6squareIfEEEvT0_T1_T2_T3_T4_T6_E12temp_storage+28];
	add.f32 	%f197, %f195, %f196;
	ld.shared.f32 	%f198, [_ZZN3cub18CUB_300001_SM_10006detail6reduce28DeviceReduceSingleTileKernelINS2_10policy_hubIfyN4cuda3std3__44plusIfEEE10Policy1000EN6thrust24THRUST_300001_SM_1000_NS6detail15normal_iteratorINSD_10device_ptrIfEEEEPiyS9_if6squareIfEEEvT0_T1_T2_T3_T4_T6_E12temp_storage+32];
	add.f32 	%f199, %f197, %f198;
	ld.shared.f32 	%f200, [_ZZN3cub18CUB_300001_SM_10006detail6reduce28DeviceReduceSingleTileKernelINS2_10policy_hubIfyN4cuda3std3__44plusIfEEE10Policy1000EN6thrust24THRUST_300001_SM_1000_NS6detail15normal_iteratorINSD_10device_ptrIfEEEEPiyS9_if6squareIfEEEvT0_T1_T2_T3_T4_T6_E12temp_storage+36];
	add.f32 	%f343, %f199, %f200;
$L__BB6_49:
	mov.u32 	%r156, %tid.x;
	setp.ne.s32 	%p57, %r156, 0;
	@%p57 bra 	$L__BB6_51;
	cvt.rn.f32.s32 	%f320, %r42;
	add.f32 	%f321, %f343, %f320;
	cvt.rzi.s32.f32 	%r157, %f321;
	st.global.u32 	[%rd1], %r157;
$L__BB6_51:
	ret;

}
	// .globl	_ZN3cub18CUB_300001_SM_10006detail6reduce18DeviceReduceKernelINS2_10policy_hubIfyN4cuda3std3__44plusIfEEE10Policy1000EN6thrust24THRUST_300001_SM_1000_NS6detail15normal_iteratorINSD_10device_ptrIfEEEEyS9_f6squareIfEEEvT0_PT3_T1_NS0_13GridEvenShareISO_EET2_T4_
.visible .entry _ZN3cub18CUB_300001_SM_10006detail6reduce18DeviceReduceKernelINS2_10policy_hubIfyN4cuda3std3__44plusIfEEE10Policy1000EN6thrust24THRUST_300001_SM_1000_NS6detail15normal_iteratorINSD_10device_ptrIfEEEEyS9_f6squareIfEEEvT0_PT3_T1_NS0_13GridEvenShareISO_EET2_T4_(
	.param .align 8 .b8 _ZN3cub18CUB_300001_SM_10006detail6reduce18DeviceReduceKernelINS2_10policy_hubIfyN4cuda3std3__44plusIfEEE10Policy1000EN6thrust24THRUST_300001_SM_1000_NS6detail15normal_iteratorINSD_10device_ptrIfEEEEyS9_f6squareIfEEEvT0_PT3_T1_NS0_13GridEvenShareISO_EET2_T4__param_0[8],
	.param .u64 .ptr .align 1 _ZN3cub18CUB_300001_SM_10006detail6reduce18DeviceReduceKernelINS2_10policy_hubIfyN4cuda3std3__44plusIfEEE10Policy1000EN6thrust24THRUST_300001_SM_1000_NS6detail15normal_iteratorINSD_10device_ptrIfEEEEyS9_f6squareIfEEEvT0_PT3_T1_NS0_13GridEvenShareISO_EET2_T4__param_1,
	.param .u64 _ZN3cub18CUB_300001_SM_10006detail6reduce18DeviceReduceKernelINS2_10policy_hubIfyN4cuda3std3__44plusIfEEE10Policy1000EN6thrust24THRUST_300001_SM_1000_NS6detail15normal_iteratorINSD_10device_ptrIfEEEEyS9_f6squareIfEEEvT0_PT3_T1_NS0_13GridEvenShareISO_EET2_T4__param_2,
	.param .align 8 .b8 _ZN3cub18CUB_300001_SM_10006detail6reduce18DeviceReduceKernelINS2_10policy_hubIfyN4cuda3std3__44plusIfEEE10Policy1000EN6thrust24THRUST_300001_SM_1000_NS6detail15normal_iteratorINSD_10device_ptrIfEEEEyS9_f6squareIfEEEvT0_PT3_T1_NS0_13GridEvenShareISO_EET2_T4__param_3[72],
	.param .align 1 .b8 _ZN3cub18CUB_300001_SM_10006detail6reduce18DeviceReduceKernelINS2_10policy_hubIfyN4cuda3std3__44plusIfEEE10Policy1000EN6thrust24THRUST_300001_SM_1000_NS6detail15normal_iteratorINSD_10device_ptrIfEEEEyS9_f6squareIfEEEvT0_PT3_T1_NS0_13GridEvenShareISO_EET2_T4__param_4[1],
	.param .align 1 .b8 _ZN3cub18CUB_300001_SM_10006detail6reduce18DeviceReduceKernelINS2_10policy_hubIfyN4cuda3std3__44plusIfEEE10Policy1000EN6thrust24THRUST_300001_SM_1000_NS6detail15normal_iteratorINSD_10device_ptrIfEEEEyS9_f6squareIfEEEvT0_PT3_T1_NS0_13GridEvenShareISO_EET2_T4__param_5[1]
)
.maxntid 256
{
	.reg .pred 	%p<57>;
	.reg .b16 	%rs<4>;
	.reg .b32 	%r<205>;
	.reg .b32 	%f<340>;
	.reg .b64 	%rd<74>;
	// demoted variable
	.shared .align 4 .b8 _ZZN3cub18CUB_300001_SM_10006detail6reduce18DeviceReduceKernelINS2_10policy_hubIfyN4cuda3std3__44plusIfEEE10Policy1000EN6thrust24THRUST_300001_SM_1000_NS6detail15normal_iteratorINSD_10device_ptrIfEEEEyS9_f6squareIfEEEvT0_PT3_T1_NS0_13GridEvenShareISO_EET2_T4_E12temp_storage[44];
	ld.param.u64 	%rd1, [_ZN3cub18CUB_300001_SM_10006detail6reduce18DeviceReduceKernelINS2_10policy_hubIfyN4cuda3std3__44plusIfEEE10Policy1000EN6thrust24THRUST_300001_SM_1000_NS6detail15normal_iteratorINSD_10device_ptrIfEEEEyS9_f6squareIfEEEvT0_PT3_T1_NS0_13GridEvenShareISO_EET2_T4__param_3+32];
	ld.param.u32 	%r1, [_ZN3cub18CUB_300001_SM_10006detail6reduce18DeviceReduceKernelINS2_10policy_hubIfyN4cuda3std3__44plusIfEEE10Policy1000EN6thrust24THRUST_300001_SM_1000_NS6detail15normal_iteratorINSD_10device_ptrIfEEEEyS9_f6squareIfEEEvT0_PT3_T1_NS0_13GridEvenShareISO_EET2_T4__param_3+40];
	ld.param.u64 	%rd25, [_ZN3cub18CUB_300001_SM_10006detail6reduce18DeviceReduceKernelINS2_10policy_hubIfyN4cuda3std3__44plusIfEEE10Policy1000EN6thrust24THRUST_300001_SM_1000_NS6detail15normal_iteratorINSD_10device_ptrIfEEEEyS9_f6squareIfEEEvT0_PT3_T1_NS0_13GridEvenShareISO_EET2_T4__param_0];
	ld.param.u64 	%rd24, [_ZN3cub18CUB_300001_SM_10006detail6reduce18DeviceReduceKernelINS2_10policy_hubIfyN4cuda3std3__44plusIfEEE10Policy1000EN6thrust24THRUST_300001_SM_1000_NS6detail15normal_iteratorINSD_10device_ptrIfEEEEyS9_f6squareIfEEEvT0_PT3_T1_NS0_13GridEvenShareISO_EET2_T4__param_1];
	cvta.to.global.u64 	%rd2, %rd25;
	mov.u32 	%r2, %ctaid.x;
	shl.b32 	%r50, %r1, 12;
	cvt.s64.s32 	%rd3, %r50;
	shl.b32 	%r51, %r2, 12;
	cvt.u64.u32 	%rd4, %r51;
	sub.s64 	%rd5, %rd1, %rd4;
	setp.gt.u64 	%p1, %rd5, 4095;
	@%p1 bra 	$L__BB7_25;
	cvt.u32.u64 	%r111, %rd4;
	cvt.u32.u64 	%r3, %rd1;
	sub.s32 	%r4, %r3, %r111;
	mov.u32 	%r5, %tid.x;
	setp.ge.s32 	%p23, %r5, %r4;
	mov.f32 	%f328, 0f00000000;
	mov.u32 	%r192, %r5;
	@%p23 bra 	$L__BB7_3;
	add.s32 	%r113, %r111, %r5;
	mul.wide.u32 	%rd48, %r113, 4;
	add.s64 	%rd49, %rd2, %rd48;
	ld.global.f32 	%f201, [%rd49];
	mul.f32 	%f328, %f201, %f201;
	add.s32 	%r192, %r5, 256;
$L__BB7_3:
	setp.ge.s32 	%p24, %r192, %r4;
	@%p24 bra 	$L__BB7_16;
	not.b32 	%r115, %r192;
	add.s32 	%r116, %r115, %r3;
	sub.s32 	%r117, %r116, %r111;
	shr.u32 	%r118, %r117, 8;
	add.s32 	%r8, %r118, 1;
	and.b32  	%r9, %r8, 15;
	setp.lt.u32 	%p25, %r117, 3840;
	@%p25 bra 	$L__BB7_7;
	and.b32  	%r119, %r8, 33554416;
	neg.s32 	%r190, %r119;
	mul.wide.u32 	%rd50, %r2, 16384;
	mul.wide.u32 	%rd51, %r192, 4;
	or.b64  	%rd52, %rd50, %rd51;
	add.s64 	%rd53, %rd52, %rd2;
	add.s64 	%rd68, %rd53, 8192;
$L__BB7_6:
	.pragma "nounroll";
	ld.global.f32 	%f203, [%rd68+-8192];
	fma.rn.f32 	%f204, %f203, %f203, %f328;
	ld.global.f32 	%f205, [%rd68+-7168];
	fma.rn.f32 	%f206, %f205, %f205, %f204;
	ld.global.f32 	%f207, [%rd68+-6144];
	fma.rn.f32 	%f208, %f207, %f207, %f206;
	ld.global.f32 	%f209, [%rd68+-5120];
	fma.rn.f32 	%f210, %f209, %f209, %f208;
	ld.global.f32 	%f211, [%rd68+-4096];
	fma.rn.f32 	%f212, %f211, %f211, %f210;
	ld.global.f32 	%f213, [%rd68+-3072];
	fma.rn.f32 	%f214, %f213, %f213, %f212;
	ld.global.f32 	%f215, [%rd68+-2048];
	fma.rn.f32 	%f216, %f215, %f215, %f214;
	ld.global.f32 	%f217, [%rd68+-1024];
	fma.rn.f32 	%f218, %f217, %f217, %f216;
	ld.global.f32 	%f219, [%rd68];
	fma.rn.f32 	%f220, %f219, %f219, %f218;
	ld.global.f32 	%f221, [%rd68+1024];
	fma.rn.f32 	%f222, %f221, %f221, %f220;
	ld.global.f32 	%f223, [%rd68+2048];
	fma.rn.f32 	%f224, %f223, %f223, %f222;
	ld.global.f32 	%f225, [%rd68+3072];
	fma.rn.f32 	%f226, %f225, %f225, %f224;
	ld.global.f32 	%f227, [%rd68+4096];
	fma.rn.f32 	%f228, %f227, %f227, %f226;
	ld.global.f32 	%f229, [%rd68+5120];
	fma.rn.f32 	%f230, %f229, %f229, %f228;
	ld.global.f32 	%f231, [%rd68+6144];
	fma.rn.f32 	%f232, %f231, %f231, %f230;
	ld.global.f32 	%f233, [%rd68+7168];
	fma.rn.f32 	%f328, %f233, %f233, %f232;
	add.s32 	%r192, %r192, 4096;
	add.s32 	%r190, %r190, 16;
	add.s64 	%rd68, %rd68, 16384;
	setp.ne.s32 	%p26, %r190, 0;
	@%p26 bra 	$L__BB7_6;
$L__BB7_7:
	setp.eq.s32 	%p27, %r9, 0;
	@%p27 bra 	$L__BB7_16;
	and.b32  	%r16, %r8, 7;
	setp.lt.u32 	%p28, %r9, 8;
	@%p28 bra 	$L__BB7_10;
	cvt.s64.s32 	%rd54, %r192;
	add.s64 	%rd55, %rd54, %rd4;
	shl.b64 	%rd56, %rd55, 2;
	add.s64 	%rd57, %rd2, %rd56;
	ld.global.f32 	%f235, [%rd57];
	fma.rn.f32 	%f236, %f235, %f235, %f328;
	ld.global.f32 	%f237, [%rd57+1024];
	fma.rn.f32 	%f238, %f237, %f237, %f236;
	ld.global.f32 	%f239, [%rd57+2048];
	fma.rn.f32 	%f240, %f239, %f239, %f238;
	ld.global.f32 	%f241, [%rd57+3072];
	fma.rn.f32 	%f242, %f241, %f241, %f240;
	ld.global.f32 	%f243, [%rd57+4096];
	fma.rn.f32 	%f244, %f243, %f243, %f242;
	ld.global.f32 	%f245, [%rd57+5120];
	fma.rn.f32 	%f246, %f245, %f245, %f244;
	ld.global.f32 	%f247, [%rd57+6144];
	fma.rn.f32 	%f248, %f247, %f247, %f246;
	ld.global.f32 	%f249, [%rd57+7168];
	fma.rn.f32 	%f328, %f249, %f249, %f248;
	add.s32 	%r192, %r192, 2048;
$L__BB7_10:
	setp.eq.s32 	%p29, %r16, 0;
	@%p29 bra 	$L__BB7_16;
	and.b32  	%r19, %r8, 3;
	setp.lt.u32 	%p30, %r16, 4;
	@%p30 bra 	$L__BB7_13;
	cvt.s64.s32 	%rd58, %r192;
	add.s64 	%rd59, %rd58, %rd4;
	shl.b64 	%rd60, %rd59, 2;
	add.s64 	%rd61, %rd2, %rd60;
	ld.global.f32 	%f251, [%rd61];
	fma.rn.f32 	%f252, %f251, %f251, %f328;
	ld.global.f32 	%f253, [%rd61+1024];
	fma.rn.f32 	%f254, %f253, %f253, %f252;
	ld.global.f32 	%f255, [%rd61+2048];
	fma.rn.f32 	%f256, %f255, %f255, %f254;
	ld.global.f32 	%f257, [%rd61+3072];
	fma.rn.f32 	%f328, %f257, %f257, %f256;
	add.s32 	%r192, %r192, 1024;
$L__BB7_13:
	setp.eq.s32 	%p31, %r19, 0;
	@%p31 bra 	$L__BB7_16;
	mul.wide.u32 	%rd62, %r2, 16384;
	add.s64 	%rd9, %rd2, %rd62;
	neg.s32 	%r195, %r19;
$L__BB7_15:
	.pragma "nounroll";
	mul.wide.s32 	%rd63, %r192, 4;
	add.s64 	%rd64, %rd9, %rd63;
	ld.global.f32 	%f258, [%rd64];
	fma.rn.f32 	%f328, %f258, %f258, %f328;
	add.s32 	%r192, %r192, 256;
	add.s32 	%r195, %r195, 1;
	setp.ne.s32 	%p32, %r195, 0;
	@%p32 bra 	$L__BB7_15;
$L__BB7_16:
	setp.lt.s32 	%p33, %r4, 256;
	@%p33 bra 	$L__BB7_21;
	// begin inline asm
	mov.u32 %r158, %laneid;
	// end inline asm
	mov.b32 	%r160, %f328;
	mov.b32 	%r161, 1;
	mov.b32 	%r182, 31;
	mov.b32 	%r183, -1;
	// begin inline asm
	shfl.sync.down.b32 %r159, %r160, %r161, %r182, %r183;
	// end inline asm
	setp.gt.s32 	%p49, %r158, 30;
	mov.b32 	%f293, %r159;
	add.f32 	%f294, %f328, %f293;
	selp.f32 	%f295, %f328, %f294, %p49;
	mov.b32 	%r165, %f295;
	mov.b32 	%r166, 2;
	// begin inline asm
	shfl.sync.down.b32 %r164, %r165, %r166, %r182, %r183;
	// end inline asm
	setp.gt.s32 	%p50, %r158, 29;
	mov.b32 	%f296, %r164;
	add.f32 	%f297, %f295, %f296;
	selp.f32 	%f298, %f295, %f297, %p50;
	mov.b32 	%r170, %f298;
	mov.b32 	%r171, 4;
	// begin inline asm
	shfl.sync.down.b32 %r169, %r170, %r171, %r182, %r183;
	// end inline asm
	setp.gt.s32 	%p51, %r158, 27;
	mov.b32 	%f299, %r169;
	add.f32 	%f300, %f298, %f299;
	selp.f32 	%f301, %f298, %f300, %p51;
	mov.b32 	%r175, %f301;
	mov.b32 	%r176, 8;
	// begin inline asm
	shfl.sync.down.b32 %r174, %r175, %r176, %r182, %r183;
	// end inline asm
	setp.gt.s32 	%p52, %r158, 23;
	mov.b32 	%f302, %r174;
	add.f32 	%f303, %f301, %f302;
	selp.f32 	%f304, %f301, %f303, %p52;
	mov.b32 	%r180, %f304;
	mov.b32 	%r181, 16;
	// begin inline asm
	shfl.sync.down.b32 %r179, %r180, %r181, %r182, %r183;
	// end inline asm
	setp.gt.s32 	%p53, %r158, 15;
	mov.b32 	%f305, %r179;
	add.f32 	%f16, %f304, %f305;
	selp.f32 	%f339, %f304, %f16, %p53;
	setp.ne.s32 	%p54, %r158, 0;
	@%p54 bra 	$L__BB7_19;
	shr.u32 	%r184, %r5, 3;
	and.b32  	%r185, %r184, 124;
	mov.u32 	%r186, _ZZN3cub18CUB_300001_SM_10006detail6reduce18DeviceReduceKernelINS2_10policy_hubIfyN4cuda3std3__44plusIfEEE10Policy1000EN6thrust24THRUST_300001_SM_1000_NS6detail15normal_iteratorINSD_10device_ptrIfEEEEyS9_f6squareIfEEEvT0_PT3_T1_NS0_13GridEvenShareISO_EET2_T4_E12temp_storage;
	add.s32 	%r187, %r186, %r185;
	st.shared.f32 	[%r187+8], %f16;
$L__BB7_19:
	bar.sync 	0;
	setp.ne.s32 	%p55, %r5, 0;
	@%p55 bra 	$L__BB7_46;
	ld.shared.f32 	%f306, [_ZZN3cub18CUB_300001_SM_10006detail6reduce18DeviceReduceKernelINS2_10policy_hubIfyN4cuda3std3__44plusIfEEE10Policy1000EN6thrust24THRUST_300001_SM_1000_NS6detail15normal_iteratorINSD_10device_ptrIfEEEEyS9_f6squareIfEEEvT0_PT3_T1_NS0_13GridEvenShareISO_EET2_T4_E12temp_storage+12];
	add.f32 	%f307, %f339, %f306;
	ld.shared.f32 	%f308, [_ZZN3cub18CUB_300001_SM_10006detail6reduce18DeviceReduceKernelINS2_10policy_hubIfyN4cuda3std3__44plusIfEEE10Policy1000EN6thrust24THRUST_300001_SM_1000_NS6detail15normal_iteratorINSD_10device_ptrIfEEEEyS9_f6squareIfEEEvT0_PT3_T1_NS0_13GridEvenShareISO_EET2_T4_E12temp_storage+16];
	add.f32 	%f309, %f307, %f308;
	ld.shared.f32 	%f310, [_ZZN3cub18CUB_300001_SM_10006detail6reduce18DeviceReduceKernelINS2_10policy_hubIfyN4cuda3std3__44plusIfEEE10Policy1000EN6thrust24THRUST_300001_SM_1000_NS6detail15normal_iteratorINSD_10device_ptrIfEEEEyS9_f6squareIfEEEvT0_PT3_T1_NS0_13GridEvenShareISO_EET2_T4_E12temp_storage+20];
	add.f32 	%f311, %f309, %f310;
	ld.shared.f32 	%f312, [_ZZN3cub18CUB_300001_SM_10006detail6reduce18DeviceReduceKernelINS2_10policy_hubIfyN4cuda3std3__44plusIfEEE10Policy1000EN6thrust24THRUST_300001_SM_1000_NS6detail15normal_iteratorINSD_10device_ptrIfEEEEyS9_f6squareIfEEEvT0_PT3_T1_NS0_13GridEvenShareISO_EET2_T4_E12temp_storage+24];
	add.f32 	%f313, %f311, %f312;
	ld.shared.f32 	%f314, [_ZZN3cub18CUB_300001_SM_10006detail6reduce18DeviceReduceKernelINS2_10policy_hubIfyN4cuda3std3__44plusIfEEE10Policy1000EN6thrust24THRUST_300001_SM_1000_NS6detail15normal_iteratorINSD_10device_ptrIfEEEEyS9_f6squareIfEEEvT0_PT3_T1_NS0_13GridEvenShareISO_EET2_T4_E12temp_storage+28];
	add.f32 	%f315, %f313, %f314;
	ld.shared.f32 	%f316, [_ZZN3cub18CUB_300001_SM_10006detail6reduce18DeviceReduceKernelINS2_10policy_hubIfyN4cuda3std3__44plusIfEEE10Policy1000EN6thrust24THRUST_300001_SM_1000_NS6detail15normal_iteratorINSD_10device_ptrIfEEEEyS9_f6squareIfEEEvT0_PT3_T1_NS0_13GridEvenShareISO_EET2_T4_E12temp_storage+32];
	add.f32 	%f317, %f315, %f316;
	ld.shared.f32 	%f318, [_ZZN3cub18CUB_300001_SM_10006detail6reduce18DeviceReduceKernelINS2_10policy_hubIfyN4cuda3std3__44plusIfEEE10Policy1000EN6thrust24THRUST_300001_SM_1000_NS6detail15normal_iteratorINSD_10device_ptrIfEEEEyS9_f6squareIfEEEvT0_PT3_T1_NS0_13GridEvenShareISO_EET2_T4_E12temp_storage+36];
	add.f32 	%f339, %f317, %f318;
	bra.uni 	$L__BB7_46;
$L__BB7_21:
	// begin inline asm
	mov.u32 %r120, %laneid;
	// end inline asm
	and.b32  	%r146, %r5, 992;
	add.s32 	%r147, %r146, 32;
	setp.gt.s32 	%p34, %r147, %r4;
	not.b32 	%r148, %r146;
	add.s32 	%r149, %r4, %r148;
	selp.b32 	%r144, %r149, 31, %p34;
	mov.b32 	%r122, %f328;
	mov.b32 	%r123, 1;
	mov.b32 	%r145, -1;
	// begin inline asm
	shfl.sync.down.b32 %r121, %r122, %r123, %r144, %r145;
	// end inline asm
	setp.lt.s32 	%p35, %r120, %r144;
	mov.b32 	%f259, %r121;
	add.f32 	%f260, %f328, %f259;
	selp.f32 	%f261, %f260, %f328, %p35;
	mov.b32 	%r127, %f261;
	mov.b32 	%r128, 2;
	// begin inline asm
	shfl.sync.down.b32 %r126, %r127, %r128, %r144, %r145;
	// end inline asm
	add.s32 	%r150, %r120, 2;
	setp.gt.s32 	%p36, %r150, %r144;
	mov.b32 	%f262, %r126;
	add.f32 	%f263, %f261, %f262;
	selp.f32 	%f264, %f261, %f263, %p36;
	mov.b32 	%r132, %f264;
	mov.b32 	%r133, 4;
	// begin inline asm
	shfl.sync.down.b32 %r131, %r132, %r133, %r144, %r145;
	// end inline asm
	add.s32 	%r151, %r120, 4;
	setp.gt.s32 	%p37, %r151, %r144;
	mov.b32 	%f265, %r131;
	add.f32 	%f266, %f264, %f265;
	selp.f32 	%f267, %f264, %f266, %p37;
	mov.b32 	%r137, %f267;
	mov.b32 	%r138, 8;
	// begin inline asm
	shfl.sync.down.b32 %r136, %r137, %r138, %r144, %r145;
	// end inline asm
	add.s32 	%r152, %r120, 8;
	setp.gt.s32 	%p38, %r152, %r144;
	mov.b32 	%f268, %r136;
	add.f32 	%f269, %f267, %f268;
	selp.f32 	%f270, %f267, %f269, %p38;
	mov.b32 	%r142, %f270;
	mov.b32 	%r143, 16;
	// begin inline asm
	shfl.sync.down.b32 %r141, %r142, %r143, %r144, %r145;
	// end inline asm
	add.s32 	%r153, %r120, 16;
	setp.gt.s32 	%p39, %r153, %r144;
	mov.b32 	%f271, %r141;
	add.f32 	%f272, %f270, %f271;
	selp.f32 	%f339, %f270, %f272, %p39;
	setp.ne.s32 	%p40, %r120, 0;
	@%p40 bra 	$L__BB7_23;
	shr.u32 	%r154, %r5, 3;
	and.b32  	%r155, %r154, 124;
	mov.u32 	%r156, _ZZN3cub18CUB_300001_SM_10006detail6reduce18DeviceReduceKernelINS2_10policy_hubIfyN4cuda3std3__44plusIfEEE10Policy1000EN6thrust24THRUST_300001_SM_1000_NS6detail15normal_iteratorINSD_10device_ptrIfEEEEyS9_f6squareIfEEEvT0_PT3_T1_NS0_13GridEvenShareISO_EET2_T4_E12temp_storage;
	add.s32 	%r157, %r156, %r155;
	st.shared.f32 	[%r157+8], %f339;
$L__BB7_23:
	bar.sync 	0;
	setp.ne.s32 	%p41, %r5, 0;
	@%p41 bra 	$L__BB7_46;
	setp.gt.s32 	%p42, %r4, 32;
	ld.shared.f32 	%f273, [_ZZN3cub18CUB_300001_SM_10006detail6reduce18DeviceReduceKernelINS2_10policy_hubIfyN4cuda3std3__44plusIfEEE10Policy1000EN6thrust24THRUST_300001_SM_1000_NS6detail15normal_iteratorINSD_10device_ptrIfEEEEyS9_f6squareIfEEEvT0_PT3_T1_NS0_13GridEvenShareISO_EET2_T4_E12temp_storage+12];
	add.f32 	%f274, %f339, %f273;
	selp.f32 	%f275, %f274, %f339, %p42;
	setp.gt.s32 	%p43, %r4, 64;
	ld.shared.f32 	%f276, [_ZZN3cub18CUB_300001_SM_10006detail6reduce18DeviceReduceKernelINS2_10policy_hubIfyN4cuda3std3__44plusIfEEE10Policy1000EN6thrust24THRUST_300001_SM_1000_NS6detail15normal_iteratorINSD_10device_ptrIfEEEEyS9_f6squareIfEEEvT0_PT3_T1_NS0_13GridEvenShareISO_EET2_T4_E12temp_storage+16];
	add.f32 	%f277, %f276, %f275;
	selp.f32 	%f278, %f277, %f275, %p43;
	setp.gt.s32 	%p44, %r4, 96;
	ld.shared.f32 	%f279, [_ZZN3cub18CUB_300001_SM_10006detail6reduce18DeviceReduceKernelINS2_10policy_hubIfyN4cuda3std3__44plusIfEEE10Policy1000EN6thrust24THRUST_300001_SM_1000_NS6detail15normal_iteratorINSD_10device_ptrIfEEEEyS9_f6squareIfEEEvT0_PT3_T1_NS0_13GridEvenShareISO_EET2_T4_E12temp_storage+20];
	add.f32 	%f280, %f279, %f278;
	selp.f32 	%f281, %f280, %f278, %p44;
	setp.gt.s32 	%p45, %r4, 128;
	ld.shared.f32 	%f282, [_ZZN3cub18CUB_300001_SM_10006detail6reduce18DeviceReduceKernelINS2_10policy_hubIfyN4cuda3std3__44plusIfEEE10Policy1000EN6thrust24THRUST_300001_SM_1000_NS6detail15normal_iteratorINSD_10device_ptrIfEEEEyS9_f6squareIfEEEvT0_PT3_T1_NS0_13GridEvenShareISO_EET2_T4_E12temp_storage+24];
	add.f32 	%f283, %f282, %f281;
	selp.f32 	%f284, %f283, %f281, %p45;
	setp.gt.s32 	%p46, %r4, 160;
	ld.shared.f32 	%f285, [_ZZN3cub18CUB_300001_SM_10006detail6reduce18DeviceReduceKernelINS2_10policy_hubIfyN4cuda3std3__44plusIfEEE10Policy1000EN6thrust24THRUST_300001_SM_1000_NS6detail15normal_iteratorINSD_10device_ptrIfEEEEyS9_f6squareIfEEEvT0_PT3_T1_NS0_13GridEvenShareISO_EET2_T4_E12temp_storage+28];
	add.f32 	%f286, %f285, %f284;
	selp.f32 	%f287, %f286, %f284, %p46;
	setp.gt.s32 	%p47, %r4, 192;
	ld.shared.f32 	%f288, [_ZZN3cub18CUB_300001_SM_10006detail6reduce18DeviceReduceKernelINS2_10policy_hubIfyN4cuda3std3__44plusIfEEE10Policy1000EN6thrust24THRUST_300001_SM_1000_NS6detail15normal_iteratorINSD_10device_ptrIfEEEEyS9_f6squareIfEEEvT0_PT3_T1_NS0_13GridEvenShareISO_EET2_T4_E12temp_storage+32];
	add.f32 	%f289, %f288, %f287;
	selp.f32 	%f290, %f289, %f287, %p47;
	setp.gt.s32 	%p48, %r4, 224;
	ld.shared.f32 	%f291, [_ZZN3cub18CUB_300001_SM_10006detail6reduce18DeviceReduceKernelINS2_10policy_hubIfyN4cuda3std3__44plusIfEEE10Policy1000EN6thrust24THRUST_300001_SM_1000_NS6detail15normal_iteratorINSD_10device_ptrIfEEEEyS9_f6squareIfEEEvT0_PT3_T1_NS0_13GridEvenShareISO_EET2_T4_E12temp_storage+36];
	add.f32 	%f292, %f291, %f290;
	selp.f32 	%f339, %f292, %f290, %p48;
	bra.uni 	$L__BB7_46;
$L__BB7_25:
	cvt.u32.u64 	%r52, %rd4;
	mov.u32 	%r27, %tid.x;
	add.s32 	%r53, %r27, %r52;
	mul.wide.u32 	%rd26, %r53, 4;
	add.s64 	%rd27, %rd2, %rd26;
	ld.global.f32 	%f41, [%rd27];
	ld.global.f32 	%f42, [%rd27+1024];
	mul.f32 	%f43, %f42, %f42;
	ld.global.f32 	%f44, [%rd27+2048];
	ld.global.f32 	%f45, [%rd27+3072];
	mul.f32 	%f46, %f45, %f45;
	ld.global.f32 	%f47, [%rd27+4096];
	ld.global.f32 	%f48, [%rd27+5120];
	mul.f32 	%f49, %f48, %f48;
	ld.global.f32 	%f50, [%rd27+6144];
	ld.global.f32 	%f51, [%rd27+7168];
	mul.f32 	%f52, %f51, %f51;
	ld.global.f32 	%f53, [%rd27+8192];
	ld.global.f32 	%f54, [%rd27+9216];
	mul.f32 	%f55, %f54, %f54;
	ld.global.f32 	%f56, [%rd27+10240];
	ld.global.f32 	%f57, [%rd27+11264];
	mul.f32 	%f58, %f57, %f57;
	ld.global.f32 	%f59, [%rd27+12288];
	ld.global.f32 	%f60, [%rd27+13312];
	mul.f32 	%f61, %f60, %f60;
	ld.global.f32 	%f62, [%rd27+14336];
	ld.global.f32 	%f63, [%rd27+15360];
	mul.f32 	%f64, %f63, %f63;
	fma.rn.f32 	%f65, %f41, %f41, %f43;
	fma.rn.f32 	%f66, %f44, %f44, %f46;
	fma.rn.f32 	%f67, %f47, %f47, %f49;
	fma.rn.f32 	%f68, %f50, %f50, %f52;
	fma.rn.f32 	%f69, %f53, %f53, %f55;
	fma.rn.f32 	%f70, %f56, %f56, %f58;
	fma.rn.f32 	%f71, %f59, %f59, %f61;
	fma.rn.f32 	%f72, %f62, %f62, %f64;
	add.f32 	%f73, %f65, %f66;
	add.f32 	%f74, %f67, %f68;
	add.f32 	%f75, %f69, %f70;
	add.f32 	%f76, %f71, %f72;
	add.f32 	%f77, %f73, %f74;
	add.f32 	%f78, %f75, %f76;
	add.f32 	%f338, %f77, %f78;
	setp.lt.u64 	%p2, %rd5, %rd3;
	@%p2 bra 	$L__BB7_42;
	cvt.u32.u64 	%r55, %rd3;
	cvt.u64.u32 	%rd10, %r27;
	add.s64 	%rd70, %rd4, %rd3;
	cvt.u32.u64 	%r28, %rd1;
	not.b32 	%r57, %r27;
	add.s32 	%r58, %r57, %r28;
	sub.s32 	%r59, %r58, %r55;
	sub.s32 	%r197, %r59, %r52;
	add.s64 	%rd28, %rd70, %rd10;
	shl.b64 	%rd29, %rd28, 2;
	add.s64 	%rd30, %rd29, %rd2;
	add.s64 	%rd69, %rd30, 8192;
	mov.b32 	%r198, 0;
	mov.u64 	%rd71, %rd4;
$L__BB7_27:
	add.s64 	%rd71, %rd71, %rd3;
	add.s64 	%rd31, %rd1, -4096;
	setp.gt.u64 	%p3, %rd71, %rd31;
	@%p3 bra 	$L__BB7_29;
	cvt.u32.u64 	%r60, %rd3;
	add.s64 	%rd32, %rd71, %rd10;
	shl.b64 	%rd33, %rd32, 2;
	add.s64 	%rd34, %rd2, %rd33;
	ld.global.f32 	%f79, [%rd34];
	ld.global.f32 	%f80, [%rd34+1024];
	ld.global.f32 	%f81, [%rd34+2048];
	mul.f32 	%f82, %f81, %f81;
	ld.global.f32 	%f83, [%rd34+3072];
	ld.global.f32 	%f84, [%rd34+4096];
	mul.f32 	%f85, %f84, %f84;
	ld.global.f32 	%f86, [%rd34+5120];
	ld.global.f32 	%f87, [%rd34+6144];
	mul.f32 	%f88, %f87, %f87;
	ld.global.f32 	%f89, [%rd34+7168];
	ld.global.f32 	%f90, [%rd34+8192];
	mul.f32 	%f91, %f90, %f90;
	ld.global.f32 	%f92, [%rd34+9216];
	ld.global.f32 	%f93, [%rd34+10240];
	mul.f32 	%f94, %f93, %f93;
	ld.global.f32 	%f95, [%rd34+11264];
	ld.global.f32 	%f96, [%rd34+12288];
	mul.f32 	%f97, %f96, %f96;
	ld.global.f32 	%f98, [%rd34+13312];
	ld.global.f32 	%f99, [%rd34+14336];
	mul.f32 	%f100, %f99, %f99;
	ld.global.f32 	%f101, [%rd34+15360];
	fma.rn.f32 	%f102, %f79, %f79, %f338;
	fma.rn.f32 	%f103, %f80, %f80, %f82;
	fma.rn.f32 	%f104, %f83, %f83, %f85;
	fma.rn.f32 	%f105, %f86, %f86, %f88;
	fma.rn.f32 	%f106, %f89, %f89, %f91;
	fma.rn.f32 	%f107, %f92, %f92, %f94;
	fma.rn.f32 	%f108, %f95, %f95, %f97;
	fma.rn.f32 	%f109, %f98, %f98, %f100;
	add.f32 	%f110, %f102, %f103;
	add.f32 	%f111, %f104, %f105;
	add.f32 	%f112, %f106, %f107;
	add.f32 	%f113, %f108, %f109;
	add.f32 	%f114, %f110, %f111;
	add.f32 	%f115, %f112, %f113;
	add.f32 	%f116, %f114, %f115;
	fma.rn.f32 	%f338, %f101, %f101, %f116;
	sub.s64 	%rd35, %rd1, %rd71;
	setp.lt.u64 	%p4, %rd35, %rd3;
	add.s32 	%r198, %r198, 1;
	add.s64 	%rd70, %rd70, %rd3;
	sub.s32 	%r197, %r197, %r60;
	shl.b64 	%rd36, %rd3, 2;
	add.s64 	%rd69, %rd69, %rd36;
	@%p4 bra 	$L__BB7_42;
	bra.uni 	$L__BB7_27;
$L__BB7_29:
	setp.le.u64 	%p5, %rd1, %rd71;
	cvt.u32.u64 	%r61, %rd71;
	cvt.u32.u64 	%r62, %rd1;
	sub.s32 	%r63, %r62, %r61;
	setp.ge.s32 	%p6, %r27, %r63;
	or.pred  	%p7, %p5, %p6;
	@%p7 bra 	$L__BB7_42;
	cvt.u32.u64 	%r65, %rd3;
	cvt.u32.u64 	%r66, %rd4;
	not.b32 	%r67, %r27;
	add.s32 	%r68, %r67, %r28;
	add.s32 	%r69, %r65, %r66;
	sub.s32 	%r70, %r68, %r69;
	mul.lo.s32 	%r71, %r1, %r198;
	shl.b32 	%r72, %r71, 12;
	sub.s32 	%r73, %r70, %r72;
	shr.u32 	%r74, %r73, 8;
	add.s32 	%r34, %r74, 1;
	and.b32  	%r35, %r34, 15;
	setp.lt.u32 	%p8, %r73, 3840;
	mov.u32 	%r201, %r27;
	@%p8 bra 	$L__BB7_33;
	shr.u32 	%r75, %r197, 8;
	add.s32 	%r76, %r75, 1;
	and.b32  	%r77, %r76, 33554416;
	neg.s32 	%r199, %r77;
	mov.u32 	%r201, %r27;
$L__BB7_32:
	.pragma "nounroll";
	ld.global.f32 	%f118, [%rd69+-8192];
	fma.rn.f32 	%f119, %f118, %f118, %f338;
	ld.global.f32 	%f120, [%rd69+-7168];
	fma.rn.f32 	%f121, %f120, %f120, %f119;
	ld.global.f32 	%f122, [%rd69+-6144];
	fma.rn.f32 	%f123, %f122, %f122, %f121;
	ld.global.f32 	%f124, [%rd69+-5120];
	fma.rn.f32 	%f125, %f124, %f124, %f123;
	ld.global.f32 	%f126, [%rd69+-4096];
	fma.rn.f32 	%f127, %f126, %f126, %f125;
	ld.global.f32 	%f128, [%rd69+-3072];
	fma.rn.f32 	%f129, %f128, %f128, %f127;
	ld.global.f32 	%f130, [%rd69+-2048];
	fma.rn.f32 	%f131, %f130, %f130, %f129;
	ld.global.f32 	%f132, [%rd69+-1024];
	fma.rn.f32 	%f133, %f132, %f132, %f131;
	ld.global.f32 	%f134, [%rd69];
	fma.rn.f32 	%f135, %f134, %f134, %f133;
	ld.global.f32 	%f136, [%rd69+1024];
	fma.rn.f32 	%f137, %f136, %f136, %f135;
	ld.global.f32 	%f138, [%rd69+2048];
	fma.rn.f32 	%f139, %f138, %f138, %f137;
	ld.global.f32 	%f140, [%rd69+3072];
	fma.rn.f32 	%f141, %f140, %f140, %f139;
	ld.global.f32 	%f142, [%rd69+4096];
	fma.rn.f32 	%f143, %f142, %f142, %f141;
	ld.global.f32 	%f144, [%rd69+5120];
	fma.rn.f32 	%f145, %f144, %f144, %f143;
	ld.global.f32 	%f146, [%rd69+6144];
	fma.rn.f32 	%f147, %f146, %f146, %f145;
	ld.global.f32 	%f148, [%rd69+7168];
	fma.rn.f32 	%f338, %f148, %f148, %f147;
	add.s32 	%r201, %r201, 4096;
	add.s32 	%r199, %r199, 16;
	add.s64 	%rd69, %rd69, 16384;
	setp.ne.s32 	%p9, %r199, 0;
	@%p9 bra 	$L__BB7_32;
$L__BB7_33:
	setp.eq.s32 	%p10, %r35, 0;
	@%p10 bra 	$L__BB7_42;
	and.b32  	%r42, %r34, 7;
	setp.lt.u32 	%p11, %r35, 8;
	@%p11 bra 	$L__BB7_36;
	cvt.u64.u32 	%rd37, %r201;
	add.s64 	%rd38, %rd71, %rd37;
	shl.b64 	%rd39, %rd38, 2;
	add.s64 	%rd40, %rd2, %rd39;
	ld.global.f32 	%f150, [%rd40];
	fma.rn.f32 	%f151, %f150, %f150, %f338;
	ld.global.f32 	%f152, [%rd40+1024];
	fma.rn.f32 	%f153, %f152, %f152, %f151;
	ld.global.f32 	%f154, [%rd40+2048];
	fma.rn.f32 	%f155, %f154, %f154, %f153;
	ld.global.f32 	%f156, [%rd40+3072];
	fma.rn.f32 	%f157, %f156, %f156, %f155;
	ld.global.f32 	%f158, [%rd40+4096];
	fma.rn.f32 	%f159, %f158, %f158, %f157;
	ld.global.f32 	%f160, [%rd40+5120];
	fma.rn.f32 	%f161, %f160, %f160, %f159;
	ld.global.f32 	%f162, [%rd40+6144];
	fma.rn.f32 	%f163, %f162, %f162, %f161;
	ld.global.f32 	%f164, [%rd40+7168];
	fma.rn.f32 	%f338, %f164, %f164, %f163;
	add.s32 	%r201, %r201, 2048;
$L__BB7_36:
	setp.eq.s32 	%p12, %r42, 0;
	@%p12 bra 	$L__BB7_42;
	setp.lt.u32 	%p13, %r42, 4;
	@%p13 bra 	$L__BB7_39;
	cvt.u64.u32 	%rd41, %r201;
	add.s64 	%rd42, %rd71, %rd41;
	shl.b64 	%rd43, %rd42, 2;
	add.s64 	%rd44, %rd2, %rd43;
	ld.global.f32 	%f166, [%rd44];
	fma.rn.f32 	%f167, %f166, %f166, %f338;
	ld.global.f32 	%f168, [%rd44+1024];
	fma.rn.f32 	%f169, %f168, %f168, %f167;
	ld.global.f32 	%f170, [%rd44+2048];
	fma.rn.f32 	%f171, %f170, %f170, %f169;
	ld.global.f32 	%f172, [%rd44+3072];
	fma.rn.f32 	%f338, %f172, %f172, %f171;
	add.s32 	%r201, %r201, 1024;
$L__BB7_39:
	and.b32  	%r78, %r34, 3;
	setp.eq.s32 	%p14, %r78, 0;
	@%p14 bra 	$L__BB7_42;
	cvt.u64.u32 	%rd45, %r201;
	add.s64 	%rd46, %rd45, %rd70;
	shl.b64 	%rd47, %rd46, 2;
	add.s64 	%rd73, %rd2, %rd47;
	cvt.u16.u32 	%rs1, %r197;
	shr.u16 	%rs2, %rs1, 8;
	add.s16 	%rs3, %rs2, 1;
	cvt.u32.u16 	%r79, %rs3;
	and.b32  	%r80, %r79, 3;
	neg.s32 	%r204, %r80;
$L__BB7_41:
	.pragma "nounroll";
	ld.global.f32 	%f173, [%rd73];
	fma.rn.f32 	%f338, %f173, %f173, %f338;
	add.s64 	%rd73, %rd73, 1024;
	add.s32 	%r204, %r204, 1;
	setp.ne.s32 	%p15, %r204, 0;
	@%p15 bra 	$L__BB7_41;
$L__BB7_42:
	// begin inline asm
	mov.u32 %r81, %laneid;
	// end inline asm
	mov.b32 	%r83, %f338;
	mov.b32 	%r84, 1;
	mov.b32 	%r105, 31;
	mov.b32 	%r106, -1;
	// begin inline asm
	shfl.sync.down.b32 %r82, %r83, %r84, %r105, %r106;
	// end inline asm
	setp.gt.s32 	%p16, %r81, 30;
	mov.b32 	%f174, %r82;
	add.f32 	%f175, %f338, %f174;
	selp.f32 	%f176, %f338, %f175, %p16;
	mov.b32 	%r88, %f176;
	mov.b32 	%r89, 2;
	// begin inline asm
	shfl.sync.down.b32 %r87, %r88, %r89, %r105, %r106;
	// end inline asm
	setp.gt.s32 	%p17, %r81, 29;
	mov.b32 	%f177, %r87;
	add.f32 	%f178, %f176, %f177;
	selp.f32 	%f179, %f176, %f178, %p17;
	mov.b32 	%r93, %f179;
	mov.b32 	%r94, 4;
	// begin inline asm
	shfl.sync.down.b32 %r92, %r93, %r94, %r105, %r106;
	// end inline asm
	setp.gt.s32 	%p18, %r81, 27;
	mov.b32 	%f180, %r92;
	add.f32 	%f181, %f179, %f180;
	selp.f32 	%f182, %f179, %f181, %p18;
	mov.b32 	%r98, %f182;
	mov.b32 	%r99, 8;
	// begin inline asm
	shfl.sync.down.b32 %r97, %r98, %r99, %r105, %r106;
	// end inline asm
	setp.gt.s32 	%p19, %r81, 23;
	mov.b32 	%f183, %r97;
	add.f32 	%f184, %f182, %f183;
	selp.f32 	%f185, %f182, %f184, %p19;
	mov.b32 	%r103, %f185;
	mov.b32 	%r104, 16;
	// begin inline asm
	shfl.sync.down.b32 %r102, %r103, %r104, %r105, %r106;
	// end inline asm
	setp.gt.s32 	%p20, %r81, 15;
	mov.b32 	%f186, %r102;
	add.f32 	%f37, %f185, %f186;
	selp.f32 	%f339, %f185, %f37, %p20;
	setp.ne.s32 	%p21, %r81, 0;
	@%p21 bra 	$L__BB7_44;
	shr.u32 	%r107, %r27, 3;
	and.b32  	%r108, %r107, 124;
	mov.u32 	%r109, _ZZN3cub18CUB_300001_SM_10006detail6reduce18DeviceReduceKernelINS2_10policy_hubIfyN4cuda3std3__44plusIfEEE10Policy1000EN6thrust24THRUST_300001_SM_1000_NS6detail15normal_iteratorINSD_10device_ptrIfEEEEyS9_f6squareIfEEEvT0_PT3_T1_NS0_13GridEvenShareISO_EET2_T4_E12temp_storage;
	add.s32 	%r110, %r109, %r108;
	st.shared.f32 	[%r110+8], %f37;
$L__BB7_44:
	bar.sync 	0;
	setp.ne.s32 	%p22, %r27, 0;
	@%p22 bra 	$L__BB7_46;
	ld.shared.f32 	%f187, [_ZZN3cub18CUB_300001_SM_10006detail6reduce18DeviceReduceKernelINS2_10policy_hubIfyN4cuda3std3__44plusIfEEE10Policy1000EN6thrust24THRUST_300001_SM_1000_NS6detail15normal_iteratorINSD_10device_ptrIfEEEEyS9_f6squareIfEEEvT0_PT3_T1_NS0_13GridEvenShareISO_EET2_T4_E12temp_storage+12];
	add.f32 	%f188, %f339, %f187;
	ld.shared.f32 	%f189, [_ZZN3cub18CUB_300001_SM_10006detail6reduce18DeviceReduceKernelINS2_10policy_hubIfyN4cuda3std3__44plusIfEEE10Policy1000EN6thrust24THRUST_300001_SM_1000_NS6detail15normal_iteratorINSD_10device_ptrIfEEEEyS9_f6squareIfEEEvT0_PT3_T1_NS0_13GridEvenShareISO_EET2_T4_E12temp_storage+16];
	add.f32 	%f190, %f188, %f189;
	ld.shared.f32 	%f191, [_ZZN3cub18CUB_300001_SM_10006detail6reduce18DeviceReduceKernelINS2_10policy_hubIfyN4cuda3std3__44plusIfEEE10Policy1000EN6thrust24THRUST_300001_SM_1000_NS6detail15normal_iteratorINSD_10device_ptrIfEEEEyS9_f6squareIfEEEvT0_PT3_T1_NS0_13GridEvenShareISO_EET2_T4_E12temp_storage+20];
	add.f32 	%f192, %f190, %f191;
	ld.shared.f32 	%f193, [_ZZN3cub18CUB_300001_SM_10006detail6reduce18DeviceReduceKernelINS2_10policy_hubIfyN4cuda3std3__44plusIfEEE10Policy1000EN6thrust24THRUST_300001_SM_1000_NS6detail15normal_iteratorINSD_10device_ptrIfEEEEyS9_f6squareIfEEEvT0_PT3_T1_NS0_13GridEvenShareISO_EET2_T4_E12temp_storage+24];
	add.f32 	%f194, %f192, %f193;
	ld.shared.f32 	%f195, [_ZZN3cub18CUB_300001_SM_10006detail6reduce18DeviceReduceKernelINS2_10policy_hubIfyN4cuda3std3__44plusIfEEE10Policy1000EN6thrust24THRUST_300001_SM_1000_NS6detail15normal_iteratorINSD_10device_ptrIfEEEEyS9_f6squareIfEEEvT0_PT3_T1_NS0_13GridEvenShareISO_EET2_T4_E12temp_storage+28];
	add.f32 	%f196, %f194, %f195;
	ld.shared.f32 	%f197, [_ZZN3cub18CUB_300001_SM_10006detail6reduce18DeviceReduceKernelINS2_10policy_hubIfyN4cuda3std3__44plusIfEEE10Policy1000EN6thrust24THRUST_300001_SM_1000_NS6detail15normal_iteratorINSD_10device_ptrIfEEEEyS9_f6squareIfEEEvT0_PT3_T1_NS0_13GridEvenShareISO_EET2_T4_E12temp_storage+32];
	add.f32 	%f198, %f196, %f197;
	ld.shared.f32 	%f199, [_ZZN3cub18CUB_300001_SM_10006detail6reduce18DeviceReduceKernelINS2_10policy_hubIfyN4cuda3std3__44plusIfEEE10Policy1000EN6thrust24THRUST_300001_SM_1000_NS6detail15normal_iteratorINSD_10device_ptrIfEEEEyS9_f6squareIfEEEvT0_PT3_T1_NS0_13GridEvenShareISO_EET2_T4_E12temp_storage+36];
	add.f32 	%f339, %f198, %f199;
$L__BB7_46:
	mov.u32 	%r188, %tid.x;
	setp.ne.s32 	%p56, %r188, 0;
	@%p56 bra 	$L__BB7_48;
	cvta.to.global.u64 	%rd65, %rd24;
	mul.wide.u32 	%rd66, %r2, 4;
	add.s64 	%rd67, %rd65, %rd66;
	st.global.f32 	[%rd67], %f339;
$L__BB7_48:
	ret;

}
	// .globl	_ZN3cub18CUB_300001_SM_10006detail6reduce28DeviceReduceSingleTileKernelINS2_10policy_hubIfyN4cuda3std3__44plusIfEEE10Policy1000EPfPiiS9_ifNS7_10__identityEEEvT0_T1_T2_T3_T4_T6_
.visible .entry _ZN3cub18CUB_300001_SM_10006detail6reduce28DeviceReduceSingleTileKernelINS2_10policy_hubIfyN4cuda3std3__44plusIfEEE10Policy1000EPfPiiS9_ifNS7_10__identityEEEvT0_T1_T2_T3_T4_T6_(
	.param .u64 .ptr .align 1 _ZN3cub18CUB_300001_SM_10006detail6reduce28DeviceReduceSingleTileKernelINS2_10policy_hubIfyN4cuda3std3__44plusIfEEE10Policy1000EPfPiiS9_ifNS7_10__identityEEEvT0_T1_T2_T3_T4_T6__param_0,
	.param .u64 .ptr .align 1 _ZN3cub18CUB_300001_SM_10006detail6reduce28DeviceReduceSingleTileKernelINS2_10policy_hubIfyN4cuda3std3__44plusIfEEE10Policy1000EPfPiiS9_ifNS7_10__identityEEEvT0_T1_T2_T3_T4_T6__param_1,
	.param .u32 _ZN3cub18CUB_300001_SM_10006detail6reduce28DeviceReduceSingleTileKernelINS2_10policy_hubIfyN4cuda3std3__44plusIfEEE10Policy1000EPfPiiS9_ifNS7_10__identityEEEvT0_T1_T2_T3_T4_T6__param_2,
	.param .align 1 .b8 _ZN3cub18CUB_300001_SM_10006detail6reduce28DeviceReduceSingleTileKernelINS2_10policy_hubIfyN4cuda3std3__44plusIfEEE10Policy1000EPfPiiS9_ifNS7_10__identityEEEvT0_T1_T2_T3_T4_T6__param_3[1],
	.param .u32 _ZN3cub18CUB_300001_SM_10006detail6reduce28DeviceReduceSingleTileKernelINS2_10policy_hubIfyN4cuda3std3__44plusIfEEE10Policy1000EPfPiiS9_ifNS7_10__identityEEEvT0_T1_T2_T3_T4_T6__param_4,
	.param .align 1 .b8 _ZN3cub18CUB_300001_SM_10006detail6reduce28DeviceReduceSingleTileKernelINS2_10policy_hubIfyN4cuda3std3__44plusIfEEE10Policy1000EPfPiiS9_ifNS7_10__identityEEEvT0_T1_T2_T3_T4_T6__param_5[1]
)
.maxntid 256
.minnctapersm 1
{
	.reg .pred 	%p<97>;
	.reg .b32 	%r<409>;
	.reg .b32 	%f<419>;
	.reg .b64 	%rd<125>;
	// demoted variable
	.shared .align 4 .b8 _ZZN3cub18CUB_300001_SM_10006detail6reduce28DeviceReduceSingleTileKernelINS2_10policy_hubIfyN4cuda3std3__44plusIfEEE10Policy1000EPfPiiS9_ifNS7_10__identityEEEvT0_T1_T2_T3_T4_T6_E12temp_storage[44];
	ld.param.u64 	%rd16, [_ZN3cub18CUB_300001_SM_10006detail6reduce28DeviceReduceSingleTileKernelINS2_10policy_hubIfyN4cuda3std3__44plusIfEEE10Policy1000EPfPiiS9_ifNS7_10__identityEEEvT0_T1_T2_T3_T4_T6__param_0];
	ld.param.u64 	%rd17, [_ZN3cub18CUB_300001_SM_10006detail6reduce28DeviceReduceSingleTileKernelINS2_10policy_hubIfyN4cuda3std3__44plusIfEEE10Policy1000EPfPiiS9_ifNS7_10__identityEEEvT0_T1_T2_T3_T4_T6__param_1];
	ld.param.u32 	%r67, [_ZN3cub18CUB_300001_SM_10006detail6reduce28DeviceReduceSingleTileKernelINS2_10policy_hubIfyN4cuda3std3__44plusIfEEE10Policy1000EPfPiiS9_ifNS7_10__identityEEEvT0_T1_T2_T3_T4_T6__param_2];
	ld.param.u32 	%r68, [_ZN3cub18CUB_300001_SM_10006detail6reduce28DeviceReduceSingleTileKernelINS2_10policy_hubIfyN4cuda3std3__44plusIfEEE10Policy1000EPfPiiS9_ifNS7_10__identityEEEvT0_T1_T2_T3_T4_T6__param_4];
	cvta.to.global.u64 	%rd1, %rd17;
	setp.ne.s32 	%p1, %r67, 0;
	@%p1 bra 	$L__BB8_3;
	mov.u32 	%r382, %tid.x;
	setp.ne.s32 	%p96, %r382, 0;
	@%p96 bra 	$L__BB8_74;
	st.global.u32 	[%rd1], %r68;
	bra.uni 	$L__BB8_74;
$L__BB8_3:
	and.b64  	%rd18, %rd16, 15;
	setp.ne.s64 	%p2, %rd18, 0;
	@%p2 bra 	$L__BB8_38;
	setp.gt.s32 	%p49, %r67, 4095;
	@%p49 bra 	$L__BB8_22;
	mov.u32 	%r1, %tid.x;
	setp.ge.s32 	%p66, %r1, %r67;
	mov.f32 	%f397, 0f00000000;
	mov.u32 	%r386, %r1;
	@%p66 bra 	$L__BB8_7;
	mul.wide.u32 	%rd113, %r1, 4;
	add.s64 	%rd112, %rd16, %rd113;
	// begin inline asm
	ld.global.nc.u32 %r301, [%rd112];
	// end inline asm
	mov.b32 	%f397, %r301;
	add.s32 	%r386, %r1, 256;
$L__BB8_7:
	setp.ge.s32 	%p67, %r386, %r67;
	@%p67 bra 	$L__BB8_13;
	not.b32 	%r302, %r386;
	add.s32 	%r4, %r67, %r302;
	and.b32  	%r303, %r4, 768;
	setp.eq.s32 	%p68, %r303, 768;
	@%p68 bra 	$L__BB8_11;
	mul.wide.u32 	%rd114, %r386, 4;
	add.s64 	%rd121, %rd16, %rd114;
	shr.u32 	%r304, %r4, 8;
	add.s32 	%r305, %r304, 1;
	and.b32  	%r306, %r305, 3;
	neg.s32 	%r384, %r306;
$L__BB8_10:
	.pragma "nounroll";
	// begin inline asm
	ld.global.nc.u32 %r307, [%rd121];
	// end inline asm
	mov.b32 	%f322, %r307;
	add.f32 	%f397, %f397, %f322;
	add.s32 	%r386, %r386, 256;
	add.s64 	%rd121, %rd121, 1024;
	add.s32 	%r384, %r384, 1;
	setp.ne.s32 	%p69, %r384, 0;
	@%p69 bra 	$L__BB8_10;
$L__BB8_11:
	setp.lt.u32 	%p70, %r4, 768;
	@%p70 bra 	$L__BB8_13;
$L__BB8_12:
	mul.wide.s32 	%rd120, %r386, 4;
	add.s64 	%rd116, %rd16, %rd120;
	// begin inline asm
	ld.global.nc.u32 %r308, [%rd116];
	// end inline asm
	mov.b32 	%f323, %r308;
	add.f32 	%f324, %f397, %f323;
	add.s64 	%rd117, %rd116, 1024;
	// begin inline asm
	ld.global.nc.u32 %r309, [%rd117];
	// end inline asm
	mov.b32 	%f325, %r309;
	add.f32 	%f326, %f324, %f325;
	add.s64 	%rd118, %rd116, 2048;
	// begin inline asm
	ld.global.nc.u32 %r310, [%rd118];
	// end inline asm
	mov.b32 	%f327, %r310;
	add.f32 	%f328, %f326, %f327;
	add.s64 	%rd119, %rd116, 3072;
	// begin inline asm
	ld.global.nc.u32 %r311, [%rd119];
	// end inline asm
	mov.b32 	%f329, %r311;
	add.f32 	%f397, %f328, %f329;
	add.s32 	%r386, %r386, 1024;
	setp.lt.s32 	%p71, %r386, %r67;
	@%p71 bra 	$L__BB8_12;
$L__BB8_13:
	setp.lt.s32 	%p72, %r67, 256;
	@%p72 bra 	$L__BB8_18;
	// begin inline asm
	mov.u32 %r350, %laneid;
	// end inline asm
	mov.b32 	%r352, %f397;
	mov.b32 	%r353, 1;
	mov.b32 	%r374, 31;
	mov.b32 	%r375, -1;
	// begin inline asm
	shfl.sync.down.b32 %r351, %r352, %r353, %r374, %r375;
	// end inline asm
	setp.gt.s32 	%p88, %r350, 30;
	mov.b32 	%f364, %r351;
	add.f32 	%f365, %f397, %f364;
	selp.f32 	%f366, %f397, %f365, %p88;
	mov.b32 	%r357, %f366;
	mov.b32 	%r358, 2;
	// begin inline asm
	shfl.sync.down.b32 %r356, %r357, %r358, %r374, %r375;
	// end inline asm
	setp.gt.s32 	%p89, %r350, 29;
	mov.b32 	%f367, %r356;
	add.f32 	%f368, %f366, %f367;
	selp.f32 	%f369, %f366, %f368, %p89;
	mov.b32 	%r362, %f369;
	mov.b32 	%r363, 4;
	// begin inline asm
	shfl.sync.down.b32 %r361, %r362, %r363, %r374, %r375;
	// end inline asm
	setp.gt.s32 	%p90, %r350, 27;
	mov.b32 	%f370, %r361;
	add.f32 	%f371, %f369, %f370;
	selp.f32 	%f372, %f369, %f371, %p90;
	mov.b32 	%r367, %f372;
	mov.b32 	%r368, 8;
	// begin inline asm
	shfl.sync.down.b32 %r366, %r367, %r368, %r374, %r375;
	// end inline asm
	setp.gt.s32 	%p91, %r350, 23;
	mov.b32 	%f373, %r366;
	add.f32 	%f374, %f372, %f373;
	selp.f32 	%f375, %f372, %f374, %p91;
	mov.b32 	%r372, %f375;
	mov.b32 	%r373, 16;
	// begin inline asm
	shfl.sync.down.b32 %r371, %r372, %r373, %r374, %r375;
	// end inline asm
	setp.gt.s32 	%p92, %r350, 15;
	mov.b32 	%f376, %r371;
	add.f32 	%f10, %f375, %f376;
	selp.f32 	%f418, %f375, %f10, %p92;
	setp.ne.s32 	%p93, %r350, 0;
	@%p93 bra 	$L__BB8_16;
	shr.u32 	%r376, %r1, 3;
	and.b32  	%r377, %r376, 124;
	mov.u32 	%r378, _ZZN3cub18CUB_300001_SM_10006detail6reduce28DeviceReduceSingleTileKernelINS2_10policy_hubIfyN4cuda3std3__44plusIfEEE10Policy1000EPfPiiS9_ifNS7_10__identityEEEvT0_T1_T2_T3_T4_T6_E12temp_storage;
	add.s32 	%r379, %r378, %r377;
	st.shared.f32 	[%r379+8], %f10;
$L__BB8_16:
	bar.sync 	0;
	setp.ne.s32 	%p94, %r1, 0;
	@%p94 bra 	$L__BB8_72;
	ld.shared.f32 	%f377, [_ZZN3cub18CUB_300001_SM_10006detail6reduce28DeviceReduceSingleTileKernelINS2_10policy_hubIfyN4cuda3std3__44plusIfEEE10Policy1000EPfPiiS9_ifNS7_10__identityEEEvT0_T1_T2_T3_T4_T6_E12temp_storage+12];
	add.f32 	%f378, %f418, %f377;
	ld.shared.f32 	%f379, [_ZZN3cub18CUB_300001_SM_10006detail6reduce28DeviceReduceSingleTileKernelINS2_10policy_hubIfyN4cuda3std3__44plusIfEEE10Policy1000EPfPiiS9_ifNS7_10__identityEEEvT0_T1_T2_T3_T4_T6_E12temp_storage+16];
	add.f32 	%f380, %f378, %f379;
	ld.shared.f32 	%f381, [_ZZN3cub18CUB_300001_SM_10006detail6reduce28DeviceReduceSingleTileKernelINS2_10policy_hubIfyN4cuda3std3__44plusIfEEE10Policy1000EPfPiiS9_ifNS7_10__identityEEEvT0_T1_T2_T3_T4_T6_E12temp_storage+20];
	add.f32 	%f382, %f380, %f381;
	ld.shared.f32 	%f383, [_ZZN3cub18CUB_300001_SM_10006detail6reduce28DeviceReduceSingleTileKernelINS2_10policy_hubIfyN4cuda3std3__44plusIfEEE10Policy1000EPfPiiS9_ifNS7_10__identityEEEvT0_T1_T2_T3_T4_T6_E12temp_storage+24];
	add.f32 	%f384, %f382, %f383;
	ld.shared.f32 	%f385, [_ZZN3cub18CUB_300001_SM_10006detail6reduce28DeviceReduceSingleTileKernelINS2_10policy_hubIfyN4cuda3std3__44plusIfEEE10Policy1000EPfPiiS9_ifNS7_10__identityEEEvT0_T1_T2_T3_T4_T6_E12temp_storage+28];
	add.f32 	%f386, %f384, %f385;
	ld.shared.f32 	%f387, [_ZZN3cub18CUB_300001_SM_10006detail6reduce28DeviceReduceSingleTileKernelINS2_10policy_hubIfyN4cuda3std3__44plusIfEEE10Policy1000EPfPiiS9_ifNS7_10__identityEEEvT0_T1_T2_T3_T4_T6_E12temp_storage+32];
	add.f32 	%f388, %f386, %f387;
	ld.shared.f32 	%f389, [_ZZN3cub18CUB_300001_SM_10006detail6reduce28DeviceReduceSingleTileKernelINS2_10policy_hubIfyN4cuda3std3__44plusIfEEE10Policy1000EPfPiiS9_ifNS7_10__identityEEEvT0_T1_T2_T3_T4_T6_E12temp_storage+36];
	add.f32 	%f418, %f388, %f389;
	bra.uni 	$L__BB8_72;
$L__BB8_18:
	// begin inline asm
	mov.u32 %r312, %laneid;
	// end inline asm
	and.b32  	%r338, %r1, 992;
	add.s32 	%r339, %r338, 32;
	setp.gt.s32 	%p73, %r339, %r67;
	not.b32 	%r340, %r338;
	add.s32 	%r341, %r67, %r340;
	selp.b32 	%r336, %r341, 31, %p73;
	mov.b32 	%r314, %f397;
	mov.b32 	%r315, 1;
	mov.b32 	%r337, -1;
	// begin inline asm
	shfl.sync.down.b32 %r313, %r314, %r315, %r336, %r337;
	// end inline asm
	setp.lt.s32 	%p74, %r312, %r336;
	mov.b32 	%f330, %r313;
	add.f32 	%f331, %f397, %f330;
	selp.f32 	%f332, %f331, %f397, %p74;
	mov.b32 	%r319, %f332;
	mov.b32 	%r320, 2;
	// begin inline asm
	shfl.sync.down.b32 %r318, %r319, %r320, %r336, %r337;
	// end inline asm
	add.s32 	%r342, %r312, 2;
	setp.gt.s32 	%p75, %r342, %r336;
	mov.b32 	%f333, %r318;
	add.f32 	%f334, %f332, %f333;
	selp.f32 	%f335, %f332, %f334, %p75;
	mov.b32 	%r324, %f335;
	mov.b32 	%r325, 4;
	// begin inline asm
	shfl.sync.down.b32 %r323, %r324, %r325, %r336, %r337;
	// end inline asm
	add.s32 	%r343, %r312, 4;
	setp.gt.s32 	%p76, %r343, %r336;
	mov.b32 	%f336, %r323;
	add.f32 	%f337, %f335, %f336;
	selp.f32 	%f338, %f335, %f337, %p76;
	mov.b32 	%r329, %f338;
	mov.b32 	%r330, 8;
	// begin inline asm
	shfl.sync.down.b32 %r328, %r329, %r330, %r336, %r337;
	// end inline asm
	add.s32 	%r344, %r312, 8;
	setp.gt.s32 	%p77, %r344, %r336;
	mov.b32 	%f339, %r328;
	add.f32 	%f340, %f338, %f339;
	selp.f32 	%f341, %f338, %f340, %p77;
	mov.b32 	%r334, %f341;
	mov.b32 	%r335, 16;
	// begin inline asm
	shfl.sync.down.b32 %r333, %r334, %r335, %r336, %r337;
	// end inline asm
	add.s32 	%r345, %r312, 16;
	setp.gt.s32 	%p78, %r345, %r336;
	mov.b32 	%f342, %r333;
	add.f32 	%f343, %f341, %f342;
	selp.f32 	%f418, %f341, %f343, %p78;
	setp.ne.s32 	%p79, %r312, 0;
	@%p79 bra 	$L__BB8_20;
	shr.u32 	%r346, %r1, 3;
	and.b32  	%r347, %r346, 124;
	mov.u32 	%r348, _ZZN3cub18CUB_300001_SM_10006detail6reduce28DeviceReduceSingleTileKernelINS2_10policy_hubIfyN4cuda3std3__44plusIfEEE10Policy1000EPfPiiS9_ifNS7_10__identityEEEvT0_T1_T2_T3_T4_T6_E12temp_storage;
	add.s32 	%r349, %r348, %r347;
	st.shared.f32 	[%r349+8], %f418;
$L__BB8_20:
	bar.sync 	0;
	setp.ne.s32 	%p80, %r1, 0;
	@%p80 bra 	$L__BB8_72;
	setp.gt.s32 	%p81, %r67, 32;
	ld.shared.f32 	%f344, [_ZZN3cub18CUB_300001_SM_10006detail6reduce28DeviceReduceSingleTileKernelINS2_10policy_hubIfyN4cuda3std3__44plusIfEEE10Policy1000EPfPiiS9_ifNS7_10__identityEEEvT0_T1_T2_T3_T4_T6_E12temp_storage+12];
	add.f32 	%f345, %f418, %f344;
	selp.f32 	%f346, %f345, %f418, %p81;
	setp.gt.s32 	%p82, %r67, 64;
	ld.shared.f32 	%f347, [_ZZN3cub18CUB_300001_SM_10006detail6reduce28DeviceReduceSingleTileKernelINS2_10policy_hubIfyN4cuda3std3__44plusIfEEE10Policy1000EPfPiiS9_ifNS7_10__identityEEEvT0_T1_T2_T3_T4_T6_E12temp_storage+16];
	add.f32 	%f348, %f347, %f346;
	selp.f32 	%f349, %f348, %f346, %p82;
	setp.gt.s32 	%p83, %r67, 96;
	ld.shared.f32 	%f350, [_ZZN3cub18CUB_300001_SM_10006detail6reduce28DeviceReduceSingleTileKernelINS2_10policy_hubIfyN4cuda3std3__44plusIfEEE10Policy1000EPfPiiS9_ifNS7_10__identityEEEvT0_T1_T2_T3_T4_T6_E12temp_storage+20];
	add.f32 	%f351, %f350, %f349;
	selp.f32 	%f352, %f351, %f349, %p83;
	setp.gt.s32 	%p84, %r67, 128;
	ld.shared.f32 	%f353, [_ZZN3cub18CUB_300001_SM_10006detail6reduce28DeviceReduceSingleTileKernelINS2_10policy_hubIfyN4cuda3std3__44plusIfEEE10Policy1000EPfPiiS9_ifNS7_10__identityEEEvT0_T1_T2_T3_T4_T6_E12temp_storage+24];
	add.f32 	%f354, %f353, %f352;
	selp.f32 	%f355, %f354, %f352, %p84;
	setp.gt.s32 	%p85, %r67, 160;
	ld.shared.f32 	%f356, [_ZZN3cub18CUB_300001_SM_10006detail6reduce28DeviceReduceSingleTileKernelINS2_10policy_hubIfyN4cuda3std3__44plusIfEEE10Policy1000EPfPiiS9_ifNS7_10__identityEEEvT0_T1_T2_T3_T4_T6_E12temp_storage+28];
	add.f32 	%f357, %f356, %f355;
	selp.f32 	%f358, %f357, %f355, %p85;
	setp.gt.s32 	%p86, %r67, 192;
	ld.shared.f32 	%f359, [_ZZN3cub18CUB_300001_SM_10006detail6reduce28DeviceReduceSingleTileKernelINS2_10policy_hubIfyN4cuda3std3__44plusIfEEE10Policy1000EPfPiiS9_ifNS7_10__identityEEEvT0_T1_T2_T3_T4_T6_E12temp_storage+32];
	add.f32 	%f360, %f359, %f358;
	selp.f32 	%f361, %f360, %f358, %p86;
	setp.gt.s32 	%p87, %r67, 224;
	ld.shared.f32 	%f362, [_ZZN3cub18CUB_300001_SM_10006detail6reduce28DeviceReduceSingleTileKernelINS2_10policy_hubIfyN4cuda3std3__44plusIfEEE10Policy1000EPfPiiS9_ifNS7_10__identityEEEvT0_T1_T2_T3_T4_T6_E12temp_storage+36];
	add.f32 	%f363, %f362, %f361;
	selp.f32 	%f418, %f363, %f361, %p87;
	bra.uni 	$L__BB8_72;
$L__BB8_22:
	mov.u32 	%r13, %tid.x;
	shl.b32 	%r225, %r13, 2;
	mul.wide.u32 	%rd86, %r225, 4;
	add.s64 	%rd76, %rd16, %rd86;
	// begin inline asm
	ld.global.nc.v2.u64 {%rd74, %rd75}, [%rd76];
	// end inline asm
	mov.b64 	{%r226, %r227}, %rd75;
	mov.b64 	{%r228, %r229}, %rd74;
	mov.b32 	%f224, %r229;
	mov.b32 	%f225, %r228;
	mov.b32 	%f226, %r227;
	mov.b32 	%f227, %r226;
	add.s64 	%rd79, %rd76, 4096;
	// begin inline asm
	ld.global.nc.v2.u64 {%rd77, %rd78}, [%rd79];
	// end inline asm
	mov.b64 	{%r230, %r231}, %rd78;
	mov.b64 	{%r232, %r233}, %rd77;
	mov.b32 	%f228, %r233;
	mov.b32 	%f229, %r232;
	mov.b32 	%f230, %r231;
	mov.b32 	%f231, %r230;
	add.s64 	%rd82, %rd76, 8192;
	// begin inline asm
	ld.global.nc.v2.u64 {%rd80, %rd81}, [%rd82];
	// end inline asm
	mov.b64 	{%r234, %r235}, %rd81;
	mov.b64 	{%r236, %r237}, %rd80;
	mov.b32 	%f232, %r237;
	mov.b32 	%f233, %r236;
	mov.b32 	%f234, %r235;
	mov.b32 	%f235, %r234;
	add.s64 	%rd85, %rd76, 12288;
	// begin inline asm
	ld.global.nc.v2.u64 {%rd83, %rd84}, [%rd85];
	// end inline asm
	mov.b64 	{%r238, %r239}, %rd84;
	mov.b64 	{%r240, %r241}, %rd83;
	mov.b32 	%f236, %r241;
	mov.b32 	%f237, %r240;
	mov.b32 	%f238, %r239;
	mov.b32 	%f239, %r238;
	add.f32 	%f240, %f225, %f224;
	add.f32 	%f241, %f227, %f226;
	add.f32 	%f242, %f229, %f228;
	add.f32 	%f243, %f231, %f230;
	add.f32 	%f244, %f233, %f232;
	add.f32 	%f245, %f235, %f234;
	add.f32 	%f246, %f237, %f236;
	add.f32 	%f247, %f239, %f238;
	add.f32 	%f248, %f240, %f241;
	add.f32 	%f249, %f242, %f243;
	add.f32 	%f250, %f244, %f245;
	add.f32 	%f251, %f246, %f247;
	add.f32 	%f252, %f248, %f249;
	add.f32 	%f253, %f250, %f251;
	add.f32 	%f404, %f252, %f253;
	setp.lt.u32 	%p50, %r67, 8192;
	mov.b32 	%r389, 4096;
	@%p50 bra 	$L__BB8_26;
	add.s32 	%r14, %r67, -4096;
	mov.b32 	%r389, 4096;
$L__BB8_24:
	mul.wide.s32 	%rd99, %r389, 4;
	add.s64 	%rd89, %rd76, %rd99;
	// begin inline asm
	ld.global.nc.v2.u64 {%rd87, %rd88}, [%rd89];
	// end inline asm
	mov.b64 	{%r243, %r244}, %rd88;
	mov.b64 	{%r245, %r246}, %rd87;
	mov.b32 	%f254, %r246;
	mov.b32 	%f255, %r245;
	mov.b32 	%f256, %r244;
	mov.b32 	%f257, %r243;
	add.s64 	%rd92, %rd89, 4096;
	// begin inline asm
	ld.global.nc.v2.u64 {%rd90, %rd91}, [%rd92];
	// end inline asm
	mov.b64 	{%r247, %r248}, %rd91;
	mov.b64 	{%r249, %r250}, %rd90;
	mov.b32 	%f258, %r250;
	mov.b32 	%f259, %r249;
	mov.b32 	%f260, %r248;
	mov.b32 	%f261, %r247;
	add.s64 	%rd95, %rd89, 8192;
	// begin inline asm
	ld.global.nc.v2.u64 {%rd93, %rd94}, [%rd95];
	// end inline asm
	mov.b64 	{%r251, %r252}, %rd94;
	mov.b64 	{%r253, %r254}, %rd93;
	mov.b32 	%f262, %r254;
	mov.b32 	%f263, %r253;
	mov.b32 	%f264, %r252;
	mov.b32 	%f265, %r251;
	add.s64 	%rd98, %rd89, 12288;
	// begin inline asm
	ld.global.nc.v2.u64 {%rd96, %rd97}, [%rd98];
	// end inline asm
	mov.b64 	{%r255, %r256}, %rd97;
	mov.b64 	{%r257, %r258}, %rd96;
	mov.b32 	%f266, %r258;
	mov.b32 	%f267, %r257;
	mov.b32 	%f268, %r256;
	mov.b32 	%f269, %r255;
	add.f32 	%f270, %f404, %f255;
	add.f32 	%f271, %f254, %f257;
	add.f32 	%f272, %f256, %f259;
	add.f32 	%f273, %f258, %f261;
	add.f32 	%f274, %f260, %f263;
	add.f32 	%f275, %f262, %f265;
	add.f32 	%f276, %f264, %f267;
	add.f32 	%f277, %f266, %f269;
	add.f32 	%f278, %f270, %f271;
	add.f32 	%f279, %f272, %f273;
	add.f32 	%f280, %f274, %f275;
	add.f32 	%f281, %f276, %f277;
	add.f32 	%f282, %f278, %f279;
	add.f32 	%f283, %f280, %f281;
	add.f32 	%f284, %f282, %f283;
	add.f32 	%f404, %f284, %f268;
	sub.s32 	%r259, %r67, %r389;
	setp.lt.s32 	%p51, %r259, 4096;
	@%p51 bra 	$L__BB8_34;
	add.s32 	%r389, %r389, 4096;
	setp.le.s32 	%p52, %r389, %r14;
	@%p52 bra 	$L__BB8_24;
$L__BB8_26:
	setp.le.s32 	%p53, %r67, %r389;
	@%p53 bra 	$L__BB8_34;
	sub.s32 	%r18, %r67, %r389;
	setp.ge.s32 	%p54, %r13, %r18;
	@%p54 bra 	$L__BB8_34;
	not.b32 	%r260, %r13;
	add.s32 	%r261, %r67, %r260;
	sub.s32 	%r19, %r261, %r389;
	and.b32  	%r262, %r19, 768;
	setp.eq.s32 	%p55, %r262, 768;
	mov.u32 	%r393, %r13;
	@%p55 bra 	$L__BB8_31;
	add.s32 	%r391, %r13, %r389;
	shr.u32 	%r263, %r19, 8;
	add.s32 	%r264, %r263, 1;
	and.b32  	%r265, %r264, 3;
	neg.s32 	%r390, %r265;
	mov.u32 	%r393, %r13;
$L__BB8_30:
	.pragma "nounroll";
	mul.wide.u32 	%rd101, %r391, 4;
	add.s64 	%rd100, %rd16, %rd101;
	// begin inline asm
	ld.global.nc.u32 %r266, [%rd100];
	// end inline asm
	mov.b32 	%f286, %r266;
	add.f32 	%f404, %f404, %f286;
	add.s32 	%r393, %r393, 256;
	add.s32 	%r391, %r391, 256;
	add.s32 	%r390, %r390, 1;
	setp.ne.s32 	%p56, %r390, 0;
	@%p56 bra 	$L__BB8_30;
$L__BB8_31:
	setp.lt.u32 	%p57, %r19, 768;
	@%p57 bra 	$L__BB8_34;
	cvt.u64.u32 	%rd102, %r393;
	cvt.u64.u32 	%rd103, %r389;
	add.s64 	%rd104, %rd102, %rd103;
	shl.b64 	%rd105, %rd104, 2;
	add.s64 	%rd106, %rd105, %rd16;
	add.s64 	%rd122, %rd106, 2048;
	add.s32 	%r394, %r393, %r389;
$L__BB8_33:
	mul.wide.u32 	%rd111, %r394, 4;
	add.s64 	%rd107, %rd16, %rd111;
	// begin inline asm
	ld.global.nc.u32 %r267, [%rd107];
	// end inline asm
	mov.b32 	%f287, %r267;
	add.f32 	%f288, %f404, %f287;
	add.s64 	%rd108, %rd122, -1024;
	// begin inline asm
	ld.global.nc.u32 %r268, [%rd108];
	// end inline asm
	mov.b32 	%f289, %r268;
	add.f32 	%f290, %f288, %f289;
	// begin inline asm
	ld.global.nc.u32 %r269, [%rd122];
	// end inline asm
	mov.b32 	%f291, %r269;
	add.f32 	%f292, %f290, %f291;
	add.s64 	%rd110, %rd122, 1024;
	// begin inline asm
	ld.global.nc.u32 %r270, [%rd110];
	// end inline asm
	mov.b32 	%f293, %r270;
	add.f32 	%f404, %f292, %f293;
	add.s32 	%r393, %r393, 1024;
	add.s64 	%rd122, %rd122, 4096;
	add.s32 	%r394, %r394, 1024;
	setp.lt.s32 	%p58, %r393, %r18;
	@%p58 bra 	$L__BB8_33;
$L__BB8_34:
	// begin inline asm
	mov.u32 %r271, %laneid;
	// end inline asm
	mov.b32 	%r273, %f404;
	mov.b32 	%r274, 1;
	mov.b32 	%r295, 31;
	mov.b32 	%r296, -1;
	// begin inline asm
	shfl.sync.down.b32 %r272, %r273, %r274, %r295, %r296;
	// end inline asm
	setp.gt.s32 	%p59, %r271, 30;
	mov.b32 	%f294, %r272;
	add.f32 	%f295, %f404, %f294;
	selp.f32 	%f296, %f404, %f295, %p59;
	mov.b32 	%r278, %f296;
	mov.b32 	%r279, 2;
	// begin inline asm
	shfl.sync.down.b32 %r277, %r278, %r279, %r295, %r296;
	// end inline asm
	setp.gt.s32 	%p60, %r271, 29;
	mov.b32 	%f297, %r277;
	add.f32 	%f298, %f296, %f297;
	selp.f32 	%f299, %f296, %f298, %p60;
	mov.b32 	%r283, %f299;
	mov.b32 	%r284, 4;
	// begin inline asm
	shfl.sync.down.b32 %r282, %r283, %r284, %r295, %r296;
	// end inline asm
	setp.gt.s32 	%p61, %r271, 27;
	mov.b32 	%f300, %r282;
	add.f32 	%f301, %f299, %f300;
	selp.f32 	%f302, %f299, %f301, %p61;
	mov.b32 	%r288, %f302;
	mov.b32 	%r289, 8;
	// begin inline asm
	shfl.sync.down.b32 %r287, %r288, %r289, %r295, %r296;
	// end inline asm
	setp.gt.s32 	%p62, %r271, 23;
	mov.b32 	%f303, %r287;
	add.f32 	%f304, %f302, %f303;
	selp.f32 	%f305, %f302, %f304, %p62;
	mov.b32 	%r293, %f305;
	mov.b32 	%r294, 16;
	// begin inline asm
	shfl.sync.down.b32 %r292, %r293, %r294, %r295, %r296;
	// end inline asm
	setp.gt.s32 	%p63, %r271, 15;
	mov.b32 	%f306, %r292;
	add.f32 	%f26, %f305, %f306;
	selp.f32 	%f418, %f305, %f26, %p63;
	setp.ne.s32 	%p64, %r271, 0;
	@%p64 bra 	$L__BB8_36;
	shr.u32 	%r297, %r13, 3;
	and.b32  	%r298, %r297, 124;
	mov.u32 	%r299, _ZZN3cub18CUB_300001_SM_10006detail6reduce28DeviceReduceSingleTileKernelINS2_10policy_hubIfyN4cuda3std3__44plusIfEEE10Policy1000EPfPiiS9_ifNS7_10__identityEEEvT0_T1_T2_T3_T4_T6_E12temp_storage;
	add.s32 	%r300, %r299, %r298;
	st.shared.f32 	[%r300+8], %f26;
$L__BB8_36:
	bar.sync 	0;
	setp.ne.s32 	%p65, %r13, 0;
	@%p65 bra 	$L__BB8_72;
	ld.shared.f32 	%f307, [_ZZN3cub18CUB_300001_SM_10006detail6reduce28DeviceReduceSingleTileKernelINS2_10policy_hubIfyN4cuda3std3__44plusIfEEE10Policy1000EPfPiiS9_ifNS7_10__identityEEEvT0_T1_T2_T3_T4_T6_E12temp_storage+12];
	add.f32 	%f308, %f418, %f307;
	ld.shared.f32 	%f309, [_ZZN3cub18CUB_300001_SM_10006detail6reduce28DeviceReduceSingleTileKernelINS2_10policy_hubIfyN4cuda3std3__44plusIfEEE10Policy1000EPfPiiS9_ifNS7_10__identityEEEvT0_T1_T2_T3_T4_T6_E12temp_storage+16];
	add.f32 	%f310, %f308, %f309;
	ld.shared.f32 	%f311, [_ZZN3cub18CUB_300001_SM_10006detail6reduce28DeviceReduceSingleTileKernelINS2_10policy_hubIfyN4cuda3std3__44plusIfEEE10Policy1000EPfPiiS9_ifNS7_10__identityEEEvT0_T1_T2_T3_T4_T6_E12temp_storage+20];
	add.f32 	%f312, %f310, %f311;
	ld.shared.f32 	%f313, [_ZZN3cub18CUB_300001_SM_10006detail6reduce28DeviceReduceSingleTileKernelINS2_10policy_hubIfyN4cuda3std3__44plusIfEEE10Policy1000EPfPiiS9_ifNS7_10__identityEEEvT0_T1_T2_T3_T4_T6_E12temp_storage+24];
	add.f32 	%f314, %f312, %f313;
	ld.shared.f32 	%f315, [_ZZN3cub18CUB_300001_SM_10006detail6reduce28DeviceReduceSingleTileKernelINS2_10policy_hubIfyN4cuda3std3__44plusIfEEE10Policy1000EPfPiiS9_ifNS7_10__identityEEEvT0_T1_T2_T3_T4_T6_E12temp_storage+28];
	add.f32 	%f316, %f314, %f315;
	ld.shared.f32 	%f317, [_ZZN3cub18CUB_300001_SM_10006detail6reduce28DeviceReduceSingleTileKernelINS2_10policy_hubIfyN4cuda3std3__44plusIfEEE10Policy1000EPfPiiS9_ifNS7_10__identityEEEvT0_T1_T2_T3_T4_T6_E12temp_storage+32];
	add.f32 	%f318, %f316, %f317;
	ld.shared.f32 	%f319, [_ZZN3cub18CUB_300001_SM_10006detail6reduce28DeviceReduceSingleTileKernelINS2_10policy_hubIfyN4cuda3std3__44plusIfEEE10Policy1000EPfPiiS9_ifNS7_10__identityEEEvT0_T1_T2_T3_T4_T6_E12temp_storage+36];
	add.f32 	%f418, %f318, %f319;
	bra.uni 	$L__BB8_72;
$L__BB8_38:
	setp.gt.s32 	%p3, %r67, 4095;
	@%p3 bra 	$L__BB8_56;
	mov.u32 	%r34, %tid.x;
	setp.ge.s32 	%p20, %r34, %r67;
	mov.f32 	%f410, 0f00000000;
	mov.u32 	%r399, %r34;
	@%p20 bra 	$L__BB8_41;
	mul.wide.u32 	%rd66, %r34, 4;
	add.s64 	%rd65, %rd16, %rd66;
	// begin inline asm
	ld.global.nc.u32 %r145, [%rd65];
	// end inline asm
	mov.b32 	%f410, %r145;
	add.s32 	%r399, %r34, 256;
$L__BB8_41:
	setp.ge.s32 	%p21, %r399, %r67;
	@%p21 bra 	$L__BB8_47;
	not.b32 	%r146, %r399;
	add.s32 	%r37, %r67, %r146;
	and.b32  	%r147, %r37, 768;
	setp.eq.s32 	%p22, %r147, 768;
	@%p22 bra 	$L__BB8_45;
	mul.wide.u32 	%rd67, %r399, 4;
	add.s64 	%rd123, %rd16, %rd67;
	shr.u32 	%r148, %r37, 8;
	add.s32 	%r149, %r148, 1;
	and.b32  	%r150, %r149, 3;
	neg.s32 	%r397, %r150;
$L__BB8_44:
	.pragma "nounroll";
	// begin inline asm
	ld.global.nc.u32 %r151, [%rd123];
	// end inline asm
	mov.b32 	%f156, %r151;
	add.f32 	%f410, %f410, %f156;
	add.s32 	%r399, %r399, 256;
	add.s64 	%rd123, %rd123, 1024;
	add.s32 	%r397, %r397, 1;
	setp.ne.s32 	%p23, %r397, 0;
	@%p23 bra 	$L__BB8_44;
$L__BB8_45:
	setp.lt.u32 	%p24, %r37, 768;
	@%p24 bra 	$L__BB8_47;
$L__BB8_46:
	mul.wide.s32 	%rd73, %r399, 4;
	add.s64 	%rd69, %rd16, %rd73;
	// begin inline asm
	ld.global.nc.u32 %r152, [%rd69];
	// end inline asm
	mov.b32 	%f157, %r152;
	add.f32 	%f158, %f410, %f157;
	add.s64 	%rd70, %rd69, 1024;
	// begin inline asm
	ld.global.nc.u32 %r153, [%rd70];
	// end inline asm
	mov.b32 	%f159, %r153;
	add.f32 	%f160, %f158, %f159;
	add.s64 	%rd71, %rd69, 2048;
	// begin inline asm
	ld.global.nc.u32 %r154, [%rd71];
	// end inline asm
	mov.b32 	%f161, %r154;
	add.f32 	%f162, %f160, %f161;
	add.s64 	%rd72, %rd69, 3072;
	// begin inline asm
	ld.global.nc.u32 %r155, [%rd72];
	// end inline asm
	mov.b32 	%f163, %r155;
	add.f32 	%f410, %f162, %f163;
	add.s32 	%r399, %r399, 1024;
	setp.lt.s32 	%p25, %r399, %r67;
	@%p25 bra 	$L__BB8_46;
$L__BB8_47:
	setp.lt.s32 	%p26, %r67, 256;
	@%p26 bra 	$L__BB8_52;
	// begin inline asm
	mov.u32 %r194, %laneid;
	// end inline asm
	mov.b32 	%r196, %f410;
	mov.b32 	%r197, 1;
	mov.b32 	%r218, 31;
	mov.b32 	%r219, -1;
	// begin inline asm
	shfl.sync.down.b32 %r195, %r196, %r197, %r218, %r219;
	// end inline asm
	setp.gt.s32 	%p42, %r194, 30;
	mov.b32 	%f198, %r195;
	add.f32 	%f199, %f410, %f198;
	selp.f32 	%f200, %f410, %f199, %p42;
	mov.b32 	%r201, %f200;
	mov.b32 	%r202, 2;
	// begin inline asm
	shfl.sync.down.b32 %r200, %r201, %r202, %r218, %r219;
	// end inline asm
	setp.gt.s32 	%p43, %r194, 29;
	mov.b32 	%f201, %r200;
	add.f32 	%f202, %f200, %f201;
	selp.f32 	%f203, %f200, %f202, %p43;
	mov.b32 	%r206, %f203;
	mov.b32 	%r207, 4;
	// begin inline asm
	shfl.sync.down.b32 %r205, %r206, %r207, %r218, %r219;
	// end inline asm
	setp.gt.s32 	%p44, %r194, 27;
	mov.b32 	%f204, %r205;
	add.f32 	%f205, %f203, %f204;
	selp.f32 	%f206, %f203, %f205, %p44;
	mov.b32 	%r211, %f206;
	mov.b32 	%r212, 8;
	// begin inline asm
	shfl.sync.down.b32 %r210, %r211, %r212, %r218, %r219;
	// end inline asm
	setp.gt.s32 	%p45, %r194, 23;
	mov.b32 	%f207, %r210;
	add.f32 	%f208, %f206, %f207;
	selp.f32 	%f209, %f206, %f208, %p45;
	mov.b32 	%r216, %f209;
	mov.b32 	%r217, 16;
	// begin inline asm
	shfl.sync.down.b32 %r215, %r216, %r217, %r218, %r219;
	// end inline asm
	setp.gt.s32 	%p46, %r194, 15;
	mov.b32 	%f210, %r215;
	add.f32 	%f38, %f209, %f210;
	selp.f32 	%f418, %f209, %f38, %p46;
	setp.ne.s32 	%p47, %r194, 0;
	@%p47 bra 	$L__BB8_50;
	shr.u32 	%r220, %r34, 3;
	and.b32  	%r221, %r220, 124;
	mov.u32 	%r222, _ZZN3cub18CUB_300001_SM_10006detail6reduce28DeviceReduceSingleTileKernelINS2_10policy_hubIfyN4cuda3std3__44plusIfEEE10Policy1000EPfPiiS9_ifNS7_10__identityEEEvT0_T1_T2_T3_T4_T6_E12temp_storage;
	add.s32 	%r223, %r222, %r221;
	st.shared.f32 	[%r223+8], %f38;
$L__BB8_50:
	bar.sync 	0;
	setp.ne.s32 	%p48, %r34, 0;
	@%p48 bra 	$L__BB8_72;
	ld.shared.f32 	%f211, [_ZZN3cub18CUB_300001_SM_10006detail6reduce28DeviceReduceSingleTileKernelINS2_10policy_hubIfyN4cuda3std3__44plusIfEEE10Policy1000EPfPiiS9_ifNS7_10__identityEEEvT0_T1_T2_T3_T4_T6_E12temp_storage+12];
	add.f32 	%f212, %f418, %f211;
	ld.shared.f32 	%f213, [_ZZN3cub18CUB_300001_SM_10006detail6reduce28DeviceReduceSingleTileKernelINS2_10policy_hubIfyN4cuda3std3__44plusIfEEE10Policy1000EPfPiiS9_ifNS7_10__identityEEEvT0_T1_T2_T3_T4_T6_E12temp_storage+16];
	add.f32 	%f214, %f212, %f213;
	ld.shared.f32 	%f215, [_ZZN3cub18CUB_300001_SM_10006detail6reduce28DeviceReduceSingleTileKernelINS2_10policy_hubIfyN4cuda3std3__44plusIfEEE10Policy1000EPfPiiS9_ifNS7_10__identityEEEvT0_T1_T2_T3_T4_T6_E12temp_storage+20];
	add.f32 	%f216, %f214, %f215;
	ld.shared.f32 	%f217, [_ZZN3cub18CUB_300001_SM_10006detail6reduce28DeviceReduceSingleTileKernelINS2_10policy_hubIfyN4cuda3std3__44plusIfEEE10Policy1000EPfPiiS9_ifNS7_10__identityEEEvT0_T1_T2_T3_T4_T6_E12temp_storage+24];
	add.f32 	%f218, %f216, %f217;
	ld.shared.f32 	%f219, [_ZZN3cub18CUB_300001_SM_10006detail6reduce28DeviceReduceSingleTileKernelINS2_10policy_hubIfyN4cuda3std3__44plusIfEEE10Policy1000EPfPiiS9_ifNS7_10__identityEEEvT0_T1_T2_T3_T4_T6_E12temp_storage+28];
	add.f32 	%f220, %f218, %f219;
	ld.shared.f32 	%f221, [_ZZN3cub18CUB_300001_SM_10006detail6reduce28DeviceReduceSingleTileKernelINS2_10policy_hubIfyN4cuda3std3__44plusIfEEE10Policy1000EPfPiiS9_ifNS7_10__identityEEEvT0_T1_T2_T3_T4_T6_E12temp_storage+32];
	add.f32 	%f222, %f220, %f221;
	ld.shared.f32 	%f223, [_ZZN3cub18CUB_300001_SM_10006detail6reduce28DeviceReduceSingleTileKernelINS2_10policy_hubIfyN4cuda3std3__44plusIfEEE10Policy1000EPfPiiS9_ifNS7_10__identityEEEvT0_T1_T2_T3_T4_T6_E12temp_storage+36];
	add.f32 	%f418, %f222, %f223;
	bra.uni 	$L__BB8_72;
$L__BB8_52:
	// begin inline asm
	mov.u32 %r156, %laneid;
	// end inline asm
	and.b32  	%r182, %r34, 992;
	add.s32 	%r183, %r182, 32;
	setp.gt.s32 	%p27, %r183, %r67;
	not.b32 	%r184, %r182;
	add.s32 	%r185, %r67, %r184;
	selp.b32 	%r180, %r185, 31, %p27;
	mov.b32 	%r158, %f410;
	mov.b32 	%r159, 1;
	mov.b32 	%r181, -1;
	// begin inline asm
	shfl.sync.down.b32 %r157, %r158, %r159, %r180, %r181;
	// end inline asm
	setp.lt.s32 	%p28, %r156, %r180;
	mov.b32 	%f164, %r157;
	add.f32 	%f165, %f410, %f164;
	selp.f32 	%f166, %f165, %f410, %p28;
	mov.b32 	%r163, %f166;
	mov.b32 	%r164, 2;
	// begin inline asm
	shfl.sync.down.b32 %r162, %r163, %r164, %r180, %r181;
	// end inline asm
	add.s32 	%r186, %r156, 2;
	setp.gt.s32 	%p29, %r186, %r180;
	mov.b32 	%f167, %r162;
	add.f32 	%f168, %f166, %f167;
	selp.f32 	%f169, %f166, %f168, %p29;
	mov.b32 	%r168, %f169;
	mov.b32 	%r169, 4;
	// begin inline asm
	shfl.sync.down.b32 %r167, %r168, %r169, %r180, %r181;
	// end inline asm
	add.s32 	%r187, %r156, 4;
	setp.gt.s32 	%p30, %r187, %r180;
	mov.b32 	%f170, %r167;
	add.f32 	%f171, %f169, %f170;
	selp.f32 	%f172, %f169, %f171, %p30;
	mov.b32 	%r173, %f172;
	mov.b32 	%r174, 8;
	// begin inline asm
	shfl.sync.down.b32 %r172, %r173, %r174, %r180, %r181;
	// end inline asm
	add.s32 	%r188, %r156, 8;
	setp.gt.s32 	%p31, %r188, %r180;
	mov.b32 	%f173, %r172;
	add.f32 	%f174, %f172, %f173;
	selp.f32 	%f175, %f172, %f174, %p31;
	mov.b32 	%r178, %f175;
	mov.b32 	%r179, 16;
	// begin inline asm
	shfl.sync.down.b32 %r177, %r178, %r179, %r180, %r181;
	// end inline asm
	add.s32 	%r189, %r156, 16;
	setp.gt.s32 	%p32, %r189, %r180;
	mov.b32 	%f176, %r177;
	add.f32 	%f177, %f175, %f176;
	selp.f32 	%f418, %f175, %f177, %p32;
	setp.ne.s32 	%p33, %r156, 0;
	@%p33 bra 	$L__BB8_54;
	shr.u32 	%r190, %r34, 3;
	and.b32  	%r191, %r190, 124;
	mov.u32 	%r192, _ZZN3cub18CUB_300001_SM_10006detail6reduce28DeviceReduceSingleTileKernelINS2_10policy_hubIfyN4cuda3std3__44plusIfEEE10Policy1000EPfPiiS9_ifNS7_10__identityEEEvT0_T1_T2_T3_T4_T6_E12temp_storage;
	add.s32 	%r193, %r192, %r191;
	st.shared.f32 	[%r193+8], %f418;
$L__BB8_54:
	bar.sync 	0;
	setp.ne.s32 	%p34, %r34, 0;
	@%p34 bra 	$L__BB8_72;
	setp.gt.s32 	%p35, %r67, 32;
	ld.shared.f32 	%f178, [_ZZN3cub18CUB_300001_SM_10006detail6reduce28DeviceReduceSingleTileKernelINS2_10policy_hubIfyN4cuda3std3__44plusIfEEE10Policy1000EPfPiiS9_ifNS7_10__identityEEEvT0_T1_T2_T3_T4_T6_E12temp_storage+12];
	add.f32 	%f179, %f418, %f178;
	selp.f32 	%f180, %f179, %f418, %p35;
	setp.gt.s32 	%p36, %r67, 64;
	ld.shared.f32 	%f181, [_ZZN3cub18CUB_300001_SM_10006detail6reduce28DeviceReduceSingleTileKernelINS2_10policy_hubIfyN4cuda3std3__44plusIfEEE10Policy1000EPfPiiS9_ifNS7_10__identityEEEvT0_T1_T2_T3_T4_T6_E12temp_storage+16];
	add.f32 	%f182, %f181, %f180;
	selp.f32 	%f183, %f182, %f180, %p36;
	setp.gt.s32 	%p37, %r67, 96;
	ld.shared.f32 	%f184, [_ZZN3cub18CUB_300001_SM_10006detail6reduce28DeviceReduceSingleTileKernelINS2_10policy_hubIfyN4cuda3std3__44plusIfEEE10Policy1000EPfPiiS9_ifNS7_10__identityEEEvT0_T1_T2_T3_T4_T6_E12temp_storage+20];
	add.f32 	%f185, %f184, %f183;
	selp.f32 	%f186, %f185, %f183, %p37;
	setp.gt.s32 	%p38, %r67, 128;
	ld.shared.f32 	%f187, [_ZZN3cub18CUB_300001_SM_10006detail6reduce28DeviceReduceSingleTileKernelINS2_10policy_hubIfyN4cuda3std3__44plusIfEEE10Policy1000EPfPiiS9_ifNS7_10__identityEEEvT0_T1_T2_T3_T4_T6_E12temp_storage+24];
	add.f32 	%f188, %f187, %f186;
	selp.f32 	%f189, %f188, %f186, %p38;
	setp.gt.s32 	%p39, %r67, 160;
	ld.shared.f32 	%f190, [_ZZN3cub18CUB_300001_SM_10006detail6reduce28DeviceReduceSingleTileKernelINS2_10policy_hubIfyN4cuda3std3__44plusIfEEE10Policy1000EPfPiiS9_ifNS7_10__identityEEEvT0_T1_T2_T3_T4_T6_E12temp_storage+28];
	add.f32 	%f191, %f190, %f189;
	selp.f32 	%f192, %f191, %f189, %p39;
	setp.gt.s32 	%p40, %r67, 192;
	ld.shared.f32 	%f193, [_ZZN3cub18CUB_300001_SM_10006detail6reduce28DeviceReduceSingleTileKernelINS2_10policy_hubIfyN4cuda3std3__44plusIfEEE10Policy1000EPfPiiS9_ifNS7_10__identityEEEvT0_T1_T2_T3_T4_T6_E12temp_storage+32];
	add.f32 	%f194, %f193, %f192;
	selp.f32 	%f195, %f194, %f192, %p40;
	setp.gt.s32 	%p41, %r67, 224;
	ld.shared.f32 	%f196, [_ZZN3cub18CUB_300001_SM_10006detail6reduce28DeviceReduceSingleTileKernelINS2_10policy_hubIfyN4cuda3std3__44plusIfEEE10Policy1000EPfPiiS9_ifNS7_10__identityEEEvT0_T1_T2_T3_T4_T6_E12temp_storage+36];
	add.f32 	%f197, %f196, %f195;
	selp.f32 	%f418, %f197, %f195, %p41;
	bra.uni 	$L__BB8_72;
$L__BB8_56:
	mov.u32 	%r46, %tid.x;
	mul.wide.u32 	%rd35, %r46, 4;
	add.s64 	%rd19, %rd16, %rd35;
	// begin inline asm
	ld.global.nc.u32 %r69, [%rd19];
	// end inline asm
	mov.b32 	%f58, %r69;
	add.s64 	%rd20, %rd19, 1024;
	// begin inline asm
	ld.global.nc.u32 %r70, [%rd20];
	// end inline asm
	mov.b32 	%f59, %r70;
	add.s64 	%rd21, %rd19, 2048;
	// begin inline asm
	ld.global.nc.u32 %r71, [%rd21];
	// end inline asm
	mov.b32 	%f60, %r71;
	add.s64 	%rd22, %rd19, 3072;
	// begin inline asm
	ld.global.nc.u32 %r72, [%rd22];
	// end inline asm
	mov.b32 	%f61, %r72;
	add.s64 	%rd23, %rd19, 4096;
	// begin inline asm
	ld.global.nc.u32 %r73, [%rd23];
	// end inline asm
	mov.b32 	%f62, %r73;
	add.s64 	%rd24, %rd19, 5120;
	// begin inline asm
	ld.global.nc.u32 %r74, [%rd24];
	// end inline asm
	mov.b32 	%f63, %r74;
	add.s64 	%rd25, %rd19, 6144;
	// begin inline asm
	ld.global.nc.u32 %r75, [%rd25];
	// end inline asm
	mov.b32 	%f64, %r75;
	add.s64 	%rd26, %rd19, 7168;
	// begin inline asm
	ld.global.nc.u32 %r76, [%rd26];
	// end inline asm
	mov.b32 	%f65, %r76;
	add.s64 	%rd27, %rd19, 8192;
	// begin inline asm
	ld.global.nc.u32 %r77, [%rd27];
	// end inline asm
	mov.b32 	%f66, %r77;
	add.s64 	%rd28, %rd19, 9216;
	// begin inline asm
	ld.global.nc.u32 %r78, [%rd28];
	// end inline asm
	mov.b32 	%f67, %r78;
	add.s64 	%rd29, %rd19, 10240;
	// begin inline asm
	ld.global.nc.u32 %r79, [%rd29];
	// end inline asm
	mov.b32 	%f68, %r79;
	add.s64 	%rd30, %rd19, 11264;
	// begin inline asm
	ld.global.nc.u32 %r80, [%rd30];
	// end inline asm
	mov.b32 	%f69, %r80;
	add.s64 	%rd31, %rd19, 12288;
	// begin inline asm
	ld.global.nc.u32 %r81, [%rd31];
	// end inline asm
	mov.b32 	%f70, %r81;
	add.s64 	%rd32, %rd19, 13312;
	// begin inline asm
	ld.global.nc.u32 %r82, [%rd32];
	// end inline asm
	mov.b32 	%f71, %r82;
	add.s64 	%rd33, %rd19, 14336;
	// begin inline asm
	ld.global.nc.u32 %r83, [%rd33];
	// end inline asm
	mov.b32 	%f72, %r83;
	add.s64 	%rd34, %rd19, 15360;
	// begin inline asm
	ld.global.nc.u32 %r84, [%rd34];
	// end inline asm
	mov.b32 	%f73, %r84;
	add.f32 	%f74, %f58, %f59;
	add.f32 	%f75, %f60, %f61;
	add.f32 	%f76, %f62, %f63;
	add.f32 	%f77, %f64, %f65;
	add.f32 	%f78, %f66, %f67;
	add.f32 	%f79, %f68, %f69;
	add.f32 	%f80, %f70, %f71;
	add.f32 	%f81, %f72, %f73;
	add.f32 	%f82, %f74, %f75;
	add.f32 	%f83, %f76, %f77;
	add.f32 	%f84, %f78, %f79;
	add.f32 	%f85, %f80, %f81;
	add.f32 	%f86, %f82, %f83;
	add.f32 	%f87, %f84, %f85;
	add.f32 	%f417, %f86, %f87;
	setp.lt.u32 	%p4, %r67, 8192;
	mov.b32 	%r402, 4096;
	@%p4 bra 	$L__BB8_60;
	add.s32 	%r47, %r67, -4096;
	mov.b32 	%r402, 4096;
$L__BB8_58:
	mul.wide.s32 	%rd52, %r402, 4;
	add.s64 	%rd36, %rd19, %rd52;
	// begin inline asm
	ld.global.nc.u32 %r87, [%rd36];
	// end inline asm
	mov.b32 	%f88, %r87;
	add.s64 	%rd37, %rd36, 1024;
	// begin inline asm
	ld.global.nc.u32 %r88, [%rd37];
	// end inline asm
	mov.b32 	%f89, %r88;
	add.s64 	%rd38, %rd36, 2048;
	// begin inline asm
	ld.global.nc.u32 %r89, [%rd38];
	// end inline asm
	mov.b32 	%f90, %r89;
	add.s64 	%rd39, %rd36, 3072;
	// begin inline asm
	ld.global.nc.u32 %r90, [%rd39];
	// end inline asm
	mov.b32 	%f91, %r90;
	add.s64 	%rd40, %rd36, 4096;
	// begin inline asm
	ld.global.nc.u32 %r91, [%rd40];
	// end inline asm
	mov.b32 	%f92, %r91;
	add.s64 	%rd41, %rd36, 5120;
	// begin inline asm
	ld.global.nc.u32 %r92, [%rd41];
	// end inline asm
	mov.b32 	%f93, %r92;
	add.s64 	%rd42, %rd36, 6144;
	// begin inline asm
	ld.global.nc.u32 %r93, [%rd42];
	// end inline asm
	mov.b32 	%f94, %r93;
	add.s64 	%rd43, %rd36, 7168;
	// begin inline asm
	ld.global.nc.u32 %r94, [%rd43];
	// end inline asm
	mov.b32 	%f95, %r94;
	add.s64 	%rd44, %rd36, 8192;
	// begin inline asm
	ld.global.nc.u32 %r95, [%rd44];
	// end inline asm
	mov.b32 	%f96, %r95;
	add.s64 	%rd45, %rd36, 9216;
	// begin inline asm
	ld.global.nc.u32 %r96, [%rd45];
	// end inline asm
	mov.b32 	%f97, %r96;
	add.s64 	%rd46, %rd36, 10240;
	// begin inline asm
	ld.global.nc.u32 %r97, [%rd46];
	// end inline asm
	mov.b32 	%f98, %r97;
	add.s64 	%rd47, %rd36, 11264;
	// begin inline asm
	ld.global.nc.u32 %r98, [%rd47];
	// end inline asm
	mov.b32 	%f99, %r98;
	add.s64 	%rd48, %rd36, 12288;
	// begin inline asm
	ld.global.nc.u32 %r99, [%rd48];
	// end inline asm
	mov.b32 	%f100, %r99;
	add.s64 	%rd49, %rd36, 13312;
	// begin inline asm
	ld.global.nc.u32 %r100, [%rd49];
	// end inline asm
	mov.b32 	%f101, %r100;
	add.s64 	%rd50, %rd36, 14336;
	// begin inline asm
	ld.global.nc.u32 %r101, [%rd50];
	// end inline asm
	mov.b32 	%f102, %r101;
	add.s64 	%rd51, %rd36, 15360;
	// begin inline asm
	ld.global.nc.u32 %r102, [%rd51];
	// end inline asm
	mov.b32 	%f103, %r102;
	add.f32 	%f104, %f417, %f88;
	add.f32 	%f105, %f89, %f90;
	add.f32 	%f106, %f91, %f92;
	add.f32 	%f107, %f93, %f94;
	add.f32 	%f108, %f95, %f96;
	add.f32 	%f109, %f97, %f98;
	add.f32 	%f110, %f99, %f100;
	add.f32 	%f111, %f101, %f102;
	add.f32 	%f112, %f104, %f105;
	add.f32 	%f113, %f106, %f107;
	add.f32 	%f114, %f108, %f109;
	add.f32 	%f115, %f110, %f111;
	add.f32 	%f116, %f112, %f113;
	add.f32 	%f117, %f114, %f115;
	add.f32 	%f118, %f116, %f117;
	add.f32 	%f417, %f118, %f103;
	sub.s32 	%r103, %r67, %r402;
	setp.lt.s32 	%p5, %r103, 4096;
	@%p5 bra 	$L__BB8_68;
	add.s32 	%r402, %r402, 4096;
	setp.le.s32 	%p6, %r402, %r47;
	@%p6 bra 	$L__BB8_58;
$L__BB8_60:
	setp.le.s32 	%p7, %r67, %r402;
	@%p7 bra 	$L__BB8_68;
	sub.s32 	%r51, %r67, %r402;
	setp.ge.s32 	%p8, %r46, %r51;
	@%p8 bra 	$L__BB8_68;
	not.b32 	%r104, %r46;
	add.s32 	%r105, %r67, %r104;
	sub.s32 	%r52, %r105, %r402;
	and.b32  	%r106, %r52, 768;
	setp.eq.s32 	%p9, %r106, 768;
	mov.u32 	%r406, %r46;
	@%p9 bra 	$L__BB8_65;
	add.s32 	%r404, %r46, %r402;
	shr.u32 	%r107, %r52, 8;
	add.s32 	%r108, %r107, 1;
	and.b32  	%r109, %r108, 3;
	neg.s32 	%r403, %r109;
	mov.u32 	%r406, %r46;
$L__BB8_64:
	.pragma "nounroll";
	mul.wide.u32 	%rd54, %r404, 4;
	add.s64 	%rd53, %rd16, %rd54;
	// begin inline asm
	ld.global.nc.u32 %r110, [%rd53];
	// end inline asm
	mov.b32 	%f120, %r110;
	add.f32 	%f417, %f417, %f120;
	add.s32 	%r406, %r406, 256;
	add.s32 	%r404, %r404, 256;
	add.s32 	%r403, %r403, 1;
	setp.ne.s32 	%p10, %r403, 0;
	@%p10 bra 	$L__BB8_64;
$L__BB8_65:
	setp.lt.u32 	%p11, %r52, 768;
	@%p11 bra 	$L__BB8_68;
	cvt.u64.u32 	%rd55, %r406;
	cvt.u64.u32 	%rd56, %r402;
	add.s64 	%rd57, %rd55, %rd56;
	shl.b64 	%rd58, %rd57, 2;
	add.s64 	%rd59, %rd58, %rd16;
	add.s64 	%rd124, %rd59, 2048;
	add.s32 	%r407, %r406, %r402;
$L__BB8_67:
	mul.wide.u32 	%rd64, %r407, 4;
	add.s64 	%rd60, %rd16, %rd64;
	// begin inline asm
	ld.global.nc.u32 %r111, [%rd60];
	// end inline asm
	mov.b32 	%f121, %r111;
	add.f32 	%f122, %f417, %f121;
	add.s64 	%rd61, %rd124, -1024;
	// begin inline asm
	ld.global.nc.u32 %r112, [%rd61];
	// end inline asm
	mov.b32 	%f123, %r112;
	add.f32 	%f124, %f122, %f123;
	// begin inline asm
	ld.global.nc.u32 %r113, [%rd124];
	// end inline asm
	mov.b32 	%f125, %r113;
	add.f32 	%f126, %f124, %f125;
	add.s64 	%rd63, %rd124, 1024;
	// begin inline asm
	ld.global.nc.u32 %r114, [%rd63];
	// end inline asm
	mov.b32 	%f127, %r114;
	add.f32 	%f417, %f126, %f127;
	add.s32 	%r406, %r406, 1024;
	add.s64 	%rd124, %rd124, 4096;
	add.s32 	%r407, %r407, 1024;
	setp.lt.s32 	%p12, %r406, %r51;
	@%p12 bra 	$L__BB8_67;
$L__BB8_68:
	// begin inline asm
	mov.u32 %r115, %laneid;
	// end inline asm
	mov.b32 	%r117, %f417;
	mov.b32 	%r118, 1;
	mov.b32 	%r139, 31;
	mov.b32 	%r140, -1;
	// begin inline asm
	shfl.sync.down.b32 %r116, %r117, %r118, %r139, %r140;
	// end inline asm
	setp.gt.s32 	%p13, %r115, 30;
	mov.b32 	%f128, %r116;
	add.f32 	%f129, %f417, %f128;
	selp.f32 	%f130, %f417, %f129, %p13;
	mov.b32 	%r122, %f130;
	mov.b32 	%r123, 2;
	// begin inline asm
	shfl.sync.down.b32 %r121, %r122, %r123, %r139, %r140;
	// end inline asm
	setp.gt.s32 	%p14, %r115, 29;
	mov.b32 	%f131, %r121;
	add.f32 	%f132, %f130, %f131;
	selp.f32 	%f133, %f130, %f132, %p14;
	mov.b32 	%r127, %f133;
	mov.b32 	%r128, 4;
	// begin inline asm
	shfl.sync.down.b32 %r126, %r127, %r128, %r139, %r140;
	// end inline asm
	setp.gt.s32 	%p15, %r115, 27;
	mov.b32 	%f134, %r126;
	add.f32 	%f135, %f133, %f134;
	selp.f32 	%f136, %f133, %f135, %p15;
	mov.b32 	%r132, %f136;
	mov.b32 	%r133, 8;
	// begin inline asm
	shfl.sync.down.b32 %r131, %r132, %r133, %r139, %r140;
	// end inline asm
	setp.gt.s32 	%p16, %r115, 23;
	mov.b32 	%f137, %r131;
	add.f32 	%f138, %f136, %f137;
	selp.f32 	%f139, %f136, %f138, %p16;
	mov.b32 	%r137, %f139;
	mov.b32 	%r138, 16;
	// begin inline asm
	shfl.sync.down.b32 %r136, %r137, %r138, %r139, %r140;
	// end inline asm
	setp.gt.s32 	%p17, %r115, 15;
	mov.b32 	%f140, %r136;
	add.f32 	%f54, %f139, %f140;
	selp.f32 	%f418, %f139, %f54, %p17;
	setp.ne.s32 	%p18, %r115, 0;
	@%p18 bra 	$L__BB8_70;
	shr.u32 	%r141, %r46, 3;
	and.b32  	%r142, %r141, 124;
	mov.u32 	%r143, _ZZN3cub18CUB_300001_SM_10006detail6reduce28DeviceReduceSingleTileKernelINS2_10policy_hubIfyN4cuda3std3__44plusIfEEE10Policy1000EPfPiiS9_ifNS7_10__identityEEEvT0_T1_T2_T3_T4_T6_E12temp_storage;
	add.s32 	%r144, %r143, %r142;
	st.shared.f32 	[%r144+8], %f54;
$L__BB8_70:
	bar.sync 	0;
	setp.ne.s32 	%p19, %r46, 0;
	@%p19 bra 	$L__BB8_72;
	ld.shared.f32 	%f141, [_ZZN3cub18CUB_300001_SM_10006detail6reduce28DeviceReduceSingleTileKernelINS2_10policy_hubIfyN4cuda3std3__44plusIfEEE10Policy1000EPfPiiS9_ifNS7_10__identityEEEvT0_T1_T2_T3_T4_T6_E12temp_storage+12];
	add.f32 	%f142, %f418, %f141;
	ld.shared.f32 	%f143, [_ZZN3cub18CUB_300001_SM_10006detail6reduce28DeviceReduceSingleTileKernelINS2_10policy_hubIfyN4cuda3std3__44plusIfEEE10Policy1000EPfPiiS9_ifNS7_10__identityEEEvT0_T1_T2_T3_T4_T6_E12temp_storage+16];
	add.f32 	%f144, %f142, %f143;
	ld.shared.f32 	%f145, [_ZZN3cub18CUB_300001_SM_10006detail6reduce28DeviceReduceSingleTileKernelINS2_10policy_hubIfyN4cuda3std3__44plusIfEEE10Policy1000EPfPiiS9_ifNS7_10__identityEEEvT0_T1_T2_T3_T4_T6_E12temp_storage+20];
	add.f32 	%f146, %f144, %f145;
	ld.shared.f32 	%f147, [_ZZN3cub18CUB_300001_SM_10006detail6reduce28DeviceReduceSingleTileKernelINS2_10policy_hubIfyN4cuda3std3__44plusIfEEE10Policy1000EPfPiiS9_ifNS7_10__identityEEEvT0_T1_T2_T3_T4_T6_E12temp_storage+24];
	add.f32 	%f148, %f146, %f147;
	ld.shared.f32 	%f149, [_ZZN3cub18CUB_300001_SM_10006detail6reduce28DeviceReduceSingleTileKernelINS2_10policy_hubIfyN4cuda3std3__44plusIfEEE10Policy1000EPfPiiS9_ifNS7_10__identityEEEvT0_T1_T2_T3_T4_T6_E12temp_storage+28];
	add.f32 	%f150, %f148, %f149;
	ld.shared.f32 	%f151, [_ZZN3cub18CUB_300001_SM_10006detail6reduce28DeviceReduceSingleTileKernelINS2_10policy_hubIfyN4cuda3std3__44plusIfEEE10Policy1000EPfPiiS9_ifNS7_10__identityEEEvT0_T1_T2_T3_T4_T6_E12temp_storage+32];
	add.f32 	%f152, %f150, %f151;
	ld.shared.f32 	%f153, [_ZZN3cub18CUB_300001_SM_10006detail6reduce28DeviceReduceSingleTileKernelINS2_10policy_hubIfyN4cuda3std3__44plusIfEEE10Policy1000EPfPiiS9_ifNS7_10__identityEEEvT0_T1_T2_T3_T4_T6_E12temp_storage+36];
	add.f32 	%f418, %f152, %f153;
$L__BB8_72:
	mov.u32 	%r380, %tid.x;
	setp.ne.s32 	%p95, %r380, 0;
	@%p95 bra 	$L__BB8_74;
	cvt.rn.f32.s32 	%f390, %r68;
	add.f32 	%f391, %f418, %f390;
	cvt.rzi.s32.f32 	%r381, %f391;
	st.global.u32 	[%rd1], %r381;
$L__BB8_74:
	ret;

}
	// .globl	_ZN3cub18CUB_300001_SM_10006detail10radix_sort31DeviceRadixSortSingleTileKernelINS1_5radix10policy_hubIiNS0_8NullTypeEyE10Policy1000ELNS0_9SortOrderE0EiS6_yNS1_21identity_decomposer_tEEEvPKT1_PSB_PKT2_PSF_T3_iiT4_
.visible .entry _ZN3cub18CUB_300001_SM_10006detail10radix_sort31DeviceRadixSortSingleTileKernelINS1_5radix10policy_hubIiNS0_8NullTypeEyE10Policy1000ELNS0_9SortOrderE0EiS6_yNS1_21identity_decomposer_tEEEvPKT1_PSB_PKT2_PSF_T3_iiT4_(
	.param .u64 .ptr .align 1 _ZN3cub18CUB_300001_SM_10006detail10radix_sort31DeviceRadixSortSingleTileKernelINS1_5radix10policy_hubIiNS0_8NullTypeEyE10Policy1000ELNS0_9SortOrderE0EiS6_yNS1_21identity_decomposer_tEEEvPKT1_PSB_PKT2_PSF_T3_iiT4__param_0,
	.param .u64 .ptr .align 1 _ZN3cub18CUB_300001_SM_10006detail10radix_sort31DeviceRadixSortSingleTileKernelINS1_5radix10policy_hubIiNS0_8NullTypeEyE10Policy1000ELNS0_9SortOrderE0EiS6_yNS1_21identity_decomposer_tEEEvPKT1_PSB_PKT2_PSF_T3_iiT4__param_1,
	.param .u64 .ptr .align 1 _ZN3cub18CUB_300001_SM_10006detail10radix_sort31DeviceRadixSortSingleTileKernelINS1_5radix10policy_hubIiNS0_8NullTypeEyE10Policy1000ELNS0_9SortOrderE0EiS6_yNS1_21identity_decomposer_tEEEvPKT1_PSB_PKT2_PSF_T3_iiT4__param_2,
	.param .u64 .ptr .align 1 _ZN3cub18CUB_300001_SM_10006detail10radix_sort31DeviceRadixSortSingleTileKernelINS1_5radix10policy_hubIiNS0_8NullTypeEyE10Policy1000ELNS0_9SortOrderE0EiS6_yNS1_21identity_decomposer_tEEEvPKT1_PSB_PKT2_PSF_T3_iiT4__param_3,
	.param .u64 _ZN3cub18CUB_300001_SM_10006detail10radix_sort31DeviceRadixSortSingleTileKernelINS1_5radix10policy_hubIiNS0_8NullTypeEyE10Policy1000ELNS0_9SortOrderE0EiS6_yNS1_21identity_decomposer_tEEEvPKT1_PSB_PKT2_PSF_T3_iiT4__param_4,
	.param .u32 _ZN3cub18CUB_300001_SM_10006detail10radix_sort31DeviceRadixSortSingleTileKernelINS1_5radix10policy_hubIiNS0_8NullTypeEyE10Policy1000ELNS0_9SortOrderE0EiS6_yNS1_21identity_decomposer_tEEEvPKT1_PSB_PKT2_PSF_T3_iiT4__param_5,
	.param .u32 _ZN3cub18CUB_300001_SM_10006detail10radix_sort31DeviceRadixSortSingleTileKernelINS1_5radix10policy_hubIiNS0_8NullTypeEyE10Policy1000ELNS0_9SortOrderE0EiS6_yNS1_21identity_decomposer_tEEEvPKT1_PSB_PKT2_PSF_T3_iiT4__param_6,
	.param .align 1 .b8 _ZN3cub18CUB_300001_SM_10006detail10radix_sort31DeviceRadixSortSingleTileKernelINS1_5radix10policy_hubIiNS0_8NullTypeEyE10Policy1000ELNS0_9SortOrderE0EiS6_yNS1_21identity_decomposer_tEEEvPKT1_PSB_PKT2_PSF_T3_iiT4__param_7[1]
)
.maxntid 256
.minnctapersm 1
{
	.reg .pred 	%p<52>;
	.reg .b16 	%rs<39>;
	.reg .b32 	%r<744>;
	.reg .b64 	%rd<29>;
	// demoted variable
	.shared .align 16 .b8 _ZZN3cub18CUB_300001_SM_10006detail10radix_sort31DeviceRadixSortSingleTileKernelINS1_5radix10policy_hubIiNS0_8NullTypeEyE10Policy1000ELNS0_9SortOrderE0EiS6_yNS1_21identity_decomposer_tEEEvPKT1_PSB_PKT2_PSF_T3_iiT4_E12temp_storage[33856];
	ld.param.u64 	%rd5, [_ZN3cub18CUB_300001_SM_10006detail10radix_sort31DeviceRadixSortSingleTileKernelINS1_5radix10policy_hubIiNS0_8NullTypeEyE10Policy1000ELNS0_9SortOrderE0EiS6_yNS1_21identity_decomposer_tEEEvPKT1_PSB_PKT2_PSF_T3_iiT4__param_0];
	ld.param.u64 	%rd3, [_ZN3cub18CUB_300001_SM_10006detail10radix_sort31DeviceRadixSortSingleTileKernelINS1_5radix10policy_hubIiNS0_8NullTypeEyE10Policy1000ELNS0_9SortOrderE0EiS6_yNS1_21identity_decomposer_tEEEvPKT1_PSB_PKT2_PSF_T3_iiT4__param_1];
	ld.param.u64 	%rd4, [_ZN3cub18CUB_300001_SM_10006detail10radix_sort31DeviceRadixSortSingleTileKernelINS1_5radix10policy_hubIiNS0_8NullTypeEyE10Policy1000ELNS0_9SortOrderE0EiS6_yNS1_21identity_decomposer_tEEEvPKT1_PSB_PKT2_PSF_T3_iiT4__param_4];
	ld.param.u32 	%r189, [_ZN3cub18CUB_300001_SM_10006detail10radix_sort31DeviceRadixSortSingleTileKernelINS1_5radix10policy_hubIiNS0_8NullTypeEyE10Policy1000ELNS0_9SortOrderE0EiS6_yNS1_21identity_decomposer_tEEEvPKT1_PSB_PKT2_PSF_T3_iiT4__param_5];
	ld.param.u32 	%r190, [_ZN3cub18CUB_300001_SM_10006detail10radix_sort31DeviceRadixSortSingleTileKernelINS1_5radix10policy_hubIiNS0_8NullTypeEyE10Policy1000ELNS0_9SortOrderE0EiS6_yNS1_21identity_decomposer_tEEEvPKT1_PSB_PKT2_PSF_T3_iiT4__param_6];
	cvta.to.global.u64 	%rd6, %rd5;
	cvt.u32.u64 	%r1, %rd4;
	mov.u32 	%r2, %tid.x;
	mul.lo.s32 	%r3, %r2, 19;
	setp.ge.s32 	%p1, %r3, %r1;
	mul.wide.u32 	%rd7, %r3, 4;
	add.s64 	%rd1, %rd6, %rd7;
	mov.b32 	%r741, -1;
	@%p1 bra 	$L__BB9_2;
	ld.global.u32 	%r192, [%rd1];
	xor.b32  	%r741, %r192, -2147483648;
$L__BB9_2:
	add.s32 	%r194, %r3, 1;
	setp.ge.s32 	%p2, %r194, %r1;
	mov.b32 	%r740, -1;
	@%p2 bra 	$L__BB9_4;
	ld.global.u32 	%r195, [%rd1+4];
	xor.b32  	%r740, %r195, -2147483648;
$L__BB9_4:
	add.s32 	%r197, %r3, 2;
	setp.ge.s32 	%p3, %r197, %r1;
	mov.b32 	%r739, -1;
	@%p3 bra 	$L__BB9_6;
	ld.global.u32 	%r198, [%rd1+8];
	xor.b32  	%r739, %r198, -2147483648;
$L__BB9_6:
	add.s32 	%r200, %r3, 3;
	setp.ge.s32 	%p4, %r200, %r1;
	mov.b32 	%r738, -1;
	@%p4 bra 	$L__BB9_8;
	ld.global.u32 	%r201, [%rd1+12];
	xor.b32  	%r738, %r201, -2147483648;
$L__BB9_8:
	add.s32 	%r203, %r3, 4;
	setp.ge.s32 	%p5, %r203, %r1;
	mov.b32 	%r737, -1;
	@%p5 bra 	$L__BB9_10;
	ld.global.u32 	%r204, [%rd1+16];
	xor.b32  	%r737, %r204, -2147483648;
$L__BB9_10:
	add.s32 	%r206, %r3, 5;
	setp.ge.s32 	%p6, %r206, %r1;
	mov.b32 	%r736, -1;
	@%p6 bra 	$L__BB9_12;
	ld.global.u32 	%r207, [%rd1+20];
	xor.b32  	%r736, %r207, -2147483648;
$L__BB9_12:
	add.s32 	%r209, %r3, 6;
	setp.ge.s32 	%p7, %r209, %r1;
	mov.b32 	%r735, -1;
	@%p7 bra 	$L__BB9_14;
	ld.global.u32 	%r210, [%rd1+24];
	xor.b32  	%r735, %r210, -2147483648;
$L__BB9_14:
	add.s32 	%r212, %r3, 7;
	setp.ge.s32 	%p8, %r212, %r1;
	mov.b32 	%r734, -1;
	@%p8 bra 	$L__BB9_16;
	ld.global.u32 	%r213, [%rd1+28];
	xor.b32  	%r734, %r213, -2147483648;
$L__BB9_16:
	add.s32 	%r215, %r3, 8;
	setp.ge.s32 	%p9, %r215, %r1;
	mov.b32 	%r733, -1;
	@%p9 bra 	$L__BB9_18;
	ld.global.u32 	%r216, [%rd1+32];
	xor.b32  	%r733, %r216, -2147483648;
$L__BB9_18:
	add.s32 	%r218, %r3, 9;
	setp.ge.s32 	%p10, %r218, %r1;
	mov.b32 	%r732, -1;
	@%p10 bra 	$L__BB9_20;
	ld.global.u32 	%r219, [%rd1+36];
	xor.b32  	%r732, %r219, -2147483648;
$L__BB9_20:
	add.s32 	%r221, %r3, 10;
	setp.ge.s32 	%p11, %r221, %r1;
	mov.b32 	%r731, -1;
	@%p11 bra 	$L__BB9_22;
	ld.global.u32 	%r222, [%rd1+40];
	xor.b32  	%r731, %r222, -2147483648;
$L__BB9_22:
	add.s32 	%r224, %r3, 11;
	setp.ge.s32 	%p12, %r224, %r1;
	mov.b32 	%r730, -1;
	@%p12 bra 	$L__BB9_24;
	ld.global.u32 	%r225, [%rd1+44];
	xor.b32  	%r730, %r225, -2147483648;
$L__BB9_24:
	add.s32 	%r227, %r3, 12;
	setp.ge.s32 	%p13, %r227, %r1;
	mov.b32 	%r729, -1;
	@%p13 bra 	$L__BB9_26;
	ld.global.u32 	%r228, [%rd1+48];
	xor.b32  	%r729, %r228, -2147483648;
$L__BB9_26:
	add.s32 	%r230, %r3, 13;
	setp.ge.s32 	%p14, %r230, %r1;
	mov.b32 	%r728, -1;
	@%p14 bra 	$L__BB9_28;
	ld.global.u32 	%r231, [%rd1+52];
	xor.b32  	%r728, %r231, -2147483648;
$L__BB9_28:
	add.s32 	%r233, %r3, 14;
	setp.ge.s32 	%p15, %r233, %r1;
	mov.b32 	%r727, -1;
	@%p15 bra 	$L__BB9_30;
	ld.global.u32 	%r234, [%rd1+56];
	xor.b32  	%r727, %r234, -2147483648;
$L__BB9_30:
	add.s32 	%r236, %r3, 15;
	setp.ge.s32 	%p16, %r236, %r1;
	mov.b32 	%r726, -1;
	@%p16 bra 	$L__BB9_32;
	ld.global.u32 	%r237, [%rd1+60];
	xor.b32  	%r726, %r237, -2147483648;
$L__BB9_32:
	add.s32 	%r239, %r3, 16;
	setp.ge.s32 	%p17, %r239, %r1;
	mov.b32 	%r725, -1;
	@%p17 bra 	$L__BB9_34;
	ld.global.u32 	%r240, [%rd1+64];
	xor.b32  	%r725, %r240, -2147483648;
$L__BB9_34:
	add.s32 	%r242, %r3, 17;
	setp.ge.s32 	%p18, %r242, %r1;
	mov.b32 	%r724, -1;
	@%p18 bra 	$L__BB9_36;
	ld.global.u32 	%r243, [%rd1+68];
	xor.b32  	%r724, %r243, -2147483648;
$L__BB9_36:
	add.s32 	%r245, %r3, 18;
	setp.ge.s32 	%p19, %r245, %r1;
	mov.b32 	%r723, -1;
	@%p19 bra 	$L__BB9_38;
	ld.global.u32 	%r246, [%rd1+72];
	xor.b32  	%r723, %r246, -2147483648;
$L__BB9_38:
	bar.sync 	0;
	shr.u32 	%r42, %r2, 5;
	shl.b32 	%r248, %r2, 2;
	mov.u32 	%r249, _ZZN3cub18CUB_300001_SM_10006detail10radix_sort31DeviceRadixSortSingleTileKernelINS1_5radix10policy_hubIiNS0_8NullTypeEyE10Policy1000ELNS0_9SortOrderE0EiS6_yNS1_21identity_decomposer_tEEEvPKT1_PSB_PKT2_PSF_T3_iiT4_E12temp_storage;
	add.s32 	%r43, %r249, %r248;
	shl.b32 	%r250, %r2, 7;
	add.s32 	%r44, %r43, %r250;
	shl.b32 	%r251, %r42, 2;
	add.s32 	%r252, %r249, %r251;
	add.s32 	%r45, %r252, 33792;
	mad.lo.s32 	%r46, %r2, -56, %r44;
	add.s32 	%r722, %r189, 6;
	sub.s32 	%r721, %r190, %r189;
$L__BB9_39:
	add.s32 	%r312, %r722, -6;
	min.s32 	%r255, %r721, 6;
	mov.b32 	%r341, 0;
	st.shared.u32 	[%r43], %r341;
	st.shared.u32 	[%r43+1024], %r341;
	st.shared.u32 	[%r43+2048], %r341;
	st.shared.u32 	[%r43+3072], %r341;
	st.shared.u32 	[%r43+4096], %r341;
	st.shared.u32 	[%r43+5120], %r341;
	st.shared.u32 	[%r43+6144], %r341;
	st.shared.u32 	[%r43+7168], %r341;
	st.shared.u32 	[%r43+8192], %r341;
	st.shared.u32 	[%r43+9216], %r341;
	st.shared.u32 	[%r43+10240], %r341;
	st.shared.u32 	[%r43+11264], %r341;
	st.shared.u32 	[%r43+12288], %r341;
	st.shared.u32 	[%r43+13312], %r341;
	st.shared.u32 	[%r43+14336], %r341;
	st.shared.u32 	[%r43+15360], %r341;
	st.shared.u32 	[%r43+16384], %r341;
	st.shared.u32 	[%r43+17408], %r341;
	st.shared.u32 	[%r43+18432], %r341;
	st.shared.u32 	[%r43+19456], %r341;
	st.shared.u32 	[%r43+20480], %r341;
	st.shared.u32 	[%r43+21504], %r341;
	st.shared.u32 	[%r43+22528], %r341;
	st.shared.u32 	[%r43+23552], %r341;
	st.shared.u32 	[%r43+24576], %r341;
	st.shared.u32 	[%r43+25600], %r341;
	st.shared.u32 	[%r43+26624], %r341;
	st.shared.u32 	[%r43+27648], %r341;
	st.shared.u32 	[%r43+28672], %r341;
	st.shared.u32 	[%r43+29696], %r341;
	st.shared.u32 	[%r43+30720], %r341;
	st.shared.u32 	[%r43+31744], %r341;
	st.shared.u32 	[%r43+32768], %r341;
	// begin inline asm
	bmsk.clamp.b32 %r253, %r341, %r255;
	// end inline asm
	// begin inline asm
	shr.b32 %r256, %r741, %r312;
	// end inline asm
	and.b32  	%r344, %r253, %r256;
	shl.b32 	%r345, %r344, 10;
	and.b32  	%r346, %r345, 31744;
	add.s32 	%r347, %r43, %r346;
	shr.u32 	%r348, %r344, 4;
	and.b32  	%r349, %r348, 268435454;
	add.s32 	%r71, %r347, %r349;
	ld.shared.u16 	%rs1, [%r71];
	add.s16 	%rs20, %rs1, 1;
	st.shared.u16 	[%r71], %rs20;
	// begin inline asm
	shr.b32 %r259, %r740, %r312;
	// end inline asm
	and.b32  	%r350, %r253, %r259;
	shl.b32 	%r351, %r350, 10;
	and.b32  	%r352, %r351, 31744;
	add.s32 	%r353, %r43, %r352;
	shr.u32 	%r354, %r350, 4;
	and.b32  	%r355, %r354, 268435454;
	add.s32 	%r72, %r353, %r355;
	ld.shared.u16 	%rs2, [%r72];
	add.s16 	%rs21, %rs2, 1;
	st.shared.u16 	[%r72], %rs21;
	// begin inline asm
	shr.b32 %r262, %r739, %r312;
	// end inline asm
	and.b32  	%r356, %r253, %r262;
	shl.b32 	%r357, %r356, 10;
	and.b32  	%r358, %r357, 31744;
	add.s32 	%r359, %r43, %r358;
	shr.u32 	%r360, %r356, 4;
	and.b32  	%r361, %r360, 268435454;
	add.s32 	%r73, %r359, %r361;
	ld.shared.u16 	%rs3, [%r73];
	add.s16 	%rs22, %rs3, 1;
	st.shared.u16 	[%r73], %rs22;
	// begin inline asm
	shr.b32 %r265, %r738, %r312;
	// end inline asm
	and.b32  	%r362, %r253, %r265;
	shl.b32 	%r363, %r362, 10;
	and.b32  	%r364, %r363, 31744;
	add.s32 	%r365, %r43, %r364;
	shr.u32 	%r366, %r362, 4;
	and.b32  	%r367, %r366, 268435454;
	add.s32 	%r74, %r365, %r367;
	ld.shared.u16 	%rs4, [%r74];
	add.s16 	%rs23, %rs4, 1;
	st.shared.u16 	[%r74], %rs23;
	// begin inline asm
	shr.b32 %r268, %r737, %r312;
	// end inline asm
	and.b32  	%r368, %r253, %r268;
	shl.b32 	%r369, %r368, 10;
	and.b32  	%r370, %r369, 31744;
	add.s32 	%r371, %r43, %r370;
	shr.u32 	%r372, %r368, 4;
	and.b32  	%r373, %r372, 268435454;
	add.s32 	%r75, %r371, %r373;
	ld.shared.u16 	%rs5, [%r75];
	add.s16 	%rs24, %rs5, 1;
	st.shared.u16 	[%r75], %rs24;
	// begin inline asm
	shr.b32 %r271, %r736, %r312;
	// end inline asm
	and.b32  	%r374, %r253, %r271;
	shl.b32 	%r375, %r374, 10;
	and.b32  	%r376, %r375, 31744;
	add.s32 	%r377, %r43, %r376;
	shr.u32 	%r378, %r374, 4;
	and.b32  	%r379, %r378, 268435454;
	add.s32 	%r76, %r377, %r379;
	ld.shared.u16 	%rs6, [%r76];
	add.s16 	%rs25, %rs6, 1;
	st.shared.u16 	[%r76], %rs25;
	// begin inline asm
	shr.b32 %r274, %r735, %r312;
	// end inline asm
	and.b32  	%r380, %r253, %r274;
	shl.b32 	%r381, %r380, 10;
	and.b32  	%r382, %r381, 31744;
	add.s32 	%r383, %r43, %r382;
	shr.u32 	%r384, %r380, 4;
	and.b32  	%r385, %r384, 268435454;
	add.s32 	%r77, %r383, %r385;
	ld.shared.u16 	%rs7, [%r77];
	add.s16 	%rs26, %rs7, 1;
	st.shared.u16 	[%r77], %rs26;
	// begin inline asm
	shr.b32 %r277, %r734, %r312;
	// end inline asm
	and.b32  	%r386, %r253, %r277;
	shl.b32 	%r387, %r386, 10;
	and.b32  	%r388, %r387, 31744;
	add.s32 	%r389, %r43, %r388;
	shr.u32 	%r390, %r386, 4;
	and.b32  	%r391, %r390, 268435454;
	add.s32 	%r78, %r389, %r391;
	ld.shared.u16 	%rs8, [%r78];
	add.s16 	%rs27, %rs8, 1;
	st.shared.u16 	[%r78], %rs27;
	// begin inline asm
	shr.b32 %r280, %r733, %r312;
	// end inline asm
	and.b32  	%r392, %r253, %r280;
	shl.b32 	%r393, %r392, 10;
	and.b32  	%r394, %r393, 31744;
	add.s32 	%r395, %r43, %r394;
	shr.u32 	%r396, %r392, 4;
	and.b32  	%r397, %r396, 268435454;
	add.s32 	%r79, %r395, %r397;
	ld.shared.u16 	%rs9, [%r79];
	add.s16 	%rs28, %rs9, 1;
	st.shared.u16 	[%r79], %rs28;
	// begin inline asm
	shr.b32 %r283, %r732, %r312;
	// end inline asm
	and.b32  	%r398, %r253, %r283;
	shl.b32 	%r399, %r398, 10;
	and.b32  	%r400, %r399, 31744;
	add.s32 	%r401, %r43, %r400;
	shr.u32 	%r402, %r398, 4;
	and.b32  	%r403, %r402, 268435454;
	add.s32 	%r80, %r401, %r403;
	ld.shared.u16 	%rs10, [%r80];
	add.s16 	%rs29, %rs10, 1;
	st.shared.u16 	[%r80], %rs29;
	// begin inline asm
	shr.b32 %r286, %r731, %r312;
	// end inline asm
	and.b32  	%r404, %r253, %r286;
	shl.b32 	%r405, %r404, 10;
	and.b32  	%r406, %r405, 31744;
	add.s32 	%r407, %r43, %r406;
	shr.u32 	%r408, %r404, 4;
	and.b32  	%r409, %r408, 268435454;
	add.s32 	%r81, %r407, %r409;
	ld.shared.u16 	%rs11, [%r81];
	add.s16 	%rs30, %rs11, 1;
	st.shared.u16 	[%r81], %rs30;
	// begin inline asm
	shr.b32 %r289, %r730, %r312;
	// end inline asm
	and.b32  	%r410, %r253, %r289;
	shl.b32 	%r411, %r410, 10;
	and.b32  	%r412, %r411, 31744;
	add.s32 	%r413, %r43, %r412;
	shr.u32 	%r414, %r410, 4;
	and.b32  	%r415, %r414, 268435454;
	add.s32 	%r82, %r413, %r415;
	ld.shared.u16 	%rs12, [%r82];
	add.s16 	%rs31, %rs12, 1;
	st.shared.u16 	[%r82], %rs31;
	// begin inline asm
	shr.b32 %r292, %r729, %r312;
	// end inline asm
	and.b32  	%r416, %r253, %r292;
	shl.b32 	%r417, %r416, 10;
	and.b32  	%r418, %r417, 31744;
	add.s32 	%r419, %r43, %r418;
	shr.u32 	%r420, %r416, 4;
	and.b32  	%r421, %r420, 268435454;
	add.s32 	%r83, %r419, %r421;
	ld.shared.u16 	%rs13, [%r83];
	add.s16 	%rs32, %rs13, 1;
	st.shared.u16 	[%r83], %rs32;
	// begin inline asm
	shr.b32 %r295, %r728, %r312;
	// end inline asm
	and.b32  	%r422, %r253, %r295;
	shl.b32 	%r423, %r422, 10;
	and.b32  	%r424, %r423, 31744;
	add.s32 	%r425, %r43, %r424;
	shr.u32 	%r426, %r422, 4;
	and.b32  	%r427, %r426, 268435454;
	add.s32 	%r84, %r425, %r427;
	ld.shared.u16 	%rs14, [%r84];
	add.s16 	%rs33, %rs14, 1;
	st.shared.u16 	[%r84], %rs33;
	// begin inline asm
	shr.b32 %r298, %r727, %r312;
	// end inline asm
	and.b32  	%r428, %r253, %r298;
	shl.b32 	%r429, %r428, 10;
	and.b32  	%r430, %r429, 31744;
	add.s32 	%r431, %r43, %r430;
	shr.u32 	%r432, %r428, 4;
	and.b32  	%r433, %r432, 268435454;
	add.s32 	%r85, %r431, %r433;
	ld.shared.u16 	%rs15, [%r85];
	add.s16 	%rs34, %rs15, 1;
	st.shared.u16 	[%r85], %rs34;
	// begin inline asm
	shr.b32 %r301, %r726, %r312;
	// end inline asm
	and.b32  	%r434, %r253, %r301;
	shl.b32 	%r435, %r434, 10;
	and.b32  	%r436, %r435, 31744;
	add.s32 	%r437, %r43, %r436;
	shr.u32 	%r438, %r434, 4;
	and.b32  	%r439, %r438, 268435454;
	add.s32 	%r86, %r437, %r439;
	ld.shared.u16 	%rs16, [%r86];
	add.s16 	%rs35, %rs16, 1;
	st.shared.u16 	[%r86], %rs35;
	// begin inline asm
	shr.b32 %r304, %r725, %r312;
	// end inline asm
	and.b32  	%r440, %r253, %r304;
	shl.b32 	%r441, %r440, 10;
	and.b32  	%r442, %r441, 31744;
	add.s32 	%r443, %r43, %r442;
	shr.u32 	%r444, %r440, 4;
	and.b32  	%r445, %r444, 268435454;
	add.s32 	%r87, %r443, %r445;
	ld.shared.u16 	%rs17, [%r87];
	add.s16 	%rs36, %rs17, 1;
	st.shared.u16 	[%r87], %rs36;
	// begin inline asm
	shr.b32 %r307, %r724, %r312;
	// end inline asm
	and.b32  	%r446, %r253, %r307;
	shl.b32 	%r447, %r446, 10;
	and.b32  	%r448, %r447, 31744;
	add.s32 	%r449, %r43, %r448;
	shr.u32 	%r450, %r446, 4;
	and.b32  	%r451, %r450, 268435454;
	add.s32 	%r88, %r449, %r451;
	ld.shared.u16 	%rs18, [%r88];
	add.s16 	%rs37, %rs18, 1;
	st.shared.u16 	[%r88], %rs37;
	// begin inline asm
	shr.b32 %r310, %r723, %r312;
	// end inline asm
	and.b32  	%r452, %r253, %r310;
	shl.b32 	%r453, %r452, 10;
	and.b32  	%r454, %r453, 31744;
	add.s32 	%r455, %r43, %r454;
	shr.u32 	%r456, %r452, 4;
	and.b32  	%r457, %r456, 268435454;
	add.s32 	%r89, %r455, %r457;
	ld.shared.u16 	%rs19, [%r89];
	add.s16 	%rs38, %rs19, 1;
	st.shared.u16 	[%r89], %rs38;
	bar.sync 	0;
	ld.shared.u32 	%r90, [%r44];
	ld.shared.u32 	%r458, [%r44+4];
	ld.shared.u32 	%r459, [%r44+8];
	ld.shared.u32 	%r460, [%r44+12];
	ld.shared.u32 	%r461, [%r44+16];
	ld.shared.u32 	%r462, [%r44+20];
	ld.shared.u32 	%r463, [%r44+24];
	ld.shared.u32 	%r464, [%r44+28];
	ld.shared.u32 	%r465, [%r44+32];
	ld.shared.u32 	%r466, [%r44+36];
	ld.shared.u32 	%r467, [%r44+40];
	ld.shared.u32 	%r468, [%r44+44];
	ld.shared.u32 	%r469, [%r44+48];
	ld.shared.u32 	%r470, [%r44+52];
	ld.shared.u32 	%r471, [%r44+56];
	ld.shared.u32 	%r472, [%r44+60];
	ld.shared.u32 	%r473, [%r44+64];
	ld.shared.u32 	%r474, [%r44+68];
	ld.shared.u32 	%r475, [%r44+72];
	ld.shared.u32 	%r476, [%r44+76];
	ld.shared.u32 	%r477, [%r44+80];
	ld.shared.u32 	%r478, [%r44+84];
	ld.shared.u32 	%r479, [%r44+88];
	ld.shared.u32 	%r480, [%r44+92];
	ld.shared.u32 	%r481, [%r44+96];
	ld.shared.u32 	%r482, [%r44+100];
	ld.shared.u32 	%r483, [%r44+104];
	ld.shared.u32 	%r484, [%r44+108];
	ld.shared.u32 	%r485, [%r44+112];
	ld.shared.u32 	%r486, [%r44+116];
	ld.shared.u32 	%r487, [%r44+120];
	ld.shared.u32 	%r488, [%r44+124];
	ld.shared.u32 	%r489, [%r44+128];
	add.s32 	%r91, %r458, %r90;
	add.s32 	%r92, %r459, %r91;
	add.s32 	%r93, %r460, %r92;
	add.s32 	%r94, %r461, %r93;
	add.s32 	%r95, %r462, %r94;
	add.s32 	%r96, %r463, %r95;
	add.s32 	%r97, %r464, %r96;
	add.s32 	%r98, %r465, %r97;
	add.s32 	%r99, %r466, %r98;
	add.s32 	%r100, %r467, %r99;
	add.s32 	%r101, %r468, %r100;
	add.s32 	%r102, %r469, %r101;
	add.s32 	%r103, %r470, %r102;
	add.s32 	%r104, %r471, %r103;
	add.s32 	%r105, %r472, %r104;
	add.s32 	%r106, %r473, %r105;
	add.s32 	%r107, %r474, %r106;
	add.s32 	%r108, %r475, %r107;
	add.s32 	%r109, %r476, %r108;
	add.s32 	%r110, %r477, %r109;
	add.s32 	%r111, %r478, %r110;
	add.s32 	%r112, %r479, %r111;
	add.s32 	%r113, %r480, %r112;
	add.s32 	%r114, %r481, %r113;
	add.s32 	%r115, %r482, %r114;
	add.s32 	%r116, %r483, %r115;
	add.s32 	%r117, %r484, %r116;
	add.s32 	%r118, %r485, %r117;
	add.s32 	%r119, %r486, %r118;
	add.s32 	%r120, %r487, %r119;
	add.s32 	%r121, %r488, %r120;
	add.s32 	%r318, %r489, %r121;
	// begin inline asm
	mov.u32 %r313, %laneid;
	// end inline asm
	mov.b32 	%r316, 1;
	mov.b32 	%r343, -1;
	// begin inline asm
	{  .reg .u32 r0;  .reg .pred p;  shfl.sync.up.b32 r0|p, %r318, %r316, %r341, %r343;  @p add.u32 r0, r0, %r318;  mov.u32 %r314, r0;}
	// end inline asm
	mov.b32 	%r322, 2;
	// begin inline asm
	{  .reg .u32 r0;  .reg .pred p;  shfl.sync.up.b32 r0|p, %r314, %r322, %r341, %r343;  @p add.u32 r0, r0, %r314;  mov.u32 %r320, r0;}
	// end inline asm
	mov.b32 	%r328, 4;
	// begin inline asm
	{  .reg .u32 r0;  .reg .pred p;  shfl.sync.up.b32 r0|p, %r320, %r328, %r341, %r343;  @p add.u32 r0, r0, %r320;  mov.u32 %r326, r0;}
	// end inline asm
	mov.b32 	%r334, 8;
	// begin inline asm
	{  .reg .u32 r0;  .reg .pred p;  shfl.sync.up.b32 r0|p, %r326, %r334, %r341, %r343;  @p add.u32 r0, r0, %r326;  mov.u32 %r332, r0;}
	// end inline asm
	mov.b32 	%r340, 16;
	// begin inline asm
	{  .reg .u32 r0;  .reg .pred p;  shfl.sync.up.b32 r0|p, %r332, %r340, %r341, %r343;  @p add.u32 r0, r0, %r332;  mov.u32 %r338, r0;}
	// end inline asm
	setp.ne.s32 	%p20, %r313, 31;
	@%p20 bra 	$L__BB9_41;
	st.shared.u32 	[%r45], %r338;
$L__BB9_41:
	sub.s32 	%r490, %r338, %r318;
	setp.gt.u32 	%p21, %r2, 31;
	setp.eq.s32 	%p22, %r42, 7;
	setp.eq.s32 	%p23, %r42, 6;
	setp.eq.s32 	%p24, %r42, 5;
	setp.eq.s32 	%p25, %r42, 4;
	setp.eq.s32 	%p26, %r42, 3;
	setp.eq.s32 	%p27, %r42, 2;
	setp.eq.s32 	%p28, %r42, 1;
	bar.sync 	0;
	ld.shared.v4.u32 	{%r491, %r492, %r493, %r494}, [_ZZN3cub18CUB_300001_SM_10006detail10radix_sort31DeviceRadixSortSingleTileKernelINS1_5radix10policy_hubIiNS0_8NullTypeEyE10Policy1000ELNS0_9SortOrderE0EiS6_yNS1_21identity_decomposer_tEEEvPKT1_PSB_PKT2_PSF_T3_iiT4_E12temp_storage+33792];
	selp.b32 	%r495, %r491, %r742, %p28;
	add.s32 	%r496, %r492, %r491;
	selp.b32 	%r497, %r496, %r495, %p27;
	add.s32 	%r498, %r496, %r493;
	selp.b32 	%r499, %r498, %r497, %p26;
	add.s32 	%r500, %r498, %r494;
	selp.b32 	%r501, %r500, %r499, %p25;
	ld.shared.v4.u32 	{%r502, %r503, %r504, %r505}, [_ZZN3cub18CUB_300001_SM_10006detail10radix_sort31DeviceRadixSortSingleTileKernelINS1_5radix10policy_hubIiNS0_8NullTypeEyE10Policy1000ELNS0_9SortOrderE0EiS6_yNS1_21identity_decomposer_tEEEvPKT1_PSB_PKT2_PSF_T3_iiT4_E12temp_storage+33808];
	add.s32 	%r506, %r500, %r502;
	selp.b32 	%r507, %r506, %r501, %p24;
	add.s32 	%r508, %r506, %r503;
	selp.b32 	%r509, %r508, %r507, %p23;
	add.s32 	%r510, %r508, %r504;
	selp.b32 	%r742, %r510, %r509, %p22;
	add.s32 	%r126, %r510, %r505;
	setp.ne.s32 	%p29, %r313, 0;
	selp.b32 	%r511, %r490, 0, %p29;
	add.s32 	%r512, %r742, %r511;
	or.pred  	%p30, %p21, %p29;
	selp.b32 	%r743, %r512, %r490, %p21;
	@%p30 bra 	$L__BB9_43;
	shl.b32 	%r743, %r126, 16;
	st.shared.u32 	[_ZZN3cub18CUB_300001_SM_10006detail10radix_sort31DeviceRadixSortSingleTileKernelINS1_5radix10policy_hubIiNS0_8NullTypeEyE10Policy1000ELNS0_9SortOrderE0EiS6_yNS1_21identity_decomposer_tEEEvPKT1_PSB_PKT2_PSF_T3_iiT4_E12temp_storage+33832], %r743;
$L__BB9_43:
	setp.eq.s32 	%p31, %r2, 0;
	bar.sync 	0;
	ld.shared.u32 	%r513, [_ZZN3cub18CUB_300001_SM_10006detail10radix_sort31DeviceRadixSortSingleTileKernelINS1_5radix10policy_hubIiNS0_8NullTypeEyE10Policy1000ELNS0_9SortOrderE0EiS6_yNS1_21identity_decomposer_tEEEvPKT1_PSB_PKT2_PSF_T3_iiT4_E12temp_storage+33832];
	selp.b32 	%r514, 0, %r513, %p31;
	add.s32 	%r515, %r743, %r514;
	add.s32 	%r516, %r90, %r515;
	add.s32 	%r517, %r91, %r515;
	add.s32 	%r518, %r92, %r515;
	add.s32 	%r519, %r93, %r515;
	add.s32 	%r520, %r94, %r515;
	add.s32 	%r521, %r95, %r515;
	add.s32 	%r522, %r96, %r515;
	add.s32 	%r523, %r97, %r515;
	add.s32 	%r524, %r98, %r515;
	add.s32 	%r525, %r99, %r515;
	add.s32 	%r526, %r100, %r515;
	add.s32 	%r527, %r101, %r515;
	add.s32 	%r528, %r102, %r515;
	add.s32 	%r529, %r103, %r515;
	add.s32 	%r530, %r104, %r515;
	add.s32 	%r531, %r105, %r515;
	add.s32 	%r532, %r106, %r515;
	add.s32 	%r533, %r107, %r515;
	add.s32 	%r534, %r108, %r515;
	add.s32 	%r535, %r109, %r515;
	add.s32 	%r536, %r110, %r515;
	add.s32 	%r537, %r111, %r515;
	add.s32 	%r538, %r112, %r515;
	add.s32 	%r539, %r113, %r515;
	add.s32 	%r540, %r114, %r515;
	add.s32 	%r541, %r115, %r515;
	add.s32 	%r542, %r116, %r515;
	add.s32 	%r543, %r117, %r515;
	add.s32 	%r544, %r118, %r515;
	add.s32 	%r545, %r119, %r515;
	add.s32 	%r546, %r120, %r515;
	add.s32 	%r547, %r121, %r515;
	st.shared.u32 	[%r44], %r515;
	st.shared.u32 	[%r44+4], %r516;
	st.shared.u32 	[%r44+8], %r517;
	st.shared.u32 	[%r44+12], %r518;
	st.shared.u32 	[%r44+16], %r519;
	st.shared.u32 	[%r44+20], %r520;
	st.shared.u32 	[%r44+24], %r521;
	st.shared.u32 	[%r44+28], %r522;
	st.shared.u32 	[%r44+32], %r523;
	st.shared.u32 	[%r44+36], %r524;
	st.shared.u32 	[%r44+40], %r525;
	st.shared.u32 	[%r44+44], %r526;
	st.shared.u32 	[%r44+48], %r527;
	st.shared.u32 	[%r44+52], %r528;
	st.shared.u32 	[%r44+56], %r529;
	st.shared.u32 	[%r44+60], %r530;
	st.shared.u32 	[%r44+64], %r531;
	st.shared.u32 	[%r44+68], %r532;
	st.shared.u32 	[%r44+72], %r533;
	st.shared.u32 	[%r44+76], %r534;
	st.shared.u32 	[%r44+80], %r535;
	st.shared.u32 	[%r44+84], %r536;
	st.shared.u32 	[%r44+88], %r537;
	st.shared.u32 	[%r44+92], %r538;
	st.shared.u32 	[%r44+96], %r539;
	st.shared.u32 	[%r44+100], %r540;
	st.shared.u32 	[%r44+104], %r541;
	st.shared.u32 	[%r44+108], %r542;
	st.shared.u32 	[%r44+112], %r543;
	st.shared.u32 	[%r44+116], %r544;
	st.shared.u32 	[%r44+120], %r545;
	st.shared.u32 	[%r44+124], %r546;
	st.shared.u32 	[%r44+128], %r547;
	bar.sync 	0;
	cvt.u32.u16 	%r548, %rs1;
	ld.shared.u16 	%r549, [%r71];
	add.s32 	%r130, %r549, %r548;
	cvt.u32.u16 	%r550, %rs2;
	ld.shared.u16 	%r551, [%r72];
	add.s32 	%r131, %r551, %r550;
	cvt.u32.u16 	%r552, %rs3;
	ld.shared.u16 	%r553, [%r73];
	add.s32 	%r132, %r553, %r552;
	cvt.u32.u16 	%r554, %rs4;
	ld.shared.u16 	%r555, [%r74];
	add.s32 	%r133, %r555, %r554;
	cvt.u32.u16 	%r556, %rs5;
	ld.shared.u16 	%r557, [%r75];
	add.s32 	%r134, %r557, %r556;
	cvt.u32.u16 	%r558, %rs6;
	ld.shared.u16 	%r559, [%r76];
	add.s32 	%r135, %r559, %r558;
	cvt.u32.u16 	%r560, %rs7;
	ld.shared.u16 	%r561, [%r77];
	add.s32 	%r136, %r561, %r560;
	cvt.u32.u16 	%r562, %rs8;
	ld.shared.u16 	%r563, [%r78];
	add.s32 	%r137, %r563, %r562;
	cvt.u32.u16 	%r564, %rs9;
	ld.shared.u16 	%r565, [%r79];
	add.s32 	%r138, %r565, %r564;
	cvt.u32.u16 	%r566, %rs10;
	ld.shared.u16 	%r567, [%r80];
	add.s32 	%r139, %r567, %r566;
	cvt.u32.u16 	%r568, %rs11;
	ld.shared.u16 	%r569, [%r81];
	add.s32 	%r140, %r569, %r568;
	cvt.u32.u16 	%r570, %rs12;
	ld.shared.u16 	%r571, [%r82];
	add.s32 	%r141, %r571, %r570;
	cvt.u32.u16 	%r572, %rs13;
	ld.shared.u16 	%r573, [%r83];
	add.s32 	%r142, %r573, %r572;
	cvt.u32.u16 	%r574, %rs14;
	ld.shared.u16 	%r575, [%r84];
	add.s32 	%r143, %r575, %r574;
	cvt.u32.u16 	%r576, %rs15;
	ld.shared.u16 	%r577, [%r85];
	add.s32 	%r144, %r577, %r576;
	cvt.u32.u16 	%r578, %rs16;
	ld.shared.u16 	%r579, [%r86];
	add.s32 	%r145, %r579, %r578;
	cvt.u32.u16 	%r580, %rs17;
	ld.shared.u16 	%r581, [%r87];
	add.s32 	%r146, %r581, %r580;
	cvt.u32.u16 	%r582, %rs18;
	ld.shared.u16 	%r583, [%r88];
	add.s32 	%r147, %r583, %r582;
	cvt.u32.u16 	%r584, %rs19;
	ld.shared.u16 	%r585, [%r89];
	add.s32 	%r148, %r585, %r584;
	bar.sync 	0;
	setp.lt.s32 	%p32, %r722, %r190;
	@%p32 bra 	$L__BB9_83;
	cvt.u64.u32 	%rd8, %r2;
	shl.b32 	%r586, %r130, 2;
	mov.u32 	%r587, _ZZN3cub18CUB_300001_SM_10006detail10radix_sort31DeviceRadixSortSingleTileKernelINS1_5radix10policy_hubIiNS0_8NullTypeEyE10Policy1000ELNS0_9SortOrderE0EiS6_yNS1_21identity_decomposer_tEEEvPKT1_PSB_PKT2_PSF_T3_iiT4_E12temp_storage;
	add.s32 	%r588, %r587, %r586;
	st.shared.u32 	[%r588], %r741;
	shl.b32 	%r589, %r131, 2;
	add.s32 	%r590, %r587, %r589;
	st.shared.u32 	[%r590], %r740;
	shl.b32 	%r591, %r132, 2;
	add.s32 	%r592, %r587, %r591;
	st.shared.u32 	[%r592], %r739;
	shl.b32 	%r593, %r133, 2;
	add.s32 	%r594, %r587, %r593;
	st.shared.u32 	[%r594], %r738;
	shl.b32 	%r595, %r134, 2;
	add.s32 	%r596, %r587, %r595;
	st.shared.u32 	[%r596], %r737;
	shl.b32 	%r597, %r135, 2;
	add.s32 	%r598, %r587, %r597;
	st.shared.u32 	[%r598], %r736;
	shl.b32 	%r599, %r136, 2;
	add.s32 	%r600, %r587, %r599;
	st.shared.u32 	[%r600], %r735;
	shl.b32 	%r601, %r137, 2;
	add.s32 	%r602, %r587, %r601;
	st.shared.u32 	[%r602], %r734;
	shl.b32 	%r603, %r138, 2;
	add.s32 	%r604, %r587, %r603;
	st.shared.u32 	[%r604], %r733;
	shl.b32 	%r605, %r139, 2;
	add.s32 	%r606, %r587, %r605;
	st.shared.u32 	[%r606], %r732;
	shl.b32 	%r607, %r140, 2;
	add.s32 	%r608, %r587, %r607;
	st.shared.u32 	[%r608], %r731;
	shl.b32 	%r609, %r141, 2;
	add.s32 	%r610, %r587, %r609;
	st.shared.u32 	[%r610], %r730;
	shl.b32 	%r611, %r142, 2;
	add.s32 	%r612, %r587, %r611;
	st.shared.u32 	[%r612], %r729;
	shl.b32 	%r613, %r143, 2;
	add.s32 	%r614, %r587, %r613;
	st.shared.u32 	[%r614], %r728;
	shl.b32 	%r615, %r144, 2;
	add.s32 	%r616, %r587, %r615;
	st.shared.u32 	[%r616], %r727;
	shl.b32 	%r617, %r145, 2;
	add.s32 	%r618, %r587, %r617;
	st.shared.u32 	[%r618], %r726;
	shl.b32 	%r619, %r146, 2;
	add.s32 	%r620, %r587, %r619;
	st.shared.u32 	[%r620], %r725;
	shl.b32 	%r621, %r147, 2;
	add.s32 	%r622, %r587, %r621;
	st.shared.u32 	[%r622], %r724;
	shl.b32 	%r623, %r148, 2;
	add.s32 	%r624, %r587, %r623;
	st.shared.u32 	[%r624], %r723;
	bar.sync 	0;
	mad.lo.s32 	%r149, %r2, -72, %r46;
	ld.shared.u32 	%r150, [%r149+1024];
	ld.shared.u32 	%r151, [%r149+2048];
	ld.shared.u32 	%r152, [%r149+3072];
	ld.shared.u32 	%r153, [%r149+4096];
	ld.shared.u32 	%r154, [%r149+5120];
	ld.shared.u32 	%r155, [%r149+6144];
	ld.shared.u32 	%r156, [%r149+7168];
	ld.shared.u32 	%r157, [%r149+8192];
	ld.shared.u32 	%r158, [%r149+9216];
	ld.shared.u32 	%r159, [%r149+10240];
	ld.shared.u32 	%r160, [%r149+11264];
	ld.shared.u32 	%r161, [%r149+12288];
	ld.shared.u32 	%r162, [%r149+13312];
	ld.shared.u32 	%r163, [%r149+14336];
	ld.shared.u32 	%r164, [%r149+15360];
	ld.shared.u32 	%r165, [%r149+16384];
	ld.shared.u32 	%r166, [%r149+17408];
	ld.shared.u32 	%r167, [%r149+18432];
	setp.gt.u64 	%p33, %rd4, %rd8;
	cvta.to.global.u64 	%rd9, %rd3;
	mul.wide.u32 	%rd10, %r2, 4;
	add.s64 	%rd2, %rd9, %rd10;
	@%p33 bra 	$L__BB9_45;
	bra.uni 	$L__BB9_46;
$L__BB9_45:
	ld.shared.u32 	%r625, [%r149];
	xor.b32  	%r626, %r625, -2147483648;
	st.global.u32 	[%rd2], %r626;
$L__BB9_46:
	add.s32 	%r627, %r2, 256;
	cvt.u64.u32 	%rd11, %r627;
	setp.le.u64 	%p34, %rd4, %rd11;
	@%p34 bra 	$L__BB9_48;
	xor.b32  	%r628, %r150, -2147483648;
	st.global.u32 	[%rd2+1024], %r628;
$L__BB9_48:
	add.s32 	%r629, %r2, 512;
	cvt.u64.u32 	%rd12, %r629;
	setp.le.u64 	%p35, %rd4, %rd12;
	@%p35 bra 	$L__BB9_50;
	xor.b32  	%r630, %r151, -2147483648;
	st.global.u32 	[%rd2+2048], %r630;
$L__BB9_50:
	add.s32 	%r631, %r2, 768;
	cvt.u64.u32 	%rd13, %r631;
	setp.le.u64 	%p36, %rd4, %rd13;
	@%p36 bra 	$L__BB9_52;
	xor.b32  	%r632, %r152, -2147483648;
	st.global.u32 	[%rd2+3072], %r632;
$L__BB9_52:
	or.b32  	%r633, %r2, 1024;
	cvt.u64.u32 	%rd14, %r633;
	setp.le.u64 	%p37, %rd4, %rd14;
	@%p37 bra 	$L__BB9_54;
	xor.b32  	%r634, %r153, -2147483648;
	st.global.u32 	[%rd2+4096], %r634;
$L__BB9_54:
	add.s32 	%r635, %r2, 1280;
	cvt.u64.u32 	%rd15, %r635;
	setp.le.u64 	%p38, %rd4, %rd15;
	@%p38 bra 	$L__BB9_56;
	xor.b32  	%r636, %r154, -2147483648;
	st.global.u32 	[%rd2+5120], %r636;
$L__BB9_56:
	add.s32 	%r637, %r2, 1536;
	cvt.u64.u32 	%rd16, %r637;
	setp.le.u64 	%p39, %rd4, %rd16;
	@%p39 bra 	$L__BB9_58;
	xor.b32  	%r638, %r155, -2147483648;
	st.global.u32 	[%rd2+6144], %r638;
$L__BB9_58:
	add.s32 	%r639, %r2, 1792;
	cvt.u64.u32 	%rd17, %r639;
	setp.le.u64 	%p40, %rd4, %rd17;
	@%p40 bra 	$L__BB9_60;
	xor.b32  	%r640, %r156, -2147483648;
	st.global.u32 	[%rd2+7168], %r640;
$L__BB9_60:
	or.b32  	%r641, %r2, 2048;
	cvt.u64.u32 	%rd18, %r641;
	setp.le.u64 	%p41, %rd4, %rd18;
	@%p41 bra 	$L__BB9_62;
	xor.b32  	%r642, %r157, -2147483648;
	st.global.u32 	[%rd2+8192], %r642;
$L__BB9_62:
	add.s32 	%r643, %r2, 2304;
	cvt.u64.u32 	%rd19, %r643;
	setp.le.u64 	%p42, %rd4, %rd19;
	@%p42 bra 	$L__BB9_64;
	xor.b32  	%r644, %r158, -2147483648;
	st.global.u32 	[%rd2+9216], %r644;
$L__BB9_64:
	add.s32 	%r645, %r2, 2560;
	cvt.u64.u32 	%rd20, %r645;
	setp.le.u64 	%p43, %rd4, %rd20;
	@%p43 bra 	$L__BB9_66;
	xor.b32  	%r646, %r159, -2147483648;
	st.global.u32 	[%rd2+10240], %r646;
$L__BB9_66:
	add.s32 	%r647, %r2, 2816;
	cvt.u64.u32 	%rd21, %r647;
	setp.le.u64 	%p44, %rd4, %rd21;
	@%p44 bra 	$L__BB9_68;
	xor.b32  	%r648, %r160, -2147483648;
	st.global.u32 	[%rd2+11264], %r648;
$L__BB9_68:
	or.b32  	%r649, %r2, 3072;
	cvt.u64.u32 	%rd22, %r649;
	setp.le.u64 	%p45, %rd4, %rd22;
	@%p45 bra 	$L__BB9_70;
	xor.b32  	%r650, %r161, -2147483648;
	st.global.u32 	[%rd2+12288], %r650;
$L__BB9_70:
	add.s32 	%r651, %r2, 3328;
	cvt.u64.u32 	%rd23, %r651;
	setp.le.u64 	%p46, %rd4, %rd23;
	@%p46 bra 	$L__BB9_72;
	xor.b32  	%r652, %r162, -2147483648;
	st.global.u32 	[%rd2+13312], %r652;
$L__BB9_72:
	add.s32 	%r653, %r2, 3584;
	cvt.u64.u32 	%rd24, %r653;
	setp.le.u64 	%p47, %rd4, %rd24;
	@%p47 bra 	$L__BB9_74;
	xor.b32  	%r654, %r163, -2147483648;
	st.global.u32 	[%rd2+14336], %r654;
$L__BB9_74:
	add.s32 	%r655, %r2, 3840;
	cvt.u64.u32 	%rd25, %r655;
	setp.le.u64 	%p48, %rd4, %rd25;
	@%p48 bra 	$L__BB9_76;
	xor.b32  	%r656, %r164, -2147483648;
	st.global.u32 	[%rd2+15360], %r656;
$L__BB9_76:
	or.b32  	%r657, %r2, 4096;
	cvt.u64.u32 	%rd26, %r657;
	setp.le.u64 	%p49, %rd4, %rd26;
	@%p49 bra 	$L__BB9_78;
	xor.b32  	%r658, %r165, -2147483648;
	st.global.u32 	[%rd2+16384], %r658;
$L__BB9_78:
	add.s32 	%r659, %r2, 4352;
	cvt.u64.u32 	%rd27, %r659;
	setp.le.u64 	%p50, %rd4, %rd27;
	@%p50 bra 	$L__BB9_80;
	xor.b32  	%r660, %r166, -2147483648;
	st.global.u32 	[%rd2+17408], %r660;
$L__BB9_80:
	add.s32 	%r661, %r2, 4608;
	cvt.u64.u32 	%rd28, %r661;
	setp.le.u64 	%p51, %rd4, %rd28;
	@%p51 bra 	$L__BB9_82;
	xor.b32  	%r662, %r167, -2147483648;
	st.global.u32 	[%rd2+18432], %r662;
$L__BB9_82:
	ret;
$L__BB9_83:
	shl.b32 	%r663, %r130, 2;
	mov.u32 	%r664, _ZZN3cub18CUB_300001_SM_10006detail10radix_sort31DeviceRadixSortSingleTileKernelINS1_5radix10policy_hubIiNS0_8NullTypeEyE10Policy1000ELNS0_9SortOrderE0EiS6_yNS1_21identity_decomposer_tEEEvPKT1_PSB_PKT2_PSF_T3_iiT4_E12temp_storage;
	add.s32 	%r665, %r664, %r663;
	st.shared.u32 	[%r665], %r741;
	shl.b32 	%r666, %r131, 2;
	add.s32 	%r667, %r664, %r666;
	st.shared.u32 	[%r667], %r740;
	shl.b32 	%r668, %r132, 2;
	add.s32 	%r669, %r664, %r668;
	st.shared.u32 	[%r669], %r739;
	shl.b32 	%r670, %r133, 2;
	add.s32 	%r671, %r664, %r670;
	st.shared.u32 	[%r671], %r738;
	shl.b32 	%r672, %r134, 2;
	add.s32 	%r673, %r664, %r672;
	st.shared.u32 	[%r673], %r737;
	shl.b32 	%r674, %r135, 2;
	add.s32 	%r675, %r664, %r674;
	st.shared.u32 	[%r675], %r736;
	shl.b32 	%r676, %r136, 2;
	add.s32 	%r677, %r664, %r676;
	st.shared.u32 	[%r677], %r735;
	shl.b32 	%r678, %r137, 2;
	add.s32 	%r679, %r664, %r678;
	st.shared.u32 	[%r679], %r734;
	shl.b32 	%r680, %r138, 2;
	add.s32 	%r681, %r664, %r680;
	st.shared.u32 	[%r681], %r733;
	shl.b32 	%r682, %r139, 2;
	add.s32 	%r683, %r664, %r682;
	st.shared.u32 	[%r683], %r732;
	shl.b32 	%r684, %r140, 2;
	add.s32 	%r685, %r664, %r684;
	st.shared.u32 	[%r685], %r731;
	shl.b32 	%r686, %r141, 2;
	add.s32 	%r687, %r664, %r686;
	st.shared.u32 	[%r687], %r730;
	shl.b32 	%r688, %r142, 2;
	add.s32 	%r689, %r664, %r688;
	st.shared.u32 	[%r689], %r729;
	shl.b32 	%r690, %r143, 2;
	add.s32 	%r691, %r664, %r690;
	st.shared.u32 	[%r691], %r728;
	shl.b32 	%r692, %r144, 2;
	add.s32 	%r693, %r664, %r692;
	st.shared.u32 	[%r693], %r727;
	shl.b32 	%r694, %r145, 2;
	add.s32 	%r695, %r664, %r694;
	st.shared.u32 	[%r695], %r726;
	shl.b32 	%r696, %r146, 2;
	add.s32 	%r697, %r664, %r696;
	st.shared.u32 	[%r697], %r725;
	shl.b32 	%r698, %r147, 2;
	add.s32 	%r699, %r664, %r698;
	st.shared.u32 	[%r699], %r724;
	shl.b32 	%r700, %r148, 2;
	add.s32 	%r701, %r664, %r700;
	st.shared.u32 	[%r701], %r723;
	bar.sync 	0;
	ld.shared.u32 	%r741, [%r46];
	ld.shared.u32 	%r740, [%r46+4];
	ld.shared.u32 	%r739, [%r46+8];
	ld.shared.u32 	%r738, [%r46+12];
	ld.shared.u32 	%r737, [%r46+16];
	ld.shared.u32 	%r736, [%r46+20];
	ld.shared.u32 	%r735, [%r46+24];
	ld.shared.u32 	%r734, [%r46+28];
	ld.shared.u32 	%r733, [%r46+32];
	ld.shared.u32 	%r732, [%r46+36];
	ld.shared.u32 	%r731, [%r46+40];
	ld.shared.u32 	%r730, [%r46+44];
	ld.shared.u32 	%r729, [%r46+48];
	ld.shared.u32 	%r728, [%r46+52];
	ld.shared.u32 	%r727, [%r46+56];
	ld.shared.u32 	%r726, [%r46+60];
	ld.shared.u32 	%r725, [%r46+64];
	ld.shared.u32 	%r724, [%r46+68];
	ld.shared.u32 	%r723, [%r46+72];
	bar.sync 	0;
	add.s32 	%r722, %r722, 6;
	add.s32 	%r721, %r721, -6;
	bra.uni 	$L__BB9_39;

}
	// .globl	_ZN3cub18CUB_300001_SM_10006detail10radix_sort30DeviceRadixSortHistogramKernelINS1_5radix10policy_hubIiNS0_8NullTypeEyE10Policy1000ELNS0_9SortOrderE0EiyNS1_21identity_decomposer_tEEEvPT2_PKT1_SB_iiT3_
.visible .entry _ZN3cub18CUB_300001_SM_10006detail10radix_sort30DeviceRadixSortHistogramKernelINS1_5radix10policy_hubIiNS0_8NullTypeEyE10Policy1000ELNS0_9SortOrderE0EiyNS1_21identity_decomposer_tEEEvPT2_PKT1_SB_iiT3_(
	.param .u64 .ptr .align 1 _ZN3cub18CUB_300001_SM_10006detail10radix_sort30DeviceRadixSortHistogramKernelINS1_5radix10policy_hubIiNS0_8NullTypeEyE10Policy1000ELNS0_9SortOrderE0EiyNS1_21identity_decomposer_tEEEvPT2_PKT1_SB_iiT3__param_0,
	.param .u64 .ptr .align 1 _ZN3cub18CUB_300001_SM_10006detail10radix_sort30DeviceRadixSortHistogramKernelINS1_5radix10policy_hubIiNS0_8NullTypeEyE10Policy1000ELNS0_9SortOrderE0EiyNS1_21identity_decomposer_tEEEvPT2_PKT1_SB_iiT3__param_1,
	.param .u64 _ZN3cub18CUB_300001_SM_10006detail10radix_sort30DeviceRadixSortHistogramKernelINS1_5radix10policy_hubIiNS0_8NullTypeEyE10Policy1000ELNS0_9SortOrderE0EiyNS1_21identity_decomposer_tEEEvPT2_PKT1_SB_iiT3__param_2,
	.param .u32 _ZN3cub18CUB_300001_SM_10006detail10radix_sort30DeviceRadixSortHistogramKernelINS1_5radix10policy_hubIiNS0_8NullTypeEyE10Policy1000ELNS0_9SortOrderE0EiyNS1_21identity_decomposer_tEEEvPT2_PKT1_SB_iiT3__param_3,
	.param .u32 _ZN3cub18CUB_300001_SM_10006detail10radix_sort30DeviceRadixSortHistogramKernelINS1_5radix10policy_hubIiNS0_8NullTypeEyE10Policy1000ELNS0_9SortOrderE0EiyNS1_21identity_decomposer_tEEEvPT2_PKT1_SB_iiT3__param_4,
	.param .align 1 .b8 _ZN3cub18CUB_300001_SM_10006detail10radix_sort30DeviceRadixSortHistogramKernelINS1_5radix10policy_hubIiNS0_8NullTypeEyE10Policy1000ELNS0_9SortOrderE0EiyNS1_21identity_decomposer_tEEEvPT2_PKT1_SB_iiT3__param_5[1]
)
.maxntid 128
{
	.reg .pred 	%p<91>;
	.reg .b32 	%r<486>;
	.reg .b64 	%rd<137>;
	// demoted variable
	.shared .align 4 .b8 _ZZN3cub18CUB_300001_SM_10006detail10radix_sort30DeviceRadixSortHistogramKernelINS1_5radix10policy_hubIiNS0_8NullTypeEyE10Policy1000ELNS0_9SortOrderE0EiyNS1_21identity_decomposer_tEEEvPT2_PKT1_SB_iiT3_E12temp_storage[4096];
	ld.param.u64 	%rd18, [_ZN3cub18CUB_300001_SM_10006detail10radix_sort30DeviceRadixSortHistogramKernelINS1_5radix10policy_hubIiNS0_8NullTypeEyE10Policy1000ELNS0_9SortOrderE0EiyNS1_21identity_decomposer_tEEEvPT2_PKT1_SB_iiT3__param_0];
	ld.param.u64 	%rd19, [_ZN3cub18CUB_300001_SM_10006detail10radix_sort30DeviceRadixSortHistogramKernelINS1_5radix10policy_hubIiNS0_8NullTypeEyE10Policy1000ELNS0_9SortOrderE0EiyNS1_21identity_decomposer_tEEEvPT2_PKT1_SB_iiT3__param_1];
	ld.param.u64 	%rd17, [_ZN3cub18CUB_300001_SM_10006detail10radix_sort30DeviceRadixSortHistogramKernelINS1_5radix10policy_hubIiNS0_8NullTypeEyE10Policy1000ELNS0_9SortOrderE0EiyNS1_21identity_decomposer_tEEEvPT2_PKT1_SB_iiT3__param_2];
	ld.param.u32 	%r174, [_ZN3cub18CUB_300001_SM_10006detail10radix_sort30DeviceRadixSortHistogramKernelINS1_5radix10policy_hubIiNS0_8NullTypeEyE10Policy1000ELNS0_9SortOrderE0EiyNS1_21identity_decomposer_tEEEvPT2_PKT1_SB_iiT3__param_3];
	ld.param.u32 	%r175, [_ZN3cub18CUB_300001_SM_10006detail10radix_sort30DeviceRadixSortHistogramKernelINS1_5radix10policy_hubIiNS0_8NullTypeEyE10Policy1000ELNS0_9SortOrderE0EiyNS1_21identity_decomposer_tEEEvPT2_PKT1_SB_iiT3__param_4];
	cvta.to.global.u64 	%rd1, %rd19;
	cvta.to.global.u64 	%rd2, %rd18;
	setp.eq.s64 	%p2, %rd17, 0;
	@%p2 bra 	$L__BB10_153;
	sub.s32 	%r176, %r175, %r174;
	add.s32 	%r177, %r176, 7;
	shr.s32 	%r178, %r177, 31;
	shr.u32 	%r179, %r178, 29;
	add.s32 	%r180, %r177, %r179;
	shr.s32 	%r181, %r180, 3;
	mov.u32 	%r182, %tid.x;
	setp.gt.u32 	%p3, %r182, 255;
	setp.lt.s32 	%p4, %r177, 8;
	mov.u32 	%r183, %ctaid.x;
	shl.b32 	%r184, %r183, 11;
	cvt.u64.u32 	%rd3, %r184;
	mov.u32 	%r185, %nctaid.x;
	shl.b32 	%r186, %r185, 11;
	cvt.u64.u32 	%rd4, %r186;
	add.s32 	%r1, %r181, -1;
	and.b32  	%r2, %r181, 15;
	and.b32  	%r3, %r181, 7;
	add.s32 	%r4, %r3, -1;
	and.b32  	%r5, %r181, 3;
	or.pred  	%p1, %p3, %p4;
	shl.b32 	%r187, %r182, 2;
	mov.u32 	%r188, _ZZN3cub18CUB_300001_SM_10006detail10radix_sort30DeviceRadixSortHistogramKernelINS1_5radix10policy_hubIiNS0_8NullTypeEyE10Policy1000ELNS0_9SortOrderE0EiyNS1_21identity_decomposer_tEEEvPT2_PKT1_SB_iiT3_E12temp_storage;
	add.s32 	%r6, %r188, %r187;
	and.b32  	%r7, %r181, 268435440;
	cvt.u64.u32 	%rd5, %r182;
	add.s32 	%r8, %r182, 128;
	add.s32 	%r9, %r182, 256;
	add.s32 	%r10, %r182, 384;
	add.s32 	%r11, %r182, 512;
	add.s32 	%r12, %r182, 640;
	add.s32 	%r13, %r182, 768;
	or.b32  	%r14, %r182, 1024;
	add.s32 	%r15, %r182, 1920;
	and.b32  	%r16, %r181, 268435448;
	and.b32  	%r17, %r181, 1;
	neg.s32 	%r18, %r7;
	add.s32 	%r19, %r6, 8192;
	add.s64 	%rd21, %rd17, -1;
	shr.u64 	%rd22, %rd21, 30;
	add.s64 	%rd23, %rd22, 1;
	min.u64 	%rd6, %rd23, %rd17;
	mov.b64 	%rd135, 0;
$L__BB10_2:
	@%p1 bra 	$L__BB10_30;
	setp.lt.u32 	%p5, %r1, 15;
	mov.b32 	%r439, 0;
	@%p5 bra 	$L__BB10_6;
	mov.u32 	%r436, %r19;
	mov.u32 	%r437, %r18;
$L__BB10_5:
	.pragma "nounroll";
	mov.b32 	%r190, 0;
	st.shared.u32 	[%r436+-8192], %r190;
	st.shared.u32 	[%r436+-7168], %r190;
	st.shared.u32 	[%r436+-6144], %r190;
	st.shared.u32 	[%r436+-5120], %r190;
	st.shared.u32 	[%r436+-4096], %r190;
	st.shared.u32 	[%r436+-3072], %r190;
	st.shared.u32 	[%r436+-2048], %r190;
	st.shared.u32 	[%r436+-1024], %r190;
	st.shared.u32 	[%r436], %r190;
	st.shared.u32 	[%r436+1024], %r190;
	st.shared.u32 	[%r436+2048], %r190;
	st.shared.u32 	[%r436+3072], %r190;
	st.shared.u32 	[%r436+4096], %r190;
	st.shared.u32 	[%r436+5120], %r190;
	st.shared.u32 	[%r436+6144], %r190;
	st.shared.u32 	[%r436+7168], %r190;
	add.s32 	%r437, %r437, 16;
	add.s32 	%r436, %r436, 16384;
	setp.ne.s32 	%p6, %r437, 0;
	mov.u32 	%r439, %r7;
	@%p6 bra 	$L__BB10_5;
$L__BB10_6:
	add.s32 	%r25, %r2, -1;
	setp.eq.s32 	%p7, %r2, 0;
	@%p7 bra 	$L__BB10_16;
	setp.lt.u32 	%p8, %r25, 7;
	@%p8 bra 	$L__BB10_9;
	shl.b32 	%r191, %r439, 10;
	add.s32 	%r192, %r6, %r191;
	mov.b32 	%r193, 0;
	st.shared.u32 	[%r192], %r193;
	st.shared.u32 	[%r192+1024], %r193;
	st.shared.u32 	[%r192+2048], %r193;
	st.shared.u32 	[%r192+3072], %r193;
	st.shared.u32 	[%r192+4096], %r193;
	st.shared.u32 	[%r192+5120], %r193;
	st.shared.u32 	[%r192+6144], %r193;
	st.shared.u32 	[%r192+7168], %r193;
	add.s32 	%r439, %r439, 8;
$L__BB10_9:
	setp.eq.s32 	%p9, %r3, 0;
	@%p9 bra 	$L__BB10_16;
	setp.lt.u32 	%p10, %r4, 3;
	@%p10 bra 	$L__BB10_12;
	shl.b32 	%r194, %r439, 10;
	add.s32 	%r195, %r6, %r194;
	mov.b32 	%r196, 0;
	st.shared.u32 	[%r195], %r196;
	st.shared.u32 	[%r195+1024], %r196;
	st.shared.u32 	[%r195+2048], %r196;
	st.shared.u32 	[%r195+3072], %r196;
	add.s32 	%r439, %r439, 4;
$L__BB10_12:
	setp.eq.s32 	%p11, %r5, 0;
	@%p11 bra 	$L__BB10_16;
	setp.eq.s32 	%p12, %r5, 1;
	shl.b32 	%r197, %r439, 10;
	add.s32 	%r30, %r6, %r197;
	mov.b32 	%r198, 0;
	st.shared.u32 	[%r30], %r198;
	@%p12 bra 	$L__BB10_16;
	setp.eq.s32 	%p13, %r5, 2;
	mov.b32 	%r199, 0;
	st.shared.u32 	[%r30+1024], %r199;
	@%p13 bra 	$L__BB10_16;
	mov.b32 	%r200, 0;
	st.shared.u32 	[%r30+2048], %r200;
$L__BB10_16:
	cvt.u32.u64 	%r201, %rd5;
	setp.gt.u32 	%p14, %r201, 127;
	@%p14 bra 	$L__BB10_30;
	setp.lt.u32 	%p15, %r1, 15;
	mov.b32 	%r443, 0;
	@%p15 bra 	$L__BB10_20;
	mov.b32 	%r441, 0;
$L__BB10_19:
	.pragma "nounroll";
	shl.b32 	%r204, %r441, 10;
	add.s32 	%r205, %r6, %r204;
	mov.b32 	%r206, 0;
	st.shared.u32 	[%r205+512], %r206;
	st.shared.u32 	[%r205+1536], %r206;
	st.shared.u32 	[%r205+2560], %r206;
	st.shared.u32 	[%r205+3584], %r206;
	st.shared.u32 	[%r205+4608], %r206;
	st.shared.u32 	[%r205+5632], %r206;
	st.shared.u32 	[%r205+6656], %r206;
	st.shared.u32 	[%r205+7680], %r206;
	st.shared.u32 	[%r205+8704], %r206;
	st.shared.u32 	[%r205+9728], %r206;
	st.shared.u32 	[%r205+10752], %r206;
	st.shared.u32 	[%r205+11776], %r206;
	st.shared.u32 	[%r205+12800], %r206;
	st.shared.u32 	[%r205+13824], %r206;
	st.shared.u32 	[%r205+14848], %r206;
	st.shared.u32 	[%r205+15872], %r206;
	add.s32 	%r441, %r441, 16;
	setp.ne.s32 	%p16, %r441, %r7;
	mov.u32 	%r443, %r7;
	@%p16 bra 	$L__BB10_19;
$L__BB10_20:
	setp.eq.s32 	%p17, %r2, 0;
	@%p17 bra 	$L__BB10_30;
	setp.lt.u32 	%p18, %r25, 7;
	@%p18 bra 	$L__BB10_23;
	shl.b32 	%r207, %r443, 10;
	add.s32 	%r208, %r6, %r207;
	mov.b32 	%r209, 0;
	st.shared.u32 	[%r208+512], %r209;
	st.shared.u32 	[%r208+1536], %r209;
	st.shared.u32 	[%r208+2560], %r209;
	st.shared.u32 	[%r208+3584], %r209;
	st.shared.u32 	[%r208+4608], %r209;
	st.shared.u32 	[%r208+5632], %r209;
	st.shared.u32 	[%r208+6656], %r209;
	st.shared.u32 	[%r208+7680], %r209;
	add.s32 	%r443, %r443, 8;
$L__BB10_23:
	setp.eq.s32 	%p19, %r3, 0;
	@%p19 bra 	$L__BB10_30;
	setp.lt.u32 	%p20, %r4, 3;
	@%p20 bra 	$L__BB10_26;
	shl.b32 	%r210, %r443, 10;
	add.s32 	%r211, %r6, %r210;
	mov.b32 	%r212, 0;
	st.shared.u32 	[%r211+512], %r212;
	st.shared.u32 	[%r211+1536], %r212;
	st.shared.u32 	[%r211+2560], %r212;
	st.shared.u32 	[%r211+3584], %r212;
	add.s32 	%r443, %r443, 4;
$L__BB10_26:
	setp.eq.s32 	%p21, %r5, 0;
	@%p21 bra 	$L__BB10_30;
	setp.eq.s32 	%p22, %r5, 1;
	shl.b32 	%r213, %r443, 10;
	add.s32 	%r38, %r6, %r213;
	mov.b32 	%r214, 0;
	st.shared.u32 	[%r38+512], %r214;
	@%p22 bra 	$L__BB10_30;
	setp.eq.s32 	%p23, %r5, 2;
	mov.b32 	%r215, 0;
	st.shared.u32 	[%r38+1536], %r215;
	@%p23 bra 	$L__BB10_30;
	mov.b32 	%r216, 0;
	st.shared.u32 	[%r38+2560], %r216;
$L__BB10_30:
	bar.sync 	0;
	bar.sync 	0;
	shl.b64 	%rd8, %rd135, 30;
	sub.s64 	%rd24, %rd17, %rd8;
	min.u64 	%rd9, %rd24, 1073741824;
	setp.le.u64 	%p24, %rd9, %rd3;
	@%p24 bra 	$L__BB10_70;
	mov.u64 	%rd136, %rd3;
$L__BB10_32:
	add.s64 	%rd11, %rd136, %rd8;
	sub.s64 	%rd12, %rd17, %rd11;
	setp.lt.u64 	%p25, %rd12, 2048;
	@%p25 bra 	$L__BB10_34;
	add.s64 	%rd27, %rd11, %rd5;
	shl.b64 	%rd28, %rd27, 2;
	add.s64 	%rd29, %rd1, %rd28;
	ld.global.u32 	%r475, [%rd29];
	ld.global.u32 	%r474, [%rd29+512];
	ld.global.u32 	%r473, [%rd29+1024];
	ld.global.u32 	%r472, [%rd29+1536];
	ld.global.u32 	%r471, [%rd29+2048];
	ld.global.u32 	%r470, [%rd29+2560];
	ld.global.u32 	%r469, [%rd29+3072];
	ld.global.u32 	%r468, [%rd29+3584];
	ld.global.u32 	%r467, [%rd29+4096];
	ld.global.u32 	%r466, [%rd29+4608];
	ld.global.u32 	%r465, [%rd29+5120];
	ld.global.u32 	%r464, [%rd29+5632];
	ld.global.u32 	%r463, [%rd29+6144];
	ld.global.u32 	%r462, [%rd29+6656];
	ld.global.u32 	%r461, [%rd29+7168];
	ld.global.u32 	%r460, [%rd29+7680];
	bra.uni 	$L__BB10_66;
$L__BB10_34:
	cvt.u32.u64 	%r218, %rd5;
	cvt.u32.u64 	%r55, %rd12;
	setp.ge.s32 	%p26, %r218, %r55;
	add.s64 	%rd25, %rd11, %rd5;
	shl.b64 	%rd26, %rd25, 2;
	add.s64 	%rd13, %rd1, %rd26;
	mov.b32 	%r475, 2147483647;
	@%p26 bra 	$L__BB10_36;
	ld.global.u32 	%r475, [%rd13];
$L__BB10_36:
	setp.ge.s32 	%p27, %r8, %r55;
	mov.b32 	%r474, 2147483647;
	@%p27 bra 	$L__BB10_38;
	ld.global.u32 	%r474, [%rd13+512];
$L__BB10_38:
	setp.ge.s32 	%p28, %r9, %r55;
	mov.b32 	%r473, 2147483647;
	@%p28 bra 	$L__BB10_40;
	ld.global.u32 	%r473, [%rd13+1024];
$L__BB10_40:
	setp.ge.s32 	%p29, %r10, %r55;
	mov.b32 	%r472, 2147483647;
	@%p29 bra 	$L__BB10_42;
	ld.global.u32 	%r472, [%rd13+1536];
$L__BB10_42:
	setp.ge.s32 	%p30, %r11, %r55;
	mov.b32 	%r471, 2147483647;
	@%p30 bra 	$L__BB10_44;
	ld.global.u32 	%r471, [%rd13+2048];
$L__BB10_44:
	setp.ge.s32 	%p31, %r12, %r55;
	mov.b32 	%r470, 2147483647;
	@%p31 bra 	$L__BB10_46;
	ld.global.u32 	%r470, [%rd13+2560];
$L__BB10_46:
	setp.ge.s32 	%p32, %r13, %r55;
	mov.b32 	%r469, 2147483647;
	@%p32 bra 	$L__BB10_48;
	ld.global.u32 	%r469, [%rd13+3072];
$L__BB10_48:
	mov.u32 	%r226, %tid.x;
	add.s32 	%r227, %r226, 896;
	setp.ge.s32 	%p33, %r227, %r55;
	mov.b32 	%r468, 2147483647;
	@%p33 bra 	$L__BB10_50;
	ld.global.u32 	%r468, [%rd13+3584];
$L__BB10_50:
	setp.ge.s32 	%p34, %r14, %r55;
	mov.b32 	%r467, 2147483647;
	@%p34 bra 	$L__BB10_52;
	ld.global.u32 	%r467, [%rd13+4096];
$L__BB10_52:
	add.s32 	%r231, %r226, 1152;
	setp.ge.s32 	%p35, %r231, %r55;
	mov.b32 	%r466, 2147483647;
	@%p35 bra 	$L__BB10_54;
	ld.global.u32 	%r466, [%rd13+4608];
$L__BB10_54:
	add.s32 	%r234, %r226, 1280;
	setp.ge.s32 	%p36, %r234, %r55;
	mov.b32 	%r465, 2147483647;
	@%p36 bra 	$L__BB10_56;
	ld.global.u32 	%r465, [%rd13+5120];
$L__BB10_56:
	add.s32 	%r237, %r226, 1408;
	setp.ge.s32 	%p37, %r237, %r55;
	mov.b32 	%r464, 2147483647;
	@%p37 bra 	$L__BB10_58;
	ld.global.u32 	%r464, [%rd13+5632];
$L__BB10_58:
	add.s32 	%r240, %r226, 1536;
	setp.ge.s32 	%p38, %r240, %r55;
	mov.b32 	%r463, 2147483647;
	@%p38 bra 	$L__BB10_60;
	ld.global.u32 	%r463, [%rd13+6144];
$L__BB10_60:
	add.s32 	%r243, %r226, 1664;
	setp.ge.s32 	%p39, %r243, %r55;
	mov.b32 	%r462, 2147483647;
	@%p39 bra 	$L__BB10_62;
	ld.global.u32 	%r462, [%rd13+6656];
$L__BB10_62:
	add.s32 	%r246, %r226, 1792;
	setp.ge.s32 	%p40, %r246, %r55;
	mov.b32 	%r461, 2147483647;
	@%p40 bra 	$L__BB10_64;
	ld.global.u32 	%r461, [%rd13+7168];
$L__BB10_64:
	setp.ge.s32 	%p41, %r15, %r55;
	mov.b32 	%r460, 2147483647;
	@%p41 bra 	$L__BB10_66;
	ld.global.u32 	%r460, [%rd13+7680];
$L__BB10_66:
	setp.le.s32 	%p42, %r175, %r174;
	@%p42 bra 	$L__BB10_69;
	xor.b32  	%r103, %r460, -2147483648;
	xor.b32  	%r104, %r461, -2147483648;
	xor.b32  	%r105, %r462, -2147483648;
	xor.b32  	%r106, %r463, -2147483648;
	xor.b32  	%r107, %r464, -2147483648;
	xor.b32  	%r108, %r465, -2147483648;
	xor.b32  	%r109, %r466, -2147483648;
	xor.b32  	%r110, %r467, -2147483648;
	xor.b32  	%r111, %r468, -2147483648;
	xor.b32  	%r112, %r469, -2147483648;
	xor.b32  	%r113, %r470, -2147483648;
	xor.b32  	%r114, %r471, -2147483648;
	xor.b32  	%r115, %r472, -2147483648;
	xor.b32  	%r116, %r473, -2147483648;
	xor.b32  	%r117, %r474, -2147483648;
	xor.b32  	%r118, %r475, -2147483648;
	mov.b32 	%r476, 0;
	mov.u32 	%r477, %r174;
$L__BB10_68:
	sub.s32 	%r249, %r175, %r477;
	shl.b32 	%r250, %r476, 10;
	mov.u32 	%r251, _ZZN3cub18CUB_300001_SM_10006detail10radix_sort30DeviceRadixSortHistogramKernelINS1_5radix10policy_hubIiNS0_8NullTypeEyE10Policy1000ELNS0_9SortOrderE0EiyNS1_21identity_decomposer_tEEEvPT2_PKT1_SB_iiT3_E12temp_storage;
	add.s32 	%r252, %r251, %r250;
	min.s32 	%r253, %r249, 8;
	mov.b32 	%r254, -1;
	shl.b32 	%r255, %r254, %r253;
	not.b32 	%r256, %r255;
	shr.u32 	%r257, %r118, %r477;
	and.b32  	%r258, %r257, %r256;
	shl.b32 	%r259, %r258, 2;
	add.s32 	%r260, %r252, %r259;
	atom.shared.add.u32 	%r261, [%r260], 1;
	shr.u32 	%r262, %r117, %r477;
	and.b32  	%r263, %r262, %r256;
	shl.b32 	%r264, %r263, 2;
	add.s32 	%r265, %r252, %r264;
	atom.shared.add.u32 	%r266, [%r265], 1;
	shr.u32 	%r267, %r116, %r477;
	and.b32  	%r268, %r267, %r256;
	shl.b32 	%r269, %r268, 2;
	add.s32 	%r270, %r252, %r269;
	atom.shared.add.u32 	%r271, [%r270], 1;
	shr.u32 	%r272, %r115, %r477;
	and.b32  	%r273, %r272, %r256;
	shl.b32 	%r274, %r273, 2;
	add.s32 	%r275, %r252, %r274;
	atom.shared.add.u32 	%r276, [%r275], 1;
	shr.u32 	%r277, %r114, %r477;
	and.b32  	%r278, %r277, %r256;
	shl.b32 	%r279, %r278, 2;
	add.s32 	%r280, %r252, %r279;
	atom.shared.add.u32 	%r281, [%r280], 1;
	shr.u32 	%r282, %r113, %r477;
	and.b32  	%r283, %r282, %r256;
	shl.b32 	%r284, %r283, 2;
	add.s32 	%r285, %r252, %r284;
	atom.shared.add.u32 	%r286, [%r285], 1;
	shr.u32 	%r287, %r112, %r477;
	and.b32  	%r288, %r287, %r256;
	shl.b32 	%r289, %r288, 2;
	add.s32 	%r290, %r252, %r289;
	atom.shared.add.u32 	%r291, [%r290], 1;
	shr.u32 	%r292, %r111, %r477;
	and.b32  	%r293, %r292, %r256;
	shl.b32 	%r294, %r293, 2;
	add.s32 	%r295, %r252, %r294;
	atom.shared.add.u32 	%r296, [%r295], 1;
	shr.u32 	%r297, %r110, %r477;
	and.b32  	%r298, %r297, %r256;
	shl.b32 	%r299, %r298, 2;
	add.s32 	%r300, %r252, %r299;
	atom.shared.add.u32 	%r301, [%r300], 1;
	shr.u32 	%r302, %r109, %r477;
	and.b32  	%r303, %r302, %r256;
	shl.b32 	%r304, %r303, 2;
	add.s32 	%r305, %r252, %r304;
	atom.shared.add.u32 	%r306, [%r305], 1;
	shr.u32 	%r307, %r108, %r477;
	and.b32  	%r308, %r307, %r256;
	shl.b32 	%r309, %r308, 2;
	add.s32 	%r310, %r252, %r309;
	atom.shared.add.u32 	%r311, [%r310], 1;
	shr.u32 	%r312, %r107, %r477;
	and.b32  	%r313, %r312, %r256;
	shl.b32 	%r314, %r313, 2;
	add.s32 	%r315, %r252, %r314;
	atom.shared.add.u32 	%r316, [%r315], 1;
	shr.u32 	%r317, %r106, %r477;
	and.b32  	%r318, %r317, %r256;
	shl.b32 	%r319, %r318, 2;
	add.s32 	%r320, %r252, %r319;
	atom.shared.add.u32 	%r321, [%r320], 1;
	shr.u32 	%r322, %r105, %r477;
	and.b32  	%r323, %r322, %r256;
	shl.b32 	%r324, %r323, 2;
	add.s32 	%r325, %r252, %r324;
	atom.shared.add.u32 	%r326, [%r325], 1;
	shr.u32 	%r327, %r104, %r477;
	and.b32  	%r328, %r327, %r256;
	shl.b32 	%r329, %r328, 2;
	add.s32 	%r330, %r252, %r329;
	atom.shared.add.u32 	%r331, [%r330], 1;
	shr.u32 	%r332, %r103, %r477;
	and.b32  	%r333, %r332, %r256;
	shl.b32 	%r334, %r333, 2;
	add.s32 	%r335, %r252, %r334;
	atom.shared.add.u32 	%r336, [%r335], 1;
	add.s32 	%r477, %r477, 8;
	add.s32 	%r476, %r476, 1;
	setp.lt.s32 	%p43, %r477, %r175;
	@%p43 bra 	$L__BB10_68;
$L__BB10_69:
	add.s64 	%rd136, %rd136, %rd4;
	setp.lt.u64 	%p44, %rd136, %rd9;
	@%p44 bra 	$L__BB10_32;
$L__BB10_70:
	bar.sync 	0;
	@%p1 bra 	$L__BB10_152;
	setp.lt.u32 	%p45, %r1, 7;
	mov.b32 	%r480, 0;
	@%p45 bra 	$L__BB10_90;
	mov.b32 	%r478, 0;
$L__BB10_73:
	.pragma "nounroll";
	shl.b32 	%r339, %r478, 10;
	add.s32 	%r124, %r6, %r339;
	ld.shared.u32 	%r125, [%r124];
	setp.eq.s32 	%p46, %r125, 0;
	@%p46 bra 	$L__BB10_75;
	cvt.u32.u64 	%r340, %rd5;
	shl.b32 	%r341, %r478, 8;
	add.s32 	%r342, %r341, %r340;
	mul.wide.u32 	%rd30, %r342, 8;
	add.s64 	%rd31, %rd2, %rd30;
	cvt.u64.u32 	%rd32, %r125;
	atom.global.add.u64 	%rd33, [%rd31], %rd32;
$L__BB10_75:
	ld.shared.u32 	%r126, [%r124+1024];
	setp.eq.s32 	%p47, %r126, 0;
	@%p47 bra 	$L__BB10_77;
	cvt.u32.u64 	%r343, %rd5;
	shl.b32 	%r344, %r478, 8;
	add.s32 	%r345, %r344, %r343;
	add.s32 	%r346, %r345, 256;
	mul.wide.u32 	%rd34, %r346, 8;
	add.s64 	%rd35, %rd2, %rd34;
	cvt.u64.u32 	%rd36, %r126;
	atom.global.add.u64 	%rd37, [%rd35], %rd36;
$L__BB10_77:
	ld.shared.u32 	%r127, [%r124+2048];
	setp.eq.s32 	%p48, %r127, 0;
	@%p48 bra 	$L__BB10_79;
	cvt.u32.u64 	%r347, %rd5;
	shl.b32 	%r348, %r478, 8;
	add.s32 	%r349, %r348, %r347;
	add.s32 	%r350, %r349, 512;
	mul.wide.u32 	%rd38, %r350, 8;
	add.s64 	%rd39, %rd2, %rd38;
	cvt.u64.u32 	%rd40, %r127;
	atom.global.add.u64 	%rd41, [%rd39], %rd40;
$L__BB10_79:
	ld.shared.u32 	%r128, [%r124+3072];
	setp.eq.s32 	%p49, %r128, 0;
	@%p49 bra 	$L__BB10_81;
	cvt.u32.u64 	%r351, %rd5;
	shl.b32 	%r352, %r478, 8;
	add.s32 	%r353, %r352, %r351;
	add.s32 	%r354, %r353, 768;
	mul.wide.u32 	%rd42, %r354, 8;
	add.s64 	%rd43, %rd2, %rd42;
	cvt.u64.u32 	%rd44, %r128;
	atom.global.add.u64 	%rd45, [%rd43], %rd44;
$L__BB10_81:
	ld.shared.u32 	%r129, [%r124+4096];
	setp.eq.s32 	%p50, %r129, 0;
	@%p50 bra 	$L__BB10_83;
	cvt.u32.u64 	%r355, %rd5;
	shl.b32 	%r356, %r478, 8;
	add.s32 	%r357, %r356, %r355;
	add.s32 	%r358, %r357, 1024;
	mul.wide.u32 	%rd46, %r358, 8;
	add.s64 	%rd47, %rd2, %rd46;
	cvt.u64.u32 	%rd48, %r129;
	atom.global.add.u64 	%rd49, [%rd47], %rd48;
$L__BB10_83:
	ld.shared.u32 	%r130, [%r124+5120];
	setp.eq.s32 	%p51, %r130, 0;
	@%p51 bra 	$L__BB10_85;
	cvt.u32.u64 	%r359, %rd5;
	shl.b32 	%r360, %r478, 8;
	add.s32 	%r361, %r360, %r359;
	add.s32 	%r362, %r361, 1280;
	mul.wide.u32 	%rd50, %r362, 8;
	add.s64 	%rd51, %rd2, %rd50;
	cvt.u64.u32 	%rd52, %r130;
	atom.global.add.u64 	%rd53, [%rd51], %rd52;
$L__BB10_85:
	ld.shared.u32 	%r131, [%r124+6144];
	setp.eq.s32 	%p52, %r131, 0;
	@%p52 bra 	$L__BB10_87;
	cvt.u32.u64 	%r363, %rd5;
	shl.b32 	%r364, %r478, 8;
	add.s32 	%r365, %r364, %r363;
	add.s32 	%r366, %r365, 1536;
	mul.wide.u32 	%rd54, %r366, 8;
	add.s64 	%rd55, %rd2, %rd54;
	cvt.u64.u32 	%rd56, %r131;
	atom.global.add.u64 	%rd57, [%rd55], %rd56;
$L__BB10_87:
	ld.shared.u32 	%r132, [%r124+7168];
	setp.eq.s32 	%p53, %r132, 0;
	@%p53 bra 	$L__BB10_89;
	cvt.u32.u64 	%r367, %rd5;
	shl.b32 	%r368, %r478, 8;
	add.s32 	%r369, %r368, %r367;
	add.s32 	%r370, %r369, 1792;
	mul.wide.u32 	%rd58, %r370, 8;
	add.s64 	%rd59, %rd2, %rd58;
	cvt.u64.u32 	%rd60, %r132;
	atom.global.add.u64 	%rd61, [%rd59], %rd60;
$L__BB10_89:
	add.s32 	%r478, %r478, 8;
	setp.ne.s32 	%p54, %r478, %r16;
	mov.u32 	%r480, %r16;
	@%p54 bra 	$L__BB10_73;
$L__BB10_90:
	add.s32 	%r135, %r5, -1;
	setp.eq.s32 	%p55, %r3, 0;
	@%p55 bra 	$L__BB10_111;
	setp.lt.u32 	%p56, %r4, 3;
	@%p56 bra 	$L__BB10_101;
	shl.b32 	%r371, %r480, 10;
	add.s32 	%r136, %r6, %r371;
	ld.shared.u32 	%r137, [%r136];
	setp.eq.s32 	%p57, %r137, 0;
	@%p57 bra 	$L__BB10_94;
	cvt.u32.u64 	%r372, %rd5;
	shl.b32 	%r373, %r480, 8;
	add.s32 	%r374, %r373, %r372;
	mul.wide.u32 	%rd62, %r374, 8;
	add.s64 	%rd63, %rd2, %rd62;
	cvt.u64.u32 	%rd64, %r137;
	atom.global.add.u64 	%rd65, [%rd63], %rd64;
$L__BB10_94:
	ld.shared.u32 	%r138, [%r136+1024];
	setp.eq.s32 	%p58, %r138, 0;
	@%p58 bra 	$L__BB10_96;
	cvt.u32.u64 	%r375, %rd5;
	shl.b32 	%r376, %r480, 8;
	add.s32 	%r377, %r376, %r375;
	add.s32 	%r378, %r377, 256;
	mul.wide.u32 	%rd66, %r378, 8;
	add.s64 	%rd67, %rd2, %rd66;
	cvt.u64.u32 	%rd68, %r138;
	atom.global.add.u64 	%rd69, [%rd67], %rd68;
$L__BB10_96:
	ld.shared.u32 	%r139, [%r136+2048];
	setp.eq.s32 	%p59, %r139, 0;
	@%p59 bra 	$L__BB10_98;
	cvt.u32.u64 	%r379, %rd5;
	shl.b32 	%r380, %r480, 8;
	add.s32 	%r381, %r380, %r379;
	add.s32 	%r382, %r381, 512;
	mul.wide.u32 	%rd70, %r382, 8;
	add.s64 	%rd71, %rd2, %rd70;
	cvt.u64.u32 	%rd72, %r139;
	atom.global.add.u64 	%rd73, [%rd71], %rd72;
$L__BB10_98:
	ld.shared.u32 	%r140, [%r136+3072];
	setp.eq.s32 	%p60, %r140, 0;
	@%p60 bra 	$L__BB10_100;
	cvt.u32.u64 	%r383, %rd5;
	shl.b32 	%r384, %r480, 8;
	add.s32 	%r385, %r384, %r383;
	add.s32 	%r386, %r385, 768;
	mul.wide.u32 	%rd74, %r386, 8;
	add.s64 	%rd75, %rd2, %rd74;
	cvt.u64.u32 	%rd76, %r140;
	atom.global.add.u64 	%rd77, [%rd75], %rd76;
$L__BB10_100:
	add.s32 	%r480, %r480, 4;
$L__BB10_101:
	setp.eq.s32 	%p61, %r5, 0;
	@%p61 bra 	$L__BB10_111;
	setp.eq.s32 	%p62, %r135, 0;
	@%p62 bra 	$L__BB10_108;
	shl.b32 	%r387, %r480, 10;
	add.s32 	%r143, %r6, %r387;
	ld.shared.u32 	%r144, [%r143];
	setp.eq.s32 	%p63, %r144, 0;
	@%p63 bra 	$L__BB10_105;
	cvt.u32.u64 	%r388, %rd5;
	shl.b32 	%r389, %r480, 8;
	add.s32 	%r390, %r389, %r388;
	mul.wide.u32 	%rd78, %r390, 8;
	add.s64 	%rd79, %rd2, %rd78;
	cvt.u64.u32 	%rd80, %r144;
	atom.global.add.u64 	%rd81, [%rd79], %rd80;
$L__BB10_105:
	ld.shared.u32 	%r145, [%r143+1024];
	setp.eq.s32 	%p64, %r145, 0;
	@%p64 bra 	$L__BB10_107;
	cvt.u32.u64 	%r391, %rd5;
	shl.b32 	%r392, %r480, 8;
	add.s32 	%r393, %r392, %r391;
	add.s32 	%r394, %r393, 256;
	mul.wide.u32 	%rd82, %r394, 8;
	add.s64 	%rd83, %rd2, %rd82;
	cvt.u64.u32 	%rd84, %r145;
	atom.global.add.u64 	%rd85, [%rd83], %rd84;
$L__BB10_107:
	add.s32 	%r480, %r480, 2;
$L__BB10_108:
	setp.eq.s32 	%p65, %r17, 0;
	@%p65 bra 	$L__BB10_111;
	shl.b32 	%r395, %r480, 10;
	add.s32 	%r396, %r6, %r395;
	ld.shared.u32 	%r148, [%r396];
	setp.eq.s32 	%p66, %r148, 0;
	@%p66 bra 	$L__BB10_111;
	cvt.u32.u64 	%r397, %rd5;
	shl.b32 	%r398, %r480, 8;
	add.s32 	%r399, %r398, %r397;
	mul.wide.u32 	%rd86, %r399, 8;
	add.s64 	%rd87, %rd2, %rd86;
	cvt.u64.u32 	%rd88, %r148;
	atom.global.add.u64 	%rd89, [%rd87], %rd88;
$L__BB10_111:
	cvt.u32.u64 	%r400, %rd5;
	setp.gt.u32 	%p67, %r400, 127;
	@%p67 bra 	$L__BB10_152;
	setp.lt.u32 	%p68, %r1, 7;
	mov.b32 	%r484, 0;
	@%p68 bra 	$L__BB10_131;
	mov.b32 	%r482, 0;
$L__BB10_114:
	.pragma "nounroll";
	shl.b32 	%r404, %r482, 10;
	add.s32 	%r150, %r6, %r404;
	ld.shared.u32 	%r151, [%r150+512];
	setp.eq.s32 	%p69, %r151, 0;
	shl.b32 	%r405, %r482, 8;
	add.s32 	%r406, %r405, %r400;
	mul.wide.u32 	%rd90, %r406, 8;
	add.s64 	%rd15, %rd2, %rd90;
	@%p69 bra 	$L__BB10_116;
	cvt.u64.u32 	%rd91, %r151;
	atom.global.add.u64 	%rd92, [%rd15+1024], %rd91;
$L__BB10_116:
	ld.shared.u32 	%r152, [%r150+1536];
	setp.eq.s32 	%p70, %r152, 0;
	@%p70 bra 	$L__BB10_118;
	cvt.u64.u32 	%rd93, %r152;
	atom.global.add.u64 	%rd94, [%rd15+3072], %rd93;
$L__BB10_118:
	ld.shared.u32 	%r153, [%r150+2560];
	setp.eq.s32 	%p71, %r153, 0;
	@%p71 bra 	$L__BB10_120;
	cvt.u64.u32 	%rd95, %r153;
	atom.global.add.u64 	%rd96, [%rd15+5120], %rd95;
$L__BB10_120:
	ld.shared.u32 	%r154, [%r150+3584];
	setp.eq.s32 	%p72, %r154, 0;
	@%p72 bra 	$L__BB10_122;
	cvt.u64.u32 	%rd97, %r154;
	atom.global.add.u64 	%rd98, [%rd15+7168], %rd97;
$L__BB10_122:
	ld.shared.u32 	%r155, [%r150+4608];
	setp.eq.s32 	%p73, %r155, 0;
	@%p73 bra 	$L__BB10_124;
	cvt.u64.u32 	%rd99, %r155;
	atom.global.add.u64 	%rd100, [%rd15+9216], %rd99;
$L__BB10_124:
	ld.shared.u32 	%r156, [%r150+5632];
	setp.eq.s32 	%p74, %r156, 0;
	@%p74 bra 	$L__BB10_126;
	cvt.u64.u32 	%rd101, %r156;
	atom.global.add.u64 	%rd102, [%rd15+11264], %rd101;
$L__BB10_126:
	ld.shared.u32 	%r157, [%r150+6656];
	setp.eq.s32 	%p75, %r157, 0;
	@%p75 bra 	$L__BB10_128;
	cvt.u64.u32 	%rd103, %r157;
	atom.global.add.u64 	%rd104, [%rd15+13312], %rd103;
$L__BB10_128:
	ld.shared.u32 	%r158, [%r150+7680];
	setp.eq.s32 	%p76, %r158, 0;
	@%p76 bra 	$L__BB10_130;
	cvt.u64.u32 	%rd105, %r158;
	atom.global.add.u64 	%rd106, [%rd15+15360], %rd105;
$L__BB10_130:
	add.s32 	%r482, %r482, 8;
	setp.ne.s32 	%p77, %r482, %r16;
	mov.u32 	%r484, %r16;
	@%p77 bra 	$L__BB10_114;
$L__BB10_131:
	setp.eq.s32 	%p78, %r3, 0;
	@%p78 bra 	$L__BB10_152;
	setp.lt.u32 	%p79, %r4, 3;
	@%p79 bra 	$L__BB10_142;
	shl.b32 	%r407, %r484, 10;
	add.s32 	%r161, %r6, %r407;
	ld.shared.u32 	%r162, [%r161+512];
	setp.eq.s32 	%p80, %r162, 0;
	@%p80 bra 	$L__BB10_135;
	shl.b32 	%r409, %r484, 8;
	add.s32 	%r410, %r409, %r400;
	mul.wide.u32 	%rd107, %r410, 8;
	add.s64 	%rd108, %rd2, %rd107;
	cvt.u64.u32 	%rd109, %r162;
	atom.global.add.u64 	%rd110, [%rd108+1024], %rd109;
$L__BB10_135:
	ld.shared.u32 	%r163, [%r161+1536];
	setp.eq.s32 	%p81, %r163, 0;
	@%p81 bra 	$L__BB10_137;
	shl.b32 	%r412, %r484, 8;
	add.s32 	%r413, %r412, %r400;
	add.s32 	%r414, %r413, 256;
	mul.wide.u32 	%rd111, %r414, 8;
	add.s64 	%rd112, %rd2, %rd111;
	cvt.u64.u32 	%rd113, %r163;
	atom.global.add.u64 	%rd114, [%rd112+1024], %rd113;
$L__BB10_137:
	ld.shared.u32 	%r164, [%r161+2560];
	setp.eq.s32 	%p82, %r164, 0;
	@%p82 bra 	$L__BB10_139;
	shl.b32 	%r416, %r484, 8;
	add.s32 	%r417, %r416, %r400;
	add.s32 	%r418, %r417, 512;
	mul.wide.u32 	%rd115, %r418, 8;
	add.s64 	%rd116, %rd2, %rd115;
	cvt.u64.u32 	%rd117, %r164;
	atom.global.add.u64 	%rd118, [%rd116+1024], %rd117;
$L__BB10_139:
	ld.shared.u32 	%r165, [%r161+3584];
	setp.eq.s32 	%p83, %r165, 0;
	@%p83 bra 	$L__BB10_141;
	shl.b32 	%r420, %r484, 8;
	add.s32 	%r421, %r420, %r400;
	add.s32 	%r422, %r421, 768;
	mul.wide.u32 	%rd119, %r422, 8;
	add.s64 	%rd120, %rd2, %rd119;
	cvt.u64.u32 	%rd121, %r165;
	atom.global.add.u64 	%rd122, [%rd120+1024], %rd121;
$L__BB10_141:
	add.s32 	%r484, %r484, 4;
$L__BB10_142:
	setp.eq.s32 	%p84, %r5, 0;
	@%p84 bra 	$L__BB10_152;
	setp.eq.s32 	%p85, %r135, 0;
	@%p85 bra 	$L__BB10_149;
	shl.b32 	%r423, %r484, 10;
	add.s32 	%r168, %r6, %r423;
	ld.shared.u32 	%r169, [%r168+512];
	setp.eq.s32 	%p86, %r169, 0;
	@%p86 bra 	$L__BB10_146;
	shl.b32 	%r425, %r484, 8;
	add.s32 	%r426, %r425, %r400;
	mul.wide.u32 	%rd123, %r426, 8;
	add.s64 	%rd124, %rd2, %rd123;
	cvt.u64.u32 	%rd125, %r169;
	atom.global.add.u64 	%rd126, [%rd124+1024], %rd125;
$L__BB10_146:
	ld.shared.u32 	%r170, [%r168+1536];
	setp.eq.s32 	%p87, %r170, 0;
	@%p87 bra 	$L__BB10_148;
	shl.b32 	%r428, %r484, 8;
	add.s32 	%r429, %r428, %r400;
	add.s32 	%r430, %r429, 256;
	mul.wide.u32 	%rd127, %r430, 8;
	add.s64 	%rd128, %rd2, %rd127;
	cvt.u64.u32 	%rd129, %r170;
	atom.global.add.u64 	%rd130, [%rd128+1024], %rd129;
$L__BB10_148:
	add.s32 	%r484, %r484, 2;
$L__BB10_149:
	setp.eq.s32 	%p88, %r17, 0;
	@%p88 bra 	$L__BB10_152;
	shl.b32 	%r431, %r484, 10;
	add.s32 	%r432, %r6, %r431;
	ld.shared.u32 	%r173, [%r432+512];
	setp.eq.s32 	%p89, %r173, 0;
	@%p89 bra 	$L__BB10_152;
	shl.b32 	%r434, %r484, 8;
	add.s32 	%r435, %r434, %r400;
	mul.wide.u32 	%rd131, %r435, 8;
	add.s64 	%rd132, %rd2, %rd131;
	cvt.u64.u32 	%rd133, %r173;
	atom.global.add.u64 	%rd134, [%rd132+1024], %rd133;
$L__BB10_152:
	bar.sync 	0;
	add.s64 	%rd135, %rd135, 1;
	setp.ne.s64 	%p90, %rd135, %rd6;
	@%p90 bra 	$L__BB10_2;
$L__BB10_153:
	ret;

}
	// .globl	_ZN3cub18CUB_300001_SM_10006detail10radix_sort33DeviceRadixSortExclusiveSumKernelINS1_5radix10policy_hubIiNS0_8NullTypeEyE10Policy1000EyEEvPT0_
.visible .entry _ZN3cub18CUB_300001_SM_10006detail10radix_sort33DeviceRadixSortExclusiveSumKernelINS1_5radix10policy_hubIiNS0_8NullTypeEyE10Policy1000EyEEvPT0_(
	.param .u64 .ptr .align 1 _ZN3cub18CUB_300001_SM_10006detail10radix_sort33DeviceRadixSortExclusiveSumKernelINS1_5radix10policy_hubIiNS0_8NullTypeEyE10Policy1000EyEEvPT0__param_0
)
{
	.reg .pred 	%p<4>;
	.reg .b32 	%r<28>;
	.reg .b64 	%rd<54>;
	// demoted variable
	.shared .align 16 .b8 _ZZN3cub18CUB_300001_SM_10006detail10radix_sort33DeviceRadixSortExclusiveSumKernelINS1_5radix10policy_hubIiNS0_8NullTypeEyE10Policy1000EyEEvPT0_E12temp_storage[2336];
	ld.param.u64 	%rd5, [_ZN3cub18CUB_300001_SM_10006detail10radix_sort33DeviceRadixSortExclusiveSumKernelINS1_5radix10policy_hubIiNS0_8NullTypeEyE10Policy1000EyEEvPT0__param_0];
	cvta.to.global.u64 	%rd6, %rd5;
	mov.u32 	%r3, %ctaid.x;
	shl.b32 	%r4, %r3, 8;
	mov.u32 	%r1, %tid.x;
	setp.gt.u32 	%p1, %r1, 255;
	add.s32 	%r5, %r4, %r1;
	mul.wide.s32 	%rd7, %r5, 8;
	add.s64 	%rd1, %rd6, %rd7;
	@%p1 bra 	$L__BB11_2;
	ld.global.u64 	%rd53, [%rd1];
$L__BB11_2:
	shr.u32 	%r6, %r1, 3;
	add.s32 	%r7, %r6, %r1;
	shl.b32 	%r8, %r7, 3;
	mov.u32 	%r9, _ZZN3cub18CUB_300001_SM_10006detail10radix_sort33DeviceRadixSortExclusiveSumKernelINS1_5radix10policy_hubIiNS0_8NullTypeEyE10Policy1000EyEEvPT0_E12temp_storage;
	add.s32 	%r10, %r9, %r8;
	add.s32 	%r2, %r10, 16;
	st.shared.u64 	[%r10+16], %rd53;
	bar.sync 	0;
	setp.gt.u32 	%p2, %r1, 31;
	@%p2 bra 	$L__BB11_4;
	mad.lo.s32 	%r27, %r1, 72, %r9;
	ld.shared.u64 	%rd23, [%r27+16];
	ld.shared.u64 	%rd24, [%r27+24];
	ld.shared.u64 	%rd25, [%r27+32];
	ld.shared.u64 	%rd26, [%r27+40];
	ld.shared.u64 	%rd27, [%r27+48];
	ld.shared.u64 	%rd28, [%r27+56];
	ld.shared.u64 	%rd29, [%r27+64];
	ld.shared.u64 	%rd30, [%r27+72];
	add.s64 	%rd31, %rd24, %rd23;
	add.s64 	%rd32, %rd31, %rd25;
	add.s64 	%rd33, %rd32, %rd26;
	add.s64 	%rd34, %rd33, %rd27;
	add.s64 	%rd35, %rd34, %rd28;
	add.s64 	%rd36, %rd35, %rd29;
	add.s64 	%rd10, %rd36, %rd30;
	mov.b32 	%r11, 1;
	mov.b32 	%r24, 0;
	mov.b32 	%r25, -1;
	// begin inline asm
	{  .reg .u64 r0;  .reg .u32 lo;  .reg .u32 hi;  .reg .pred p;  mov.b64 {lo, hi}, %rd10;  shfl.sync.up.b32 lo|p, lo, %r11, %r24, %r25;  shfl.sync.up.b32 hi|p, hi, %r11, %r24, %r25;  mov.b64 r0, {lo, hi};  @p add.u64 r0, r0, %rd10;  mov.u64 %rd8, r0;}
	// end inline asm
	mov.b32 	%r14, 2;
	// begin inline asm
	{  .reg .u64 r0;  .reg .u32 lo;  .reg .u32 hi;  .reg .pred p;  mov.b64 {lo, hi}, %rd8;  shfl.sync.up.b32 lo|p, lo, %r14, %r24, %r25;  shfl.sync.up.b32 hi|p, hi, %r14, %r24, %r25;  mov.b64 r0, {lo, hi};  @p add.u64 r0, r0, %rd8;  mov.u64 %rd11, r0;}
	// end inline asm
	mov.b32 	%r17, 4;
	// begin inline asm
	{  .reg .u64 r0;  .reg .u32 lo;  .reg .u32 hi;  .reg .pred p;  mov.b64 {lo, hi}, %rd11;  shfl.sync.up.b32 lo|p, lo, %r17, %r24, %r25;  shfl.sync.up.b32 hi|p, hi, %r17, %r24, %r25;  mov.b64 r0, {lo, hi};  @p add.u64 r0, r0, %rd11;  mov.u64 %rd14, r0;}
	// end inline asm
	mov.b32 	%r20, 8;
	// begin inline asm
	{  .reg .u64 r0;  .reg .u32 lo;  .reg .u32 hi;  .reg .pred p;  mov.b64 {lo, hi}, %rd14;  shfl.sync.up.b32 lo|p, lo, %r20, %r24, %r25;  shfl.sync.up.b32 hi|p, hi, %r20, %r24, %r25;  mov.b64 r0, {lo, hi};  @p add.u64 r0, r0, %rd14;  mov.u64 %rd17, r0;}
	// end inline asm
	mov.b32 	%r23, 16;
	// begin inline asm
	{  .reg .u64 r0;  .reg .u32 lo;  .reg .u32 hi;  .reg .pred p;  mov.b64 {lo, hi}, %rd17;  shfl.sync.up.b32 lo|p, lo, %r23, %r24, %r25;  shfl.sync.up.b32 hi|p, hi, %r23, %r24, %r25;  mov.b64 r0, {lo, hi};  @p add.u64 r0, r0, %rd17;  mov.u64 %rd20, r0;}
	// end inline asm
	sub.s64 	%rd37, %rd20, %rd10;
	ld.shared.u64 	%rd38, [%r27+16];
	ld.shared.u64 	%rd39, [%r27+24];
	ld.shared.u64 	%rd40, [%r27+32];
	ld.shared.u64 	%rd41, [%r27+40];
	ld.shared.u64 	%rd42, [%r27+48];
	ld.shared.u64 	%rd43, [%r27+56];
	ld.shared.u64 	%rd44, [%r27+64];
	add.s64 	%rd45, %rd38, %rd37;
	add.s64 	%rd46, %rd39, %rd45;
	add.s64 	%rd47, %rd40, %rd46;
	add.s64 	%rd48, %rd41, %rd47;
	add.s64 	%rd49, %rd42, %rd48;
	add.s64 	%rd50, %rd43, %rd49;
	add.s64 	%rd51, %rd44, %rd50;
	st.shared.u64 	[%r27+16], %rd37;
	st.shared.u64 	[%r27+24], %rd45;
	st.shared.u64 	[%r27+32], %rd46;
	st.shared.u64 	[%r27+40], %rd47;
	st.shared.u64 	[%r27+48], %rd48;
	st.shared.u64 	[%r27+56], %rd49;
	st.shared.u64 	[%r27+64], %rd50;
	st.shared.u64 	[%r27+72], %rd51;
$L__BB11_4:
	setp.gt.u32 	%p3, %r1, 255;
	bar.sync 	0;
	@%p3 bra 	$L__BB11_6;
	ld.shared.u64 	%rd52, [%r2];
	st.global.u64 	[%rd1], %rd52;
$L__BB11_6:
	ret;

}
	// .globl	_ZN3cub18CUB_300001_SM_10006detail10radix_sort29DeviceRadixSortOnesweepKernelINS1_5radix10policy_hubIiNS0_8NullTypeEyE10Policy1000ELNS0_9SortOrderE0EiS6_yiiNS1_21identity_decomposer_tEEEvPT5_SC_PT3_PKSD_PT1_PKSH_PT2_PKSL_T4_iiT6_
.visible .entry _ZN3cub18CUB_300001_SM_10006detail10radix_sort29DeviceRadixSortOnesweepKernelINS1_5radix10policy_hubIiNS0_8NullTypeEyE10Policy1000ELNS0_9SortOrderE0EiS6_yiiNS1_21identity_decomposer_tEEEvPT5_SC_PT3_PKSD_PT1_PKSH_PT2_PKSL_T4_iiT6_(
	.param .u64 .ptr .align 1 _ZN3cub18CUB_300001_SM_10006detail10radix_sort29DeviceRadixSortOnesweepKernelINS1_5radix10policy_hubIiNS0_8NullTypeEyE10Policy1000ELNS0_9SortOrderE0EiS6_yiiNS1_21identity_decomposer_tEEEvPT5_SC_PT3_PKSD_PT1_PKSH_PT2_PKSL_T4_iiT6__param_0,
	.param .u64 .ptr .align 1 _ZN3cub18CUB_300001_SM_10006detail10radix_sort29DeviceRadixSortOnesweepKernelINS1_5radix10policy_hubIiNS0_8NullTypeEyE10Policy1000ELNS0_9SortOrderE0EiS6_yiiNS1_21identity_decomposer_tEEEvPT5_SC_PT3_PKSD_PT1_PKSH_PT2_PKSL_T4_iiT6__param_1,
	.param .u64 .ptr .align 1 _ZN3cub18CUB_300001_SM_10006detail10radix_sort29DeviceRadixSortOnesweepKernelINS1_5radix10policy_hubIiNS0_8NullTypeEyE10Policy1000ELNS0_9SortOrderE0EiS6_yiiNS1_21identity_decomposer_tEEEvPT5_SC_PT3_PKSD_PT1_PKSH_PT2_PKSL_T4_iiT6__param_2,
	.param .u64 .ptr .align 1 _ZN3cub18CUB_300001_SM_10006detail10radix_sort29DeviceRadixSortOnesweepKernelINS1_5radix10policy_hubIiNS0_8NullTypeEyE10Policy1000ELNS0_9SortOrderE0EiS6_yiiNS1_21identity_decomposer_tEEEvPT5_SC_PT3_PKSD_PT1_PKSH_PT2_PKSL_T4_iiT6__param_3,
	.param .u64 .ptr .align 1 _ZN3cub18CUB_300001_SM_10006detail10radix_sort29DeviceRadixSortOnesweepKernelINS1_5radix10policy_hubIiNS0_8NullTypeEyE10Policy1000ELNS0_9SortOrderE0EiS6_yiiNS1_21identity_decomposer_tEEEvPT5_SC_PT3_PKSD_PT1_PKSH_PT2_PKSL_T4_iiT6__param_4,
	.param .u64 .ptr .align 1 _ZN3cub18CUB_300001_SM_10006detail10radix_sort29DeviceRadixSortOnesweepKernelINS1_5radix10policy_hubIiNS0_8NullTypeEyE10Policy1000ELNS0_9SortOrderE0EiS6_yiiNS1_21identity_decomposer_tEEEvPT5_SC_PT3_PKSD_PT1_PKSH_PT2_PKSL_T4_iiT6__param_5,
	.param .u64 .ptr .align 1 _ZN3cub18CUB_300001_SM_10006detail10radix_sort29DeviceRadixSortOnesweepKernelINS1_5radix10policy_hubIiNS0_8NullTypeEyE10Policy1000ELNS0_9SortOrderE0EiS6_yiiNS1_21identity_decomposer_tEEEvPT5_SC_PT3_PKSD_PT1_PKSH_PT2_PKSL_T4_iiT6__param_6,
	.param .u64 .ptr .align 1 _ZN3cub18CUB_300001_SM_10006detail10radix_sort29DeviceRadixSortOnesweepKernelINS1_5radix10policy_hubIiNS0_8NullTypeEyE10Policy1000ELNS0_9SortOrderE0EiS6_yiiNS1_21identity_decomposer_tEEEvPT5_SC_PT3_PKSD_PT1_PKSH_PT2_PKSL_T4_iiT6__param_7,
	.param .u32 _ZN3cub18CUB_300001_SM_10006detail10radix_sort29DeviceRadixSortOnesweepKernelINS1_5radix10policy_hubIiNS0_8NullTypeEyE10Policy1000ELNS0_9SortOrderE0EiS6_yiiNS1_21identity_decomposer_tEEEvPT5_SC_PT3_PKSD_PT1_PKSH_PT2_PKSL_T4_iiT6__param_8,
	.param .u32 _ZN3cub18CUB_300001_SM_10006detail10radix_sort29DeviceRadixSortOnesweepKernelINS1_5radix10policy_hubIiNS0_8NullTypeEyE10Policy1000ELNS0_9SortOrderE0EiS6_yiiNS1_21identity_decomposer_tEEEvPT5_SC_PT3_PKSD_PT1_PKSH_PT2_PKSL_T4_iiT6__param_9,
	.param .u32 _ZN3cub18CUB_300001_SM_10006detail10radix_sort29DeviceRadixSortOnesweepKernelINS1_5radix10policy_hubIiNS0_8NullTypeEyE10Policy1000ELNS0_9SortOrderE0EiS6_yiiNS1_21identity_decomposer_tEEEvPT5_SC_PT3_PKSD_PT1_PKSH_PT2_PKSL_T4_iiT6__param_10,
	.param .align 1 .b8 _ZN3cub18CUB_300001_SM_10006detail10radix_sort29DeviceRadixSortOnesweepKernelINS1_5radix10policy_hubIiNS0_8NullTypeEyE10Policy1000ELNS0_9SortOrderE0EiS6_yiiNS1_21identity_decomposer_tEEEvPT5_SC_PT3_PKSD_PT1_PKSH_PT2_PKSL_T4_iiT6__param_11[1]
)
.maxntid 384
{
	.reg .pred 	%p<142>;
	.reg .b32 	%r<1806>;
	.reg .b64 	%rd<239>;
	// demoted variable
	.shared .align 16 .b8 _ZZN3cub18CUB_300001_SM_10006detail10radix_sort29DeviceRadixSortOnesweepKernelINS1_5radix10policy_hubIiNS0_8NullTypeEyE10Policy1000ELNS0_9SortOrderE0EiS6_yiiNS1_21identity_decomposer_tEEEvPT5_SC_PT3_PKSD_PT1_PKSH_PT2_PKSL_T4_iiT6_E1s[31232];
	ld.param.u64 	%rd21, [_ZN3cub18CUB_300001_SM_10006detail10radix_sort29DeviceRadixSortOnesweepKernelINS1_5radix10policy_hubIiNS0_8NullTypeEyE10Policy1000ELNS0_9SortOrderE0EiS6_yiiNS1_21identity_decomposer_tEEEvPT5_SC_PT3_PKSD_PT1_PKSH_PT2_PKSL_T4_iiT6__param_1];
	ld.param.u64 	%rd24, [_ZN3cub18CUB_300001_SM_10006detail10radix_sort29DeviceRadixSortOnesweepKernelINS1_5radix10policy_hubIiNS0_8NullTypeEyE10Policy1000ELNS0_9SortOrderE0EiS6_yiiNS1_21identity_decomposer_tEEEvPT5_SC_PT3_PKSD_PT1_PKSH_PT2_PKSL_T4_iiT6__param_4];
	ld.param.u64 	%rd25, [_ZN3cub18CUB_300001_SM_10006detail10radix_sort29DeviceRadixSortOnesweepKernelINS1_5radix10policy_hubIiNS0_8NullTypeEyE10Policy1000ELNS0_9SortOrderE0EiS6_yiiNS1_21identity_decomposer_tEEEvPT5_SC_PT3_PKSD_PT1_PKSH_PT2_PKSL_T4_iiT6__param_5];
	ld.param.u32 	%r293, [_ZN3cub18CUB_300001_SM_10006detail10radix_sort29DeviceRadixSortOnesweepKernelINS1_5radix10policy_hubIiNS0_8NullTypeEyE10Policy1000ELNS0_9SortOrderE0EiS6_yiiNS1_21identity_decomposer_tEEEvPT5_SC_PT3_PKSD_PT1_PKSH_PT2_PKSL_T4_iiT6__param_9];
	ld.param.u32 	%r294, [_ZN3cub18CUB_300001_SM_10006detail10radix_sort29DeviceRadixSortOnesweepKernelINS1_5radix10policy_hubIiNS0_8NullTypeEyE10Policy1000ELNS0_9SortOrderE0EiS6_yiiNS1_21identity_decomposer_tEEEvPT5_SC_PT3_PKSD_PT1_PKSH_PT2_PKSL_T4_iiT6__param_10];
	cvta.to.global.u64 	%rd1, %rd24;
	cvta.to.global.u64 	%rd2, %rd25;
	mov.u32 	%r1, %tid.x;
	// begin inline asm
	mov.u32 %r295, %laneid;
	// end inline asm
	setp.ne.s32 	%p1, %r1, 0;
	@%p1 bra 	$L__BB12_2;
	cvta.to.global.u64 	%rd26, %rd21;
	atom.global.add.u32 	%r296, [%rd26], 1;
	st.shared.u32 	[_ZZN3cub18CUB_300001_SM_10006detail10radix_sort29DeviceRadixSortOnesweepKernelINS1_5radix10policy_hubIiNS0_8NullTypeEyE10Policy1000ELNS0_9SortOrderE0EiS6_yiiNS1_21identity_decomposer_tEEEvPT5_SC_PT3_PKSD_PT1_PKSH_PT2_PKSL_T4_iiT6_E1s+29184], %r296;
$L__BB12_2:
	ld.param.u32 	%r1706, [_ZN3cub18CUB_300001_SM_10006detail10radix_sort29DeviceRadixSortOnesweepKernelINS1_5radix10policy_hubIiNS0_8NullTypeEyE10Policy1000ELNS0_9SortOrderE0EiS6_yiiNS1_21identity_decomposer_tEEEvPT5_SC_PT3_PKSD_PT1_PKSH_PT2_PKSL_T4_iiT6__param_8];
	bar.sync 	0;
	ld.shared.u32 	%r3, [_ZZN3cub18CUB_300001_SM_10006detail10radix_sort29DeviceRadixSortOnesweepKernelINS1_5radix10policy_hubIiNS0_8NullTypeEyE10Policy1000ELNS0_9SortOrderE0EiS6_yiiNS1_21identity_decomposer_tEEEvPT5_SC_PT3_PKSD_PT1_PKSH_PT2_PKSL_T4_iiT6_E1s+29184];
	mul.lo.s32 	%r297, %r3, 7296;
	add.s32 	%r4, %r297, 7296;
	setp.gt.s32 	%p2, %r4, %r1706;
	cvt.s64.s32 	%rd3, %r297;
	@%p2 bra 	$L__BB12_4;
	and.b32  	%r298, %r1, 31;
	and.b32  	%r299, %r1, 992;
	mul.lo.s32 	%r300, %r299, 19;
	or.b32  	%r301, %r300, %r298;
	cvt.u64.u32 	%rd27, %r301;
	add.s64 	%rd28, %rd27, %rd3;
	shl.b64 	%rd29, %rd28, 2;
	add.s64 	%rd30, %rd2, %rd29;
	ld.global.u32 	%r1732, [%rd30];
	ld.global.u32 	%r1733, [%rd30+128];
	ld.global.u32 	%r1734, [%rd30+256];
	ld.global.u32 	%r1735, [%rd30+384];
	ld.global.u32 	%r1736, [%rd30+512];
	ld.global.u32 	%r1737, [%rd30+640];
	ld.global.u32 	%r1738, [%rd30+768];
	ld.global.u32 	%r1739, [%rd30+896];
	ld.global.u32 	%r1740, [%rd30+1024];
	ld.global.u32 	%r1741, [%rd30+1152];
	ld.global.u32 	%r1742, [%rd30+1280];
	ld.global.u32 	%r1743, [%rd30+1408];
	ld.global.u32 	%r1744, [%rd30+1536];
	ld.global.u32 	%r1745, [%rd30+1664];
	ld.global.u32 	%r1746, [%rd30+1792];
	ld.global.u32 	%r1747, [%rd30+1920];
	ld.global.u32 	%r1748, [%rd30+2048];
	ld.global.u32 	%r1749, [%rd30+2176];
	ld.global.u32 	%r1750, [%rd30+2304];
	bra.uni 	$L__BB12_42;
$L__BB12_4:
	ld.param.u32 	%r1707, [_ZN3cub18CUB_300001_SM_10006detail10radix_sort29DeviceRadixSortOnesweepKernelINS1_5radix10policy_hubIiNS0_8NullTypeEyE10Policy1000ELNS0_9SortOrderE0EiS6_yiiNS1_21identity_decomposer_tEEEvPT5_SC_PT3_PKSD_PT1_PKSH_PT2_PKSL_T4_iiT6__param_8];
	cvt.u32.u64 	%r303, %rd3;
	sub.s32 	%r24, %r1707, %r303;
	and.b32  	%r304, %r1, 31;
	and.b32  	%r305, %r1, 992;
	mul.lo.s32 	%r306, %r305, 19;
	or.b32  	%r25, %r306, %r304;
	setp.ge.s32 	%p3, %r25, %r24;
	cvt.u64.u32 	%rd31, %r25;
	add.s64 	%rd32, %rd31, %rd3;
	shl.b64 	%rd33, %rd32, 2;
	add.s64 	%rd4, %rd2, %rd33;
	mov.b32 	%r1732, 2147483647;
	@%p3 bra 	$L__BB12_6;
	ld.global.u32 	%r1732, [%rd4];
$L__BB12_6:
	add.s32 	%r308, %r25, 32;
	setp.ge.s32 	%p4, %r308, %r24;
	mov.b32 	%r1733, 2147483647;
	@%p4 bra 	$L__BB12_8;
	ld.global.u32 	%r1733, [%rd4+128];
$L__BB12_8:
	add.s32 	%r310, %r25, 64;
	setp.ge.s32 	%p5, %r310, %r24;
	mov.b32 	%r1734, 2147483647;
	@%p5 bra 	$L__BB12_10;
	ld.global.u32 	%r1734, [%rd4+256];
$L__BB12_10:
	add.s32 	%r312, %r25, 96;
	setp.ge.s32 	%p6, %r312, %r24;
	mov.b32 	%r1735, 2147483647;
	@%p6 bra 	$L__BB12_12;
	ld.global.u32 	%r1735, [%rd4+384];
$L__BB12_12:
	add.s32 	%r314, %r25, 128;
	setp.ge.s32 	%p7, %r314, %r24;
	mov.b32 	%r1736, 2147483647;
	@%p7 bra 	$L__BB12_14;
	ld.global.u32 	%r1736, [%rd4+512];
$L__BB12_14:
	add.s32 	%r316, %r25, 160;
	setp.ge.s32 	%p8, %r316, %r24;
	mov.b32 	%r1737, 2147483647;
	@%p8 bra 	$L__BB12_16;
	ld.global.u32 	%r1737, [%rd4+640];
$L__BB12_16:
	add.s32 	%r318, %r25, 192;
	setp.ge.s32 	%p9, %r318, %r24;
	mov.b32 	%r1738, 2147483647;
	@%p9 bra 	$L__BB12_18;
	ld.global.u32 	%r1738, [%rd4+768];
$L__BB12_18:
	add.s32 	%r320, %r25, 224;
	setp.ge.s32 	%p10, %r320, %r24;
	mov.b32 	%r1739, 2147483647;
	@%p10 bra 	$L__BB12_20;
	ld.global.u32 	%r1739, [%rd4+896];
$L__BB12_20:
	add.s32 	%r322, %r25, 256;
	setp.ge.s32 	%p11, %r322, %r24;
	mov.b32 	%r1740, 2147483647;
	@%p11 bra 	$L__BB12_22;
	ld.global.u32 	%r1740, [%rd4+1024];
$L__BB12_22:
	add.s32 	%r324, %r25, 288;
	setp.ge.s32 	%p12, %r324, %r24;
	mov.b32 	%r1741, 2147483647;
	@%p12 bra 	$L__BB12_24;
	ld.global.u32 	%r1741, [%rd4+1152];
$L__BB12_24:
	add.s32 	%r326, %r25, 320;
	setp.ge.s32 	%p13, %r326, %r24;
	mov.b32 	%r1742, 2147483647;
	@%p13 bra 	$L__BB12_26;
	ld.global.u32 	%r1742, [%rd4+1280];
$L__BB12_26:
	add.s32 	%r328, %r25, 352;
	setp.ge.s32 	%p14, %r328, %r24;
	mov.b32 	%r1743, 2147483647;
	@%p14 bra 	$L__BB12_28;
	ld.global.u32 	%r1743, [%rd4+1408];
$L__BB12_28:
	add.s32 	%r330, %r25, 384;
	setp.ge.s32 	%p15, %r330, %r24;
	mov.b32 	%r1744, 2147483647;
	@%p15 bra 	$L__BB12_30;
	ld.global.u32 	%r1744, [%rd4+1536];
$L__BB12_30:
	add.s32 	%r332, %r25, 416;
	setp.ge.s32 	%p16, %r332, %r24;
	mov.b32 	%r1745, 2147483647;
	@%p16 bra 	$L__BB12_32;
	ld.global.u32 	%r1745, [%rd4+1664];
$L__BB12_32:
	add.s32 	%r334, %r25, 448;
	setp.ge.s32 	%p17, %r334, %r24;
	mov.b32 	%r1746, 2147483647;
	@%p17 bra 	$L__BB12_34;
	ld.global.u32 	%r1746, [%rd4+1792];
$L__BB12_34:
	add.s32 	%r336, %r25, 480;
	setp.ge.s32 	%p18, %r336, %r24;
	mov.b32 	%r1747, 2147483647;
	@%p18 bra 	$L__BB12_36;
	ld.global.u32 	%r1747, [%rd4+1920];
$L__BB12_36:
	add.s32 	%r338, %r25, 512;
	setp.ge.s32 	%p19, %r338, %r24;
	mov.b32 	%r1748, 2147483647;
	@%p19 bra 	$L__BB12_38;
	ld.global.u32 	%r1748, [%rd4+2048];
$L__BB12_38:
	add.s32 	%r340, %r25, 544;
	setp.ge.s32 	%p20, %r340, %r24;
	mov.b32 	%r1749, 2147483647;
	@%p20 bra 	$L__BB12_40;
	ld.global.u32 	%r1749, [%rd4+2176];
$L__BB12_40:
	add.s32 	%r342, %r25, 576;
	setp.ge.s32 	%p21, %r342, %r24;
	mov.b32 	%r1750, 2147483647;
	@%p21 bra 	$L__BB12_42;
	ld.global.u32 	%r1750, [%rd4+2304];
$L__BB12_42:
	mov.b32 	%r343, -1;
	shl.b32 	%r344, %r343, %r294;
	not.b32 	%r82, %r344;
	shr.u32 	%r83, %r1, 5;
	shl.b32 	%r345, %r83, 10;
	mov.u32 	%r346, _ZZN3cub18CUB_300001_SM_10006detail10radix_sort29DeviceRadixSortOnesweepKernelINS1_5radix10policy_hubIiNS0_8NullTypeEyE10Policy1000ELNS0_9SortOrderE0EiS6_yiiNS1_21identity_decomposer_tEEEvPT5_SC_PT3_PKSD_PT1_PKSH_PT2_PKSL_T4_iiT6_E1s;
	add.s32 	%r84, %r346, %r345;
	setp.gt.s32 	%p22, %r295, 255;
	@%p22 bra 	$L__BB12_55;
	max.s32 	%r347, %r295, 224;
	sub.s32 	%r348, %r347, %r295;
	add.s32 	%r349, %r348, 31;
	shr.u32 	%r350, %r349, 5;
	add.s32 	%r85, %r350, 1;
	and.b32  	%r86, %r85, 15;
	setp.lt.u32 	%p23, %r349, 480;
	mov.u32 	%r1754, %r295;
	@%p23 bra 	$L__BB12_46;
	and.b32  	%r351, %r85, 268435440;
	neg.s32 	%r1752, %r351;
	shl.b32 	%r353, %r295, 2;
	add.s32 	%r354, %r345, %r353;
	add.s32 	%r356, %r354, %r346;
	add.s32 	%r1751, %r356, 1024;
	mov.u32 	%r1754, %r295;
$L__BB12_45:
	.pragma "nounroll";
	mov.b32 	%r357, 0;
	st.shared.u32 	[%r1751+-1024], %r357;
	st.shared.u32 	[%r1751+-896], %r357;
	st.shared.u32 	[%r1751+-768], %r357;
	st.shared.u32 	[%r1751+-640], %r357;
	st.shared.u32 	[%r1751+-512], %r357;
	st.shared.u32 	[%r1751+-384], %r357;
	st.shared.u32 	[%r1751+-256], %r357;
	st.shared.u32 	[%r1751+-128], %r357;
	st.shared.u32 	[%r1751], %r357;
	st.shared.u32 	[%r1751+128], %r357;
	st.shared.u32 	[%r1751+256], %r357;
	st.shared.u32 	[%r1751+384], %r357;
	st.shared.u32 	[%r1751+512], %r357;
	st.shared.u32 	[%r1751+640], %r357;
	st.shared.u32 	[%r1751+768], %r357;
	st.shared.u32 	[%r1751+896], %r357;
	add.s32 	%r1754, %r1754, 512;
	add.s32 	%r1752, %r1752, 16;
	add.s32 	%r1751, %r1751, 2048;
	setp.ne.s32 	%p24, %r1752, 0;
	@%p24 bra 	$L__BB12_45;
$L__BB12_46:
	setp.eq.s32 	%p25, %r86, 0;
	@%p25 bra 	$L__BB12_55;
	and.b32  	%r96, %r85, 7;
	setp.lt.u32 	%p26, %r86, 8;
	@%p26 bra 	$L__BB12_49;
	shl.b32 	%r358, %r1754, 2;
	add.s32 	%r359, %r84, %r358;
	mov.b32 	%r360, 0;
	st.shared.u32 	[%r359], %r360;
	st.shared.u32 	[%r359+128], %r360;
	st.shared.u32 	[%r359+256], %r360;
	st.shared.u32 	[%r359+384], %r360;
	st.shared.u32 	[%r359+512], %r360;
	st.shared.u32 	[%r359+640], %r360;
	st.shared.u32 	[%r359+768], %r360;
	st.shared.u32 	[%r359+896], %r360;
	add.s32 	%r1754, %r1754, 256;
$L__BB12_49:
	setp.eq.s32 	%p27, %r96, 0;
	@%p27 bra 	$L__BB12_55;
	and.b32  	%r99, %r85, 3;
	setp.lt.u32 	%p28, %r96, 4;
	@%p28 bra 	$L__BB12_52;
	shl.b32 	%r361, %r1754, 2;
	add.s32 	%r362, %r84, %r361;
	mov.b32 	%r363, 0;
	st.shared.u32 	[%r362], %r363;
	st.shared.u32 	[%r362+128], %r363;
	st.shared.u32 	[%r362+256], %r363;
	st.shared.u32 	[%r362+384], %r363;
	add.s32 	%r1754, %r1754, 128;
$L__BB12_52:
	setp.eq.s32 	%p29, %r99, 0;
	@%p29 bra 	$L__BB12_55;
	shl.b32 	%r365, %r1754, 2;
	add.s32 	%r366, %r345, %r365;
	add.s32 	%r1758, %r346, %r366;
	neg.s32 	%r1757, %r99;
$L__BB12_54:
	.pragma "nounroll";
	mov.b32 	%r368, 0;
	st.shared.u32 	[%r1758], %r368;
	add.s32 	%r1758, %r1758, 128;
	add.s32 	%r1757, %r1757, 1;
	setp.ne.s32 	%p30, %r1757, 0;
	@%p30 bra 	$L__BB12_54;
$L__BB12_55:
	bar.warp.sync 	-1;
	xor.b32  	%r370, %r1732, -2147483648;
	shr.u32 	%r371, %r370, %r293;
	and.b32  	%r108, %r371, %r82;
	shl.b32 	%r372, %r108, 2;
	add.s32 	%r373, %r84, %r372;
	atom.shared.add.u32 	%r374, [%r373], 1;
	xor.b32  	%r375, %r1733, -2147483648;
	shr.u32 	%r376, %r375, %r293;
	and.b32  	%r377, %r376, %r82;
	shl.b32 	%r378, %r377, 2;
	add.s32 	%r379, %r84, %r378;
	atom.shared.add.u32 	%r380, [%r379], 1;
	xor.b32  	%r381, %r1734, -2147483648;
	shr.u32 	%r382, %r381, %r293;
	and.b32  	%r383, %r382, %r82;
	shl.b32 	%r384, %r383, 2;
	add.s32 	%r385, %r84, %r384;
	atom.shared.add.u32 	%r386, [%r385], 1;
	xor.b32  	%r387, %r1735, -2147483648;
	shr.u32 	%r388, %r387, %r293;
	and.b32  	%r389, %r388, %r82;
	shl.b32 	%r390, %r389, 2;
	add.s32 	%r391, %r84, %r390;
	atom.shared.add.u32 	%r392, [%r391], 1;
	xor.b32  	%r393, %r1736, -2147483648;
	shr.u32 	%r394, %r393, %r293;
	and.b32  	%r395, %r394, %r82;
	shl.b32 	%r396, %r395, 2;
	add.s32 	%r397, %r84, %r396;
	atom.shared.add.u32 	%r398, [%r397], 1;
	xor.b32  	%r399, %r1737, -2147483648;
	shr.u32 	%r400, %r399, %r293;
	and.b32  	%r401, %r400, %r82;
	shl.b32 	%r402, %r401, 2;
	add.s32 	%r403, %r84, %r402;
	atom.shared.add.u32 	%r404, [%r403], 1;
	xor.b32  	%r405, %r1738, -2147483648;
	shr.u32 	%r406, %r405, %r293;
	and.b32  	%r407, %r406, %r82;
	shl.b32 	%r408, %r407, 2;
	add.s32 	%r409, %r84, %r408;
	atom.shared.add.u32 	%r410, [%r409], 1;
	xor.b32  	%r1771, %r1739, -2147483648;
	shr.u32 	%r411, %r1771, %r293;
	and.b32  	%r412, %r411, %r82;
	shl.b32 	%r413, %r412, 2;
	add.s32 	%r414, %r84, %r413;
	atom.shared.add.u32 	%r415, [%r414], 1;
	xor.b32  	%r1772, %r1740, -2147483648;
	shr.u32 	%r416, %r1772, %r293;
	and.b32  	%r417, %r416, %r82;
	shl.b32 	%r418, %r417, 2;
	add.s32 	%r419, %r84, %r418;
	atom.shared.add.u32 	%r420, [%r419], 1;
	xor.b32  	%r421, %r1741, -2147483648;
	shr.u32 	%r422, %r421, %r293;
	and.b32  	%r423, %r422, %r82;
	shl.b32 	%r424, %r423, 2;
	add.s32 	%r425, %r84, %r424;
	atom.shared.add.u32 	%r426, [%r425], 1;
	xor.b32  	%r427, %r1742, -2147483648;
	shr.u32 	%r428, %r427, %r293;
	and.b32  	%r429, %r428, %r82;
	shl.b32 	%r430, %r429, 2;
	add.s32 	%r431, %r84, %r430;
	atom.shared.add.u32 	%r432, [%r431], 1;
	xor.b32  	%r433, %r1743, -2147483648;
	shr.u32 	%r434, %r433, %r293;
	and.b32  	%r435, %r434, %r82;
	shl.b32 	%r436, %r435, 2;
	add.s32 	%r437, %r84, %r436;
	atom.shared.add.u32 	%r438, [%r437], 1;
	xor.b32  	%r439, %r1744, -2147483648;
	shr.u32 	%r440, %r439, %r293;
	and.b32  	%r441, %r440, %r82;
	shl.b32 	%r442, %r441, 2;
	add.s32 	%r443, %r84, %r442;
	atom.shared.add.u32 	%r444, [%r443], 1;
	xor.b32  	%r445, %r1745, -2147483648;
	shr.u32 	%r446, %r445, %r293;
	and.b32  	%r447, %r446, %r82;
	shl.b32 	%r448, %r447, 2;
	add.s32 	%r449, %r84, %r448;
	atom.shared.add.u32 	%r450, [%r449], 1;
	xor.b32  	%r451, %r1746, -2147483648;
	shr.u32 	%r452, %r451, %r293;
	and.b32  	%r453, %r452, %r82;
	shl.b32 	%r454, %r453, 2;
	add.s32 	%r455, %r84, %r454;
	atom.shared.add.u32 	%r456, [%r455], 1;
	xor.b32  	%r457, %r1747, -2147483648;
	shr.u32 	%r458, %r457, %r293;
	and.b32  	%r459, %r458, %r82;
	shl.b32 	%r460, %r459, 2;
	add.s32 	%r461, %r84, %r460;
	atom.shared.add.u32 	%r462, [%r461], 1;
	xor.b32  	%r463, %r1748, -2147483648;
	shr.u32 	%r464, %r463, %r293;
	and.b32  	%r465, %r464, %r82;
	shl.b32 	%r466, %r465, 2;
	add.s32 	%r467, %r84, %r466;
	atom.shared.add.u32 	%r468, [%r467], 1;
	xor.b32  	%r469, %r1749, -2147483648;
	shr.u32 	%r470, %r469, %r293;
	and.b32  	%r471, %r470, %r82;
	shl.b32 	%r472, %r471, 2;
	add.s32 	%r473, %r84, %r472;
	atom.shared.add.u32 	%r474, [%r473], 1;
	xor.b32  	%r475, %r1750, -2147483648;
	shr.u32 	%r476, %r475, %r293;
	and.b32  	%r477, %r476, %r82;
	shl.b32 	%r478, %r477, 2;
	add.s32 	%r479, %r84, %r478;
	atom.shared.add.u32 	%r480, [%r479], 1;
	bar.sync 	0;
	setp.gt.u32 	%p31, %r1, 255;
	shl.b32 	%r481, %r1, 2;
	add.s32 	%r111, %r346, %r481;
	mov.b32 	%r1759, 0;
	@%p31 bra 	$L__BB12_57;
	ld.shared.u32 	%r483, [%r111];
	mov.b32 	%r484, 0;
	st.shared.u32 	[%r111], %r484;
	ld.shared.u32 	%r485, [%r111+1024];
	st.shared.u32 	[%r111+1024], %r483;
	add.s32 	%r486, %r485, %r483;
	ld.shared.u32 	%r487, [%r111+2048];
	st.shared.u32 	[%r111+2048], %r486;
	add.s32 	%r488, %r487, %r486;
	ld.shared.u32 	%r489, [%r111+3072];
	st.shared.u32 	[%r111+3072], %r488;
	add.s32 	%r490, %r489, %r488;
	ld.shared.u32 	%r491, [%r111+4096];
	st.shared.u32 	[%r111+4096], %r490;
	add.s32 	%r492, %r491, %r490;
	ld.shared.u32 	%r493, [%r111+5120];
	st.shared.u32 	[%r111+5120], %r492;
	add.s32 	%r494, %r493, %r492;
	ld.shared.u32 	%r495, [%r111+6144];
	st.shared.u32 	[%r111+6144], %r494;
	add.s32 	%r496, %r495, %r494;
	ld.shared.u32 	%r497, [%r111+7168];
	st.shared.u32 	[%r111+7168], %r496;
	add.s32 	%r498, %r497, %r496;
	ld.shared.u32 	%r499, [%r111+8192];
	st.shared.u32 	[%r111+8192], %r498;
	add.s32 	%r500, %r499, %r498;
	ld.shared.u32 	%r501, [%r111+9216];
	st.shared.u32 	[%r111+9216], %r500;
	add.s32 	%r502, %r501, %r500;
	ld.shared.u32 	%r503, [%r111+10240];
	st.shared.u32 	[%r111+10240], %r502;
	add.s32 	%r504, %r503, %r502;
	ld.shared.u32 	%r505, [%r111+11264];
	st.shared.u32 	[%r111+11264], %r504;
	add.s32 	%r1759, %r505, %r504;
$L__BB12_57:
	ld.param.u64 	%rd228, [_ZN3cub18CUB_300001_SM_10006detail10radix_sort29DeviceRadixSortOnesweepKernelINS1_5radix10policy_hubIiNS0_8NullTypeEyE10Policy1000ELNS0_9SortOrderE0EiS6_yiiNS1_21identity_decomposer_tEEEvPT5_SC_PT3_PKSD_PT1_PKSH_PT2_PKSL_T4_iiT6__param_0];
	setp.gt.u32 	%p32, %r1, 255;
	shl.b32 	%r506, %r3, 8;
	add.s32 	%r507, %r506, %r1;
	cvta.to.global.u64 	%rd5, %rd228;
	mul.wide.s32 	%rd34, %r507, 4;
	add.s64 	%rd6, %rd5, %rd34;
	@%p32 bra 	$L__BB12_59;
	or.b32  	%r508, %r1759, 1073741824;
	st.volatile.global.u32 	[%rd6], %r508;
$L__BB12_59:
	ld.param.u64 	%rd235, [_ZN3cub18CUB_300001_SM_10006detail10radix_sort29DeviceRadixSortOnesweepKernelINS1_5radix10policy_hubIiNS0_8NullTypeEyE10Policy1000ELNS0_9SortOrderE0EiS6_yiiNS1_21identity_decomposer_tEEEvPT5_SC_PT3_PKSD_PT1_PKSH_PT2_PKSL_T4_iiT6__param_3];
	xor.b32  	%r1773, %r1741, -2147483648;
	xor.b32  	%r1774, %r1742, -2147483648;
	xor.b32  	%r1765, %r1733, -2147483648;
	xor.b32  	%r1766, %r1734, -2147483648;
	xor.b32  	%r1777, %r1745, -2147483648;
	xor.b32  	%r1778, %r1746, -2147483648;
	xor.b32  	%r1764, %r1732, -2147483648;
	xor.b32  	%r1779, %r1747, -2147483648;
	xor.b32  	%r1780, %r1748, -2147483648;
	xor.b32  	%r1768, %r1736, -2147483648;
	xor.b32  	%r1767, %r1735, -2147483648;
	xor.b32  	%r1775, %r1743, -2147483648;
	xor.b32  	%r1782, %r1750, -2147483648;
	xor.b32  	%r1781, %r1749, -2147483648;
	xor.b32  	%r1769, %r1737, -2147483648;
	xor.b32  	%r1776, %r1744, -2147483648;
	xor.b32  	%r1770, %r1738, -2147483648;
	setp.lt.u32 	%p33, %r1, 256;
	setp.eq.s32 	%p34, %r1759, 7296;
	and.pred  	%p35, %p33, %p34;
	selp.u32 	%r509, 1, 0, %p35;
	{ 
	.reg .pred 	%p1; 
	.reg .pred 	%p2; 
	setp.ne.u32 	%p1, %r509, 0; 
	bar.red.or.pred 	%p2, 0, %p1; 
	selp.u32 	%r510, 1, 0, %p2; 
	}
	setp.eq.s32 	%p36, %r510, 0;
	cvt.u64.u32 	%rd7, %r1;
	cvta.to.global.u64 	%rd35, %rd235;
	mul.wide.u32 	%rd36, %r1, 8;
	add.s64 	%rd8, %rd35, %rd36;
	@%p36 bra 	$L__BB12_111;
	setp.gt.u32 	%p37, %r1, 255;
	setp.gt.u32 	%p38, %r1, %r108;
	selp.b32 	%r131, 7296, 0, %p38;
	shl.b32 	%r511, %r1, 3;
	mov.u32 	%r512, _ZZN3cub18CUB_300001_SM_10006detail10radix_sort29DeviceRadixSortOnesweepKernelINS1_5radix10policy_hubIiNS0_8NullTypeEyE10Policy1000ELNS0_9SortOrderE0EiS6_yiiNS1_21identity_decomposer_tEEEvPT5_SC_PT3_PKSD_PT1_PKSH_PT2_PKSL_T4_iiT6_E1s;
	add.s32 	%r513, %r512, %r511;
	add.s32 	%r132, %r513, 29184;
	@%p37 bra 	$L__BB12_68;
	ld.global.u64 	%rd37, [%rd8];
	cvt.u64.u32 	%rd38, %r131;
	sub.s64 	%rd237, %rd37, %rd38;
	st.shared.u64 	[%r132], %rd237;
	setp.lt.s32 	%p39, %r3, 1;
	mov.u32 	%r1763, %r1759;
	@%p39 bra 	$L__BB12_67;
	mov.b32 	%r1761, -1;
	mov.u32 	%r1760, %r3;
	mov.u32 	%r1763, %r1759;
$L__BB12_63:
	add.s32 	%r136, %r1760, -1;
	shl.b32 	%r515, %r136, 8;
	add.s32 	%r516, %r515, %r1;
	mul.wide.s32 	%rd39, %r516, 4;
	add.s64 	%rd10, %rd5, %rd39;
$L__BB12_64:
	membar.cta;
	ld.volatile.global.u32 	%r137, [%rd10];
	setp.eq.s32 	%p40, %r137, 0;
	@%p40 bra 	$L__BB12_64;
	and.b32  	%r517, %r137, 1073741823;
	add.s32 	%r1763, %r517, %r1763;
	setp.gt.s32 	%p41, %r137, -1;
	vote.sync.ballot.b32 	%r1761, %p41, %r1761;
	setp.gt.u32 	%p43, %r1760, 1;
	and.pred  	%p44, %p41, %p43;
	mov.u32 	%r1760, %r136;
	@%p44 bra 	$L__BB12_63;
	ld.shared.u64 	%rd237, [%r132];
$L__BB12_67:
	or.b32  	%r518, %r1763, -2147483648;
	st.volatile.global.u32 	[%rd6], %r518;
	sub.s32 	%r519, %r1763, %r1759;
	cvt.s64.s32 	%rd40, %r519;
	add.s64 	%rd41, %rd237, %rd40;
	st.shared.u64 	[%r132], %rd41;
$L__BB12_68:
	ld.param.u32 	%r1708, [_ZN3cub18CUB_300001_SM_10006detail10radix_sort29DeviceRadixSortOnesweepKernelINS1_5radix10policy_hubIiNS0_8NullTypeEyE10Policy1000ELNS0_9SortOrderE0EiS6_yiiNS1_21identity_decomposer_tEEEvPT5_SC_PT3_PKSD_PT1_PKSH_PT2_PKSL_T4_iiT6__param_8];
	ld.param.u64 	%rd231, [_ZN3cub18CUB_300001_SM_10006detail10radix_sort29DeviceRadixSortOnesweepKernelINS1_5radix10policy_hubIiNS0_8NullTypeEyE10Policy1000ELNS0_9SortOrderE0EiS6_yiiNS1_21identity_decomposer_tEEEvPT5_SC_PT3_PKSD_PT1_PKSH_PT2_PKSL_T4_iiT6__param_2];
	setp.gt.u32 	%p45, %r1, 255;
	setp.lt.s32 	%p46, %r4, %r1708;
	setp.eq.s64 	%p47, %rd231, 0;
	or.pred  	%p48, %p47, %p46;
	or.pred  	%p49, %p45, %p48;
	@%p49 bra 	$L__BB12_70;
	ld.param.u64 	%rd232, [_ZN3cub18CUB_300001_SM_10006detail10radix_sort29DeviceRadixSortOnesweepKernelINS1_5radix10policy_hubIiNS0_8NullTypeEyE10Policy1000ELNS0_9SortOrderE0EiS6_yiiNS1_21identity_decomposer_tEEEvPT5_SC_PT3_PKSD_PT1_PKSH_PT2_PKSL_T4_iiT6__param_2];
	ld.shared.u64 	%rd42, [%r132];
	cvt.u64.u32 	%rd43, %r131;
	cvt.s64.s32 	%rd44, %r1759;
	add.s64 	%rd45, %rd43, %rd44;
	add.s64 	%rd46, %rd45, %rd42;
	cvta.to.global.u64 	%rd47, %rd232;
	shl.b64 	%rd48, %rd7, 3;
	add.s64 	%rd49, %rd47, %rd48;
	st.global.u64 	[%rd49], %rd46;
$L__BB12_70:
	ld.param.u32 	%r1709, [_ZN3cub18CUB_300001_SM_10006detail10radix_sort29DeviceRadixSortOnesweepKernelINS1_5radix10policy_hubIiNS0_8NullTypeEyE10Policy1000ELNS0_9SortOrderE0EiS6_yiiNS1_21identity_decomposer_tEEEvPT5_SC_PT3_PKSD_PT1_PKSH_PT2_PKSL_T4_iiT6__param_8];
	setp.gt.s32 	%p50, %r4, %r1709;
	bar.sync 	0;
	shl.b32 	%r520, %r108, 3;
	add.s32 	%r522, %r512, %r520;
	ld.shared.u64 	%rd13, [%r522+29184];
	@%p50 bra 	$L__BB12_72;
	and.b32  	%r523, %r1, 31;
	and.b32  	%r524, %r1, 992;
	mul.lo.s32 	%r525, %r524, 19;
	or.b32  	%r526, %r525, %r523;
	cvt.u64.u32 	%rd50, %r526;
	add.s64 	%rd51, %rd13, %rd50;
	shl.b64 	%rd52, %rd51, 2;
	add.s64 	%rd53, %rd1, %rd52;
	st.global.u32 	[%rd53], %r1732;
	st.global.u32 	[%rd53+128], %r1733;
	st.global.u32 	[%rd53+256], %r1734;
	st.global.u32 	[%rd53+384], %r1735;
	st.global.u32 	[%rd53+512], %r1736;
	st.global.u32 	[%rd53+640], %r1737;
	st.global.u32 	[%rd53+768], %r1738;
	st.global.u32 	[%rd53+896], %r1739;
	st.global.u32 	[%rd53+1024], %r1740;
	st.global.u32 	[%rd53+1152], %r1741;
	st.global.u32 	[%rd53+1280], %r1742;
	st.global.u32 	[%rd53+1408], %r1743;
	st.global.u32 	[%rd53+1536], %r1744;
	st.global.u32 	[%rd53+1664], %r1745;
	st.global.u32 	[%rd53+1792], %r1746;
	st.global.u32 	[%rd53+1920], %r1747;
	st.global.u32 	[%rd53+2048], %r1748;
	st.global.u32 	[%rd53+2176], %r1749;
	st.global.u32 	[%rd53+2304], %r1750;
	bra.uni 	$L__BB12_110;
$L__BB12_72:
	ld.param.u32 	%r1710, [_ZN3cub18CUB_300001_SM_10006detail10radix_sort29DeviceRadixSortOnesweepKernelINS1_5radix10policy_hubIiNS0_8NullTypeEyE10Policy1000ELNS0_9SortOrderE0EiS6_yiiNS1_21identity_decomposer_tEEEvPT5_SC_PT3_PKSD_PT1_PKSH_PT2_PKSL_T4_iiT6__param_8];
	mad.lo.s32 	%r141, %r3, -7296, %r1710;
	and.b32  	%r527, %r1, 31;
	and.b32  	%r528, %r1, 992;
	mul.lo.s32 	%r529, %r528, 19;
	or.b32  	%r142, %r529, %r527;
	setp.ge.s32 	%p51, %r142, %r141;
	cvt.u64.u32 	%rd54, %r142;
	add.s64 	%rd55, %rd13, %rd54;
	shl.b64 	%rd56, %rd55, 2;
	add.s64 	%rd14, %rd1, %rd56;
	@%p51 bra 	$L__BB12_74;
	st.global.u32 	[%rd14], %r1732;
$L__BB12_74:
	add.s32 	%r530, %r142, 32;
	setp.ge.s32 	%p52, %r530, %r141;
	@%p52 bra 	$L__BB12_76;
	st.global.u32 	[%rd14+128], %r1733;
$L__BB12_76:
	add.s32 	%r531, %r142, 64;
	setp.ge.s32 	%p53, %r531, %r141;
	@%p53 bra 	$L__BB12_78;
	st.global.u32 	[%rd14+256], %r1734;
$L__BB12_78:
	add.s32 	%r532, %r142, 96;
	setp.ge.s32 	%p54, %r532, %r141;
	@%p54 bra 	$L__BB12_80;
	st.global.u32 	[%rd14+384], %r1735;
$L__BB12_80:
	add.s32 	%r533, %r142, 128;
	setp.ge.s32 	%p55, %r533, %r141;
	@%p55 bra 	$L__BB12_82;
	st.global.u32 	[%rd14+512], %r1736;
$L__BB12_82:
	add.s32 	%r534, %r142, 160;
	setp.ge.s32 	%p56, %r534, %r141;
	@%p56 bra 	$L__BB12_84;
	st.global.u32 	[%rd14+640], %r1737;
$L__BB12_84:
	add.s32 	%r535, %r142, 192;
	setp.ge.s32 	%p57, %r535, %r141;
	@%p57 bra 	$L__BB12_86;
	st.global.u32 	[%rd14+768], %r1738;
$L__BB12_86:
	add.s32 	%r536, %r142, 224;
	setp.ge.s32 	%p58, %r536, %r141;
	@%p58 bra 	$L__BB12_88;
	st.global.u32 	[%rd14+896], %r1739;
$L__BB12_88:
	add.s32 	%r537, %r142, 256;
	setp.ge.s32 	%p59, %r537, %r141;
	@%p59 bra 	$L__BB12_90;
	st.global.u32 	[%rd14+1024], %r1740;
$L__BB12_90:
	add.s32 	%r538, %r142, 288;
	setp.ge.s32 	%p60, %r538, %r141;
	@%p60 bra 	$L__BB12_92;
	st.global.u32 	[%rd14+1152], %r1741;
$L__BB12_92:
	add.s32 	%r539, %r142, 320;
	setp.ge.s32 	%p61, %r539, %r141;
	@%p61 bra 	$L__BB12_94;
	st.global.u32 	[%rd14+1280], %r1742;
$L__BB12_94:
	add.s32 	%r540, %r142, 352;
	setp.ge.s32 	%p62, %r540, %r141;
	@%p62 bra 	$L__BB12_96;
	st.global.u32 	[%rd14+1408], %r1743;
$L__BB12_96:
	add.s32 	%r541, %r142, 384;
	setp.ge.s32 	%p63, %r541, %r141;
	@%p63 bra 	$L__BB12_98;
	st.global.u32 	[%rd14+1536], %r1744;
$L__BB12_98:
	add.s32 	%r542, %r142, 416;
	setp.ge.s32 	%p64, %r542, %r141;
	@%p64 bra 	$L__BB12_100;
	st.global.u32 	[%rd14+1664], %r1745;
$L__BB12_100:
	add.s32 	%r543, %r142, 448;
	setp.ge.s32 	%p65, %r543, %r141;
	@%p65 bra 	$L__BB12_102;
	st.global.u32 	[%rd14+1792], %r1746;
$L__BB12_102:
	add.s32 	%r544, %r142, 480;
	setp.ge.s32 	%p66, %r544, %r141;
	@%p66 bra 	$L__BB12_104;
	st.global.u32 	[%rd14+1920], %r1747;
$L__BB12_104:
	add.s32 	%r545, %r142, 512;
	setp.ge.s32 	%p67, %r545, %r141;
	@%p67 bra 	$L__BB12_106;
	st.global.u32 	[%rd14+2048], %r1748;
$L__BB12_106:
	add.s32 	%r546, %r142, 544;
	setp.ge.s32 	%p68, %r546, %r141;
	@%p68 bra 	$L__BB12_108;
	st.global.u32 	[%rd14+2176], %r1749;
$L__BB12_108:
	add.s32 	%r547, %r142, 576;
	setp.ge.s32 	%p69, %r547, %r141;
	@%p69 bra 	$L__BB12_110;
	st.global.u32 	[%rd14+2304], %r1750;
$L__BB12_110:
	// begin inline asm
	exit;
	// end inline asm
	mov.u32 	%r1764, %r1732;
	mov.u32 	%r1765, %r1733;
	mov.u32 	%r1766, %r1734;
	mov.u32 	%r1767, %r1735;
	mov.u32 	%r1768, %r1736;
	mov.u32 	%r1769, %r1737;
	mov.u32 	%r1770, %r1738;
	mov.u32 	%r1771, %r1739;
	mov.u32 	%r1772, %r1740;
	mov.u32 	%r1773, %r1741;
	mov.u32 	%r1774, %r1742;
	mov.u32 	%r1775, %r1743;
	mov.u32 	%r1776, %r1744;
	mov.u32 	%r1777, %r1745;
	mov.u32 	%r1778, %r1746;
	mov.u32 	%r1779, %r1747;
	mov.u32 	%r1780, %r1748;
	mov.u32 	%r1781, %r1749;
	mov.u32 	%r1782, %r1750;
$L__BB12_111:
	mul.hi.u32 	%r548, %r1, 357913942;
	add.s32 	%r549, %r548, %r1;
	shl.b32 	%r550, %r549, 2;
	mov.u32 	%r551, _ZZN3cub18CUB_300001_SM_10006detail10radix_sort29DeviceRadixSortOnesweepKernelINS1_5radix10policy_hubIiNS0_8NullTypeEyE10Policy1000ELNS0_9SortOrderE0EiS6_yiiNS1_21identity_decomposer_tEEEvPT5_SC_PT3_PKSD_PT1_PKSH_PT2_PKSL_T4_iiT6_E1s;
	add.s32 	%r552, %r551, %r550;
	add.s32 	%r162, %r552, 13328;
	st.shared.u32 	[%r552+13328], %r1759;
	bar.sync 	0;
	setp.gt.u32 	%p70, %r1, 31;
	@%p70 bra 	$L__BB12_113;
	mad.lo.s32 	%r584, %r1, 52, %r551;
	ld.shared.u32 	%r585, [%r584+13328];
	ld.shared.u32 	%r586, [%r584+13332];
	ld.shared.u32 	%r587, [%r584+13336];
	ld.shared.u32 	%r588, [%r584+13340];
	ld.shared.u32 	%r589, [%r584+13344];
	ld.shared.u32 	%r590, [%r584+13348];
	ld.shared.u32 	%r591, [%r584+13352];
	ld.shared.u32 	%r592, [%r584+13356];
	ld.shared.u32 	%r593, [%r584+13360];
	ld.shared.u32 	%r594, [%r584+13364];
	ld.shared.u32 	%r595, [%r584+13368];
	ld.shared.u32 	%r596, [%r584+13372];
	add.s32 	%r597, %r586, %r585;
	add.s32 	%r598, %r597, %r587;
	add.s32 	%r599, %r598, %r588;
	add.s32 	%r600, %r599, %r589;
	add.s32 	%r601, %r600, %r590;
	add.s32 	%r602, %r601, %r591;
	add.s32 	%r603, %r602, %r592;
	add.s32 	%r604, %r603, %r593;
	add.s32 	%r605, %r604, %r594;
	add.s32 	%r606, %r605, %r595;
	add.s32 	%r557, %r606, %r596;
	mov.b32 	%r555, 1;
	mov.b32 	%r580, 0;
	mov.b32 	%r582, -1;
	// begin inline asm
	{  .reg .s32 r0;  .reg .pred p;  shfl.sync.up.b32 r0|p, %r557, %r555, %r580, %r582;  @p add.s32 r0, r0, %r557;  mov.s32 %r553, r0;}
	// end inline asm
	mov.b32 	%r561, 2;
	// begin inline asm
	{  .reg .s32 r0;  .reg .pred p;  shfl.sync.up.b32 r0|p, %r553, %r561, %r580, %r582;  @p add.s32 r0, r0, %r553;  mov.s32 %r559, r0;}
	// end inline asm
	mov.b32 	%r567, 4;
	// begin inline asm
	{  .reg .s32 r0;  .reg .pred p;  shfl.sync.up.b32 r0|p, %r559, %r567, %r580, %r582;  @p add.s32 r0, r0, %r559;  mov.s32 %r565, r0;}
	// end inline asm
	mov.b32 	%r573, 8;
	// begin inline asm
	{  .reg .s32 r0;  .reg .pred p;  shfl.sync.up.b32 r0|p, %r565, %r573, %r580, %r582;  @p add.s32 r0, r0, %r565;  mov.s32 %r571, r0;}
	// end inline asm
	mov.b32 	%r579, 16;
	// begin inline asm
	{  .reg .s32 r0;  .reg .pred p;  shfl.sync.up.b32 r0|p, %r571, %r579, %r580, %r582;  @p add.s32 r0, r0, %r571;  mov.s32 %r577, r0;}
	// end inline asm
	sub.s32 	%r607, %r577, %r557;
	add.s32 	%r608, %r585, %r607;
	add.s32 	%r609, %r586, %r608;
	add.s32 	%r610, %r587, %r609;
	add.s32 	%r611, %r588, %r610;
	add.s32 	%r612, %r589, %r611;
	add.s32 	%r613, %r590, %r612;
	add.s32 	%r614, %r591, %r613;
	add.s32 	%r615, %r592, %r614;
	add.s32 	%r616, %r593, %r615;
	add.s32 	%r617, %r594, %r616;
	add.s32 	%r618, %r595, %r617;
	st.shared.u32 	[%r584+13328], %r607;
	st.shared.u32 	[%r584+13332], %r608;
	st.shared.u32 	[%r584+13336], %r609;
	st.shared.u32 	[%r584+13340], %r610;
	st.shared.u32 	[%r584+13344], %r611;
	st.shared.u32 	[%r584+13348], %r612;
	st.shared.u32 	[%r584+13352], %r613;
	st.shared.u32 	[%r584+13356], %r614;
	st.shared.u32 	[%r584+13360], %r615;
	st.shared.u32 	[%r584+13364], %r616;
	st.shared.u32 	[%r584+13368], %r617;
	st.shared.u32 	[%r584+13372], %r618;
$L__BB12_113:
	setp.gt.u32 	%p71, %r1, 255;
	bar.sync 	0;
	ld.shared.u32 	%r163, [%r162];
	@%p71 bra 	$L__BB12_115;
	shl.b32 	%r619, %r1, 2;
	add.s32 	%r621, %r551, %r619;
	ld.shared.u32 	%r622, [%r621];
	add.s32 	%r623, %r622, %r163;
	st.shared.u32 	[%r621], %r623;
	ld.shared.u32 	%r624, [%r621+1024];
	add.s32 	%r625, %r624, %r163;
	st.shared.u32 	[%r621+1024], %r625;
	ld.shared.u32 	%r626, [%r621+2048];
	add.s32 	%r627, %r626, %r163;
	st.shared.u32 	[%r621+2048], %r627;
	ld.shared.u32 	%r628, [%r621+3072];
	add.s32 	%r629, %r628, %r163;
	st.shared.u32 	[%r621+3072], %r629;
	ld.shared.u32 	%r630, [%r621+4096];
	add.s32 	%r631, %r630, %r163;
	st.shared.u32 	[%r621+4096], %r631;
	ld.shared.u32 	%r632, [%r621+5120];
	add.s32 	%r633, %r632, %r163;
	st.shared.u32 	[%r621+5120], %r633;
	ld.shared.u32 	%r634, [%r621+6144];
	add.s32 	%r635, %r634, %r163;
	st.shared.u32 	[%r621+6144], %r635;
	ld.shared.u32 	%r636, [%r621+7168];
	add.s32 	%r637, %r636, %r163;
	st.shared.u32 	[%r621+7168], %r637;
	ld.shared.u32 	%r638, [%r621+8192];
	add.s32 	%r639, %r638, %r163;
	st.shared.u32 	[%r621+8192], %r639;
	ld.shared.u32 	%r640, [%r621+9216];
	add.s32 	%r641, %r640, %r163;
	st.shared.u32 	[%r621+9216], %r641;
	ld.shared.u32 	%r642, [%r621+10240];
	add.s32 	%r643, %r642, %r163;
	st.shared.u32 	[%r621+10240], %r643;
	ld.shared.u32 	%r644, [%r621+11264];
	add.s32 	%r645, %r644, %r163;
	st.shared.u32 	[%r621+11264], %r645;
$L__BB12_115:
	shl.b32 	%r672, %r1, 5;
	and.b32  	%r673, %r672, 31744;
	add.s32 	%r164, %r551, %r673;
	bar.sync 	0;
	// begin inline asm
	mov.u32 %r646, %lanemask_le;
	// end inline asm
	shr.u32 	%r675, %r1764, %r293;
	and.b32  	%r669, %r675, %r82;
	mov.b32 	%r649, 1;
	// begin inline asm
	{
    .reg .pred p;
    and.b32 %r647, %r669, %r649;    setp.ne.u32 p, %r647, 0;
    vote.ballot.sync.b32 %r647, p, 0xffffffff;
    @!p not.b32 %r647, %r647;
}

	// end inline asm
	mov.b32 	%r652, 2;
	// begin inline asm
	{
    .reg .pred p;
    and.b32 %r650, %r669, %r652;    setp.ne.u32 p, %r650, 0;
    vote.ballot.sync.b32 %r650, p, 0xffffffff;
    @!p not.b32 %r650, %r650;
}

	// end inline asm
	and.b32  	%r676, %r650, %r647;
	mov.b32 	%r655, 4;
	// begin inline asm
	{
    .reg .pred p;
    and.b32 %r653, %r669, %r655;    setp.ne.u32 p, %r653, 0;
    vote.ballot.sync.b32 %r653, p, 0xffffffff;
    @!p not.b32 %r653, %r653;
}

	// end inline asm
	and.b32  	%r677, %r653, %r676;
	mov.b32 	%r658, 8;
	// begin inline asm
	{
    .reg .pred p;
    and.b32 %r656, %r669, %r658;    setp.ne.u32 p, %r656, 0;
    vote.ballot.sync.b32 %r656, p, 0xffffffff;
    @!p not.b32 %r656, %r656;
}

	// end inline asm
	and.b32  	%r678, %r656, %r677;
	mov.b32 	%r661, 16;
	// begin inline asm
	{
    .reg .pred p;
    and.b32 %r659, %r669, %r661;    setp.ne.u32 p, %r659, 0;
    vote.ballot.sync.b32 %r659, p, 0xffffffff;
    @!p not.b32 %r659, %r659;
}

	// end inline asm
	and.b32  	%r679, %r659, %r678;
	mov.b32 	%r664, 32;
	// begin inline asm
	{
    .reg .pred p;
    and.b32 %r662, %r669, %r664;    setp.ne.u32 p, %r662, 0;
    vote.ballot.sync.b32 %r662, p, 0xffffffff;
    @!p not.b32 %r662, %r662;
}

	// end inline asm
	and.b32  	%r680, %r662, %r679;
	mov.b32 	%r667, 64;
	// begin inline asm
	{
    .reg .pred p;
    and.b32 %r665, %r669, %r667;    setp.ne.u32 p, %r665, 0;
    vote.ballot.sync.b32 %r665, p, 0xffffffff;
    @!p not.b32 %r665, %r665;
}

	// end inline asm
	and.b32  	%r681, %r665, %r680;
	mov.b32 	%r670, 128;
	// begin inline asm
	{
    .reg .pred p;
    and.b32 %r668, %r669, %r670;    setp.ne.u32 p, %r668, 0;
    vote.ballot.sync.b32 %r668, p, 0xffffffff;
    @!p not.b32 %r668, %r668;
}

	// end inline asm
	and.b32  	%r682, %r668, %r681;
	clz.b32 	%r683, %r682;
	sub.s32 	%r167, 31, %r683;
	and.b32  	%r684, %r646, %r682;
	popc.b32 	%r168, %r684;
	setp.ne.s32 	%p72, %r295, %r167;
	mov.b32 	%r1783, 0;
	@%p72 bra 	$L__BB12_117;
	shl.b32 	%r685, %r669, 2;
	add.s32 	%r686, %r164, %r685;
	atom.shared.add.u32 	%r1783, [%r686], %r168;
$L__BB12_117:
	shfl.sync.idx.b32	%r712|%p73, %r1783, %r167, 31, -1;
	add.s32 	%r171, %r168, %r712;
	shr.u32 	%r713, %r1765, %r293;
	and.b32  	%r709, %r713, %r82;
	mov.b32 	%r689, 1;
	// begin inline asm
	{
    .reg .pred p;
    and.b32 %r687, %r709, %r689;    setp.ne.u32 p, %r687, 0;
    vote.ballot.sync.b32 %r687, p, 0xffffffff;
    @!p not.b32 %r687, %r687;
}

	// end inline asm
	mov.b32 	%r692, 2;
	// begin inline asm
	{
    .reg .pred p;
    and.b32 %r690, %r709, %r692;    setp.ne.u32 p, %r690, 0;
    vote.ballot.sync.b32 %r690, p, 0xffffffff;
    @!p not.b32 %r690, %r690;
}

	// end inline asm
	and.b32  	%r714, %r690, %r687;
	mov.b32 	%r695, 4;
	// begin inline asm
	{
    .reg .pred p;
    and.b32 %r693, %r709, %r695;    setp.ne.u32 p, %r693, 0;
    vote.ballot.sync.b32 %r693, p, 0xffffffff;
    @!p not.b32 %r693, %r693;
}

	// end inline asm
	and.b32  	%r715, %r693, %r714;
	mov.b32 	%r698, 8;
	// begin inline asm
	{
    .reg .pred p;
    and.b32 %r696, %r709, %r698;    setp.ne.u32 p, %r696, 0;
    vote.ballot.sync.b32 %r696, p, 0xffffffff;
    @!p not.b32 %r696, %r696;
}

	// end inline asm
	and.b32  	%r716, %r696, %r715;
	mov.b32 	%r701, 16;
	// begin inline asm
	{
    .reg .pred p;
    and.b32 %r699, %r709, %r701;    setp.ne.u32 p, %r699, 0;
    vote.ballot.sync.b32 %r699, p, 0xffffffff;
    @!p not.b32 %r699, %r699;
}

	// end inline asm
	and.b32  	%r717, %r699, %r716;
	mov.b32 	%r704, 32;
	// begin inline asm
	{
    .reg .pred p;
    and.b32 %r702, %r709, %r704;    setp.ne.u32 p, %r702, 0;
    vote.ballot.sync.b32 %r702, p, 0xffffffff;
    @!p not.b32 %r702, %r702;
}

	// end inline asm
	and.b32  	%r718, %r702, %r717;
	mov.b32 	%r707, 64;
	// begin inline asm
	{
    .reg .pred p;
    and.b32 %r705, %r709, %r707;    setp.ne.u32 p, %r705, 0;
    vote.ballot.sync.b32 %r705, p, 0xffffffff;
    @!p not.b32 %r705, %r705;
}

	// end inline asm
	and.b32  	%r719, %r705, %r718;
	mov.b32 	%r710, 128;
	// begin inline asm
	{
    .reg .pred p;
    and.b32 %r708, %r709, %r710;    setp.ne.u32 p, %r708, 0;
    vote.ballot.sync.b32 %r708, p, 0xffffffff;
    @!p not.b32 %r708, %r708;
}

	// end inline asm
	and.b32  	%r720, %r708, %r719;
	clz.b32 	%r721, %r720;
	sub.s32 	%r173, 31, %r721;
	and.b32  	%r722, %r646, %r720;
	popc.b32 	%r174, %r722;
	setp.ne.s32 	%p74, %r295, %r173;
	mov.b32 	%r1784, 0;
	@%p74 bra 	$L__BB12_119;
	shl.b32 	%r723, %r709, 2;
	add.s32 	%r724, %r164, %r723;
	atom.shared.add.u32 	%r1784, [%r724], %r174;
$L__BB12_119:
	shfl.sync.idx.b32	%r750|%p75, %r1784, %r173, 31, -1;
	add.s32 	%r177, %r174, %r750;
	shr.u32 	%r751, %r1766, %r293;
	and.b32  	%r747, %r751, %r82;
	mov.b32 	%r727, 1;
	// begin inline asm
	{
    .reg .pred p;
    and.b32 %r725, %r747, %r727;    setp.ne.u32 p, %r725, 0;
    vote.ballot.sync.b32 %r725, p, 0xffffffff;
    @!p not.b32 %r725, %r725;
}

	// end inline asm
	mov.b32 	%r730, 2;
	// begin inline asm
	{
    .reg .pred p;
    and.b32 %r728, %r747, %r730;    setp.ne.u32 p, %r728, 0;
    vote.ballot.sync.b32 %r728, p, 0xffffffff;
    @!p not.b32 %r728, %r728;
}

	// end inline asm
	and.b32  	%r752, %r728, %r725;
	mov.b32 	%r733, 4;
	// begin inline asm
	{
    .reg .pred p;
    and.b32 %r731, %r747, %r733;    setp.ne.u32 p, %r731, 0;
    vote.ballot.sync.b32 %r731, p, 0xffffffff;
    @!p not.b32 %r731, %r731;
}

	// end inline asm
	and.b32  	%r753, %r731, %r752;
	mov.b32 	%r736, 8;
	// begin inline asm
	{
    .reg .pred p;
    and.b32 %r734, %r747, %r736;    setp.ne.u32 p, %r734, 0;
    vote.ballot.sync.b32 %r734, p, 0xffffffff;
    @!p not.b32 %r734, %r734;
}

	// end inline asm
	and.b32  	%r754, %r734, %r753;
	mov.b32 	%r739, 16;
	// begin inline asm
	{
    .reg .pred p;
    and.b32 %r737, %r747, %r739;    setp.ne.u32 p, %r737, 0;
    vote.ballot.sync.b32 %r737, p, 0xffffffff;
    @!p not.b32 %r737, %r737;
}

	// end inline asm
	and.b32  	%r755, %r737, %r754;
	mov.b32 	%r742, 32;
	// begin inline asm
	{
    .reg .pred p;
    and.b32 %r740, %r747, %r742;    setp.ne.u32 p, %r740, 0;
    vote.ballot.sync.b32 %r740, p, 0xffffffff;
    @!p not.b32 %r740, %r740;
}

	// end inline asm
	and.b32  	%r756, %r740, %r755;
	mov.b32 	%r745, 64;
	// begin inline asm
	{
    .reg .pred p;
    and.b32 %r743, %r747, %r745;    setp.ne.u32 p, %r743, 0;
    vote.ballot.sync.b32 %r743, p, 0xffffffff;
    @!p not.b32 %r743, %r743;
}

	// end inline asm
	and.b32  	%r757, %r743, %r756;
	mov.b32 	%r748, 128;
	// begin inline asm
	{
    .reg .pred p;
    and.b32 %r746, %r747, %r748;    setp.ne.u32 p, %r746, 0;
    vote.ballot.sync.b32 %r746, p, 0xffffffff;
    @!p not.b32 %r746, %r746;
}

	// end inline asm
	and.b32  	%r758, %r746, %r757;
	clz.b32 	%r759, %r758;
	sub.s32 	%r179, 31, %r759;
	and.b32  	%r760, %r646, %r758;
	popc.b32 	%r180, %r760;
	setp.ne.s32 	%p76, %r295, %r179;
	mov.b32 	%r1785, 0;
	@%p76 bra 	$L__BB12_121;
	shl.b32 	%r761, %r747, 2;
	add.s32 	%r762, %r164, %r761;
	atom.shared.add.u32 	%r1785, [%r762], %r180;
$L__BB12_121:
	shfl.sync.idx.b32	%r788|%p77, %r1785, %r179, 31, -1;
	add.s32 	%r183, %r180, %r788;
	shr.u32 	%r789, %r1767, %r293;
	and.b32  	%r785, %r789, %r82;
	mov.b32 	%r765, 1;
	// begin inline asm
	{
    .reg .pred p;
    and.b32 %r763, %r785, %r765;    setp.ne.u32 p, %r763, 0;
    vote.ballot.sync.b32 %r763, p, 0xffffffff;
    @!p not.b32 %r763, %r763;
}

	// end inline asm
	mov.b32 	%r768, 2;
	// begin inline asm
	{
    .reg .pred p;
    and.b32 %r766, %r785, %r768;    setp.ne.u32 p, %r766, 0;
    vote.ballot.sync.b32 %r766, p, 0xffffffff;
    @!p not.b32 %r766, %r766;
}

	// end inline asm
	and.b32  	%r790, %r766, %r763;
	mov.b32 	%r771, 4;
	// begin inline asm
	{
    .reg .pred p;
    and.b32 %r769, %r785, %r771;    setp.ne.u32 p, %r769, 0;
    vote.ballot.sync.b32 %r769, p, 0xffffffff;
    @!p not.b32 %r769, %r769;
}

	// end inline asm
	and.b32  	%r791, %r769, %r790;
	mov.b32 	%r774, 8;
	// begin inline asm
	{
    .reg .pred p;
    and.b32 %r772, %r785, %r774;    setp.ne.u32 p, %r772, 0;
    vote.ballot.sync.b32 %r772, p, 0xffffffff;
    @!p not.b32 %r772, %r772;
}

	// end inline asm
	and.b32  	%r792, %r772, %r791;
	mov.b32 	%r777, 16;
	// begin inline asm
	{
    .reg .pred p;
    and.b32 %r775, %r785, %r777;    setp.ne.u32 p, %r775, 0;
    vote.ballot.sync.b32 %r775, p, 0xffffffff;
    @!p not.b32 %r775, %r775;
}

	// end inline asm
	and.b32  	%r793, %r775, %r792;
	mov.b32 	%r780, 32;
	// begin inline asm
	{
    .reg .pred p;
    and.b32 %r778, %r785, %r780;    setp.ne.u32 p, %r778, 0;
    vote.ballot.sync.b32 %r778, p, 0xffffffff;
    @!p not.b32 %r778, %r778;
}

	// end inline asm
	and.b32  	%r794, %r778, %r793;
	mov.b32 	%r783, 64;
	// begin inline asm
	{
    .reg .pred p;
    and.b32 %r781, %r785, %r783;    setp.ne.u32 p, %r781, 0;
    vote.ballot.sync.b32 %r781, p, 0xffffffff;
    @!p not.b32 %r781, %r781;
}

	// end inline asm
	and.b32  	%r795, %r781, %r794;
	mov.b32 	%r786, 128;
	// begin inline asm
	{
    .reg .pred p;
    and.b32 %r784, %r785, %r786;    setp.ne.u32 p, %r784, 0;
    vote.ballot.sync.b32 %r784, p, 0xffffffff;
    @!p not.b32 %r784, %r784;
}

	// end inline asm
	and.b32  	%r796, %r784, %r795;
	clz.b32 	%r797, %r796;
	sub.s32 	%r185, 31, %r797;
	and.b32  	%r798, %r646, %r796;
	popc.b32 	%r186, %r798;
	setp.ne.s32 	%p78, %r295, %r185;
	mov.b32 	%r1786, 0;
	@%p78 bra 	$L__BB12_123;
	shl.b32 	%r799, %r785, 2;
	add.s32 	%r800, %r164, %r799;
	atom.shared.add.u32 	%r1786, [%r800], %r186;
$L__BB12_123:
	shfl.sync.idx.b32	%r826|%p79, %r1786, %r185, 31, -1;
	add.s32 	%r189, %r186, %r826;
	shr.u32 	%r827, %r1768, %r293;
	and.b32  	%r823, %r827, %r82;
	mov.b32 	%r803, 1;
	// begin inline asm
	{
    .reg .pred p;
    and.b32 %r801, %r823, %r803;    setp.ne.u32 p, %r801, 0;
    vote.ballot.sync.b32 %r801, p, 0xffffffff;
    @!p not.b32 %r801, %r801;
}

	// end inline asm
	mov.b32 	%r806, 2;
	// begin inline asm
	{
    .reg .pred p;
    and.b32 %r804, %r823, %r806;    setp.ne.u32 p, %r804, 0;
    vote.ballot.sync.b32 %r804, p, 0xffffffff;
    @!p not.b32 %r804, %r804;
}

	// end inline asm
	and.b32  	%r828, %r804, %r801;
	mov.b32 	%r809, 4;
	// begin inline asm
	{
    .reg .pred p;
    and.b32 %r807, %r823, %r809;    setp.ne.u32 p, %r807, 0;
    vote.ballot.sync.b32 %r807, p, 0xffffffff;
    @!p not.b32 %r807, %r807;
}

	// end inline asm
	and.b32  	%r829, %r807, %r828;
	mov.b32 	%r812, 8;
	// begin inline asm
	{
    .reg .pred p;
    and.b32 %r810, %r823, %r812;    setp.ne.u32 p, %r810, 0;
    vote.ballot.sync.b32 %r810, p, 0xffffffff;
    @!p not.b32 %r810, %r810;
}

	// end inline asm
	and.b32  	%r830, %r810, %r829;
	mov.b32 	%r815, 16;
	// begin inline asm
	{
    .reg .pred p;
    and.b32 %r813, %r823, %r815;    setp.ne.u32 p, %r813, 0;
    vote.ballot.sync.b32 %r813, p, 0xffffffff;
    @!p not.b32 %r813, %r813;
}

	// end inline asm
	and.b32  	%r831, %r813, %r830;
	mov.b32 	%r818, 32;
	// begin inline asm
	{
    .reg .pred p;
    and.b32 %r816, %r823, %r818;    setp.ne.u32 p, %r816, 0;
    vote.ballot.sync.b32 %r816, p, 0xffffffff;
    @!p not.b32 %r816, %r816;
}

	// end inline asm
	and.b32  	%r832, %r816, %r831;
	mov.b32 	%r821, 64;
	// begin inline asm
	{
    .reg .pred p;
    and.b32 %r819, %r823, %r821;    setp.ne.u32 p, %r819, 0;
    vote.ballot.sync.b32 %r819, p, 0xffffffff;
    @!p not.b32 %r819, %r819;
}

	// end inline asm
	and.b32  	%r833, %r819, %r832;
	mov.b32 	%r824, 128;
	// begin inline asm
	{
    .reg .pred p;
    and.b32 %r822, %r823, %r824;    setp.ne.u32 p, %r822, 0;
    vote.ballot.sync.b32 %r822, p, 0xffffffff;
    @!p not.b32 %r822, %r822;
}

	// end inline asm
	and.b32  	%r834, %r822, %r833;
	clz.b32 	%r835, %r834;
	sub.s32 	%r191, 31, %r835;
	and.b32  	%r836, %r646, %r834;
	popc.b32 	%r192, %r836;
	setp.ne.s32 	%p80, %r295, %r191;
	mov.b32 	%r1787, 0;
	@%p80 bra 	$L__BB12_125;
	shl.b32 	%r837, %r823, 2;
	add.s32 	%r838, %r164, %r837;
	atom.shared.add.u32 	%r1787, [%r838], %r192;
$L__BB12_125:
	shfl.sync.idx.b32	%r864|%p81, %r1787, %r191, 31, -1;
	add.s32 	%r195, %r192, %r864;
	shr.u32 	%r865, %r1769, %r293;
	and.b32  	%r861, %r865, %r82;
	mov.b32 	%r841, 1;
	// begin inline asm
	{
    .reg .pred p;
    and.b32 %r839, %r861, %r841;    setp.ne.u32 p, %r839, 0;
    vote.ballot.sync.b32 %r839, p, 0xffffffff;
    @!p not.b32 %r839, %r839;
}

	// end inline asm
	mov.b32 	%r844, 2;
	// begin inline asm
	{
    .reg .pred p;
    and.b32 %r842, %r861, %r844;    setp.ne.u32 p, %r842, 0;
    vote.ballot.sync.b32 %r842, p, 0xffffffff;
    @!p not.b32 %r842, %r842;
}

	// end inline asm
	and.b32  	%r866, %r842, %r839;
	mov.b32 	%r847, 4;
	// begin inline asm
	{
    .reg .pred p;
    and.b32 %r845, %r861, %r847;    setp.ne.u32 p, %r845, 0;
    vote.ballot.sync.b32 %r845, p, 0xffffffff;
    @!p not.b32 %r845, %r845;
}

	// end inline asm
	and.b32  	%r867, %r845, %r866;
	mov.b32 	%r850, 8;
	// begin inline asm
	{
    .reg .pred p;
    and.b32 %r848, %r861, %r850;    setp.ne.u32 p, %r848, 0;
    vote.ballot.sync.b32 %r848, p, 0xffffffff;
    @!p not.b32 %r848, %r848;
}

	// end inline asm
	and.b32  	%r868, %r848, %r867;
	mov.b32 	%r853, 16;
	// begin inline asm
	{
    .reg .pred p;
    and.b32 %r851, %r861, %r853;    setp.ne.u32 p, %r851, 0;
    vote.ballot.sync.b32 %r851, p, 0xffffffff;
    @!p not.b32 %r851, %r851;
}

	// end inline asm
	and.b32  	%r869, %r851, %r868;
	mov.b32 	%r856, 32;
	// begin inline asm
	{
    .reg .pred p;
    and.b32 %r854, %r861, %r856;    setp.ne.u32 p, %r854, 0;
    vote.ballot.sync.b32 %r854, p, 0xffffffff;
    @!p not.b32 %r854, %r854;
}

	// end inline asm
	and.b32  	%r870, %r854, %r869;
	mov.b32 	%r859, 64;
	// begin inline asm
	{
    .reg .pred p;
    and.b32 %r857, %r861, %r859;    setp.ne.u32 p, %r857, 0;
    vote.ballot.sync.b32 %r857, p, 0xffffffff;
    @!p not.b32 %r857, %r857;
}

	// end inline asm
	and.b32  	%r871, %r857, %r870;
	mov.b32 	%r862, 128;
	// begin inline asm
	{
    .reg .pred p;
    and.b32 %r860, %r861, %r862;    setp.ne.u32 p, %r860, 0;
    vote.ballot.sync.b32 %r860, p, 0xffffffff;
    @!p not.b32 %r860, %r860;
}

	// end inline asm
	and.b32  	%r872, %r860, %r871;
	clz.b32 	%r873, %r872;
	sub.s32 	%r197, 31, %r873;
	and.b32  	%r874, %r646, %r872;
	popc.b32 	%r198, %r874;
	setp.ne.s32 	%p82, %r295, %r197;
	mov.b32 	%r1788, 0;
	@%p82 bra 	$L__BB12_127;
	shl.b32 	%r875, %r861, 2;
	add.s32 	%r876, %r164, %r875;
	atom.shared.add.u32 	%r1788, [%r876], %r198;
$L__BB12_127:
	shfl.sync.idx.b32	%r902|%p83, %r1788, %r197, 31, -1;
	add.s32 	%r201, %r198, %r902;
	shr.u32 	%r903, %r1770, %r293;
	and.b32  	%r899, %r903, %r82;
	mov.b32 	%r879, 1;
	// begin inline asm
	{
    .reg .pred p;
    and.b32 %r877, %r899, %r879;    setp.ne.u32 p, %r877, 0;
    vote.ballot.sync.b32 %r877, p, 0xffffffff;
    @!p not.b32 %r877, %r877;
}

	// end inline asm
	mov.b32 	%r882, 2;
	// begin inline asm
	{
    .reg .pred p;
    and.b32 %r880, %r899, %r882;    setp.ne.u32 p, %r880, 0;
    vote.ballot.sync.b32 %r880, p, 0xffffffff;
    @!p not.b32 %r880, %r880;
}

	// end inline asm
	and.b32  	%r904, %r880, %r877;
	mov.b32 	%r885, 4;
	// begin inline asm
	{
    .reg .pred p;
    and.b32 %r883, %r899, %r885;    setp.ne.u32 p, %r883, 0;
    vote.ballot.sync.b32 %r883, p, 0xffffffff;
    @!p not.b32 %r883, %r883;
}

	// end inline asm
	and.b32  	%r905, %r883, %r904;
	mov.b32 	%r888, 8;
	// begin inline asm
	{
    .reg .pred p;
    and.b32 %r886, %r899, %r888;    setp.ne.u32 p, %r886, 0;
    vote.ballot.sync.b32 %r886, p, 0xffffffff;
    @!p not.b32 %r886, %r886;
}

	// end inline asm
	and.b32  	%r906, %r886, %r905;
	mov.b32 	%r891, 16;
	// begin inline asm
	{
    .reg .pred p;
    and.b32 %r889, %r899, %r891;    setp.ne.u32 p, %r889, 0;
    vote.ballot.sync.b32 %r889, p, 0xffffffff;
    @!p not.b32 %r889, %r889;
}

	// end inline asm
	and.b32  	%r907, %r889, %r906;
	mov.b32 	%r894, 32;
	// begin inline asm
	{
    .reg .pred p;
    and.b32 %r892, %r899, %r894;    setp.ne.u32 p, %r892, 0;
    vote.ballot.sync.b32 %r892, p, 0xffffffff;
    @!p not.b32 %r892, %r892;
}

	// end inline asm
	and.b32  	%r908, %r892, %r907;
	mov.b32 	%r897, 64;
	// begin inline asm
	{
    .reg .pred p;
    and.b32 %r895, %r899, %r897;    setp.ne.u32 p, %r895, 0;
    vote.ballot.sync.b32 %r895, p, 0xffffffff;
    @!p not.b32 %r895, %r895;
}

	// end inline asm
	and.b32  	%r909, %r895, %r908;
	mov.b32 	%r900, 128;
	// begin inline asm
	{
    .reg .pred p;
    and.b32 %r898, %r899, %r900;    setp.ne.u32 p, %r898, 0;
    vote.ballot.sync.b32 %r898, p, 0xffffffff;
    @!p not.b32 %r898, %r898;
}

	// end inline asm
	and.b32  	%r910, %r898, %r909;
	clz.b32 	%r911, %r910;
	sub.s32 	%r203, 31, %r911;
	and.b32  	%r912, %r646, %r910;
	popc.b32 	%r204, %r912;
	setp.ne.s32 	%p84, %r295, %r203;
	mov.b32 	%r1789, 0;
	@%p84 bra 	$L__BB12_129;
	shl.b32 	%r913, %r899, 2;
	add.s32 	%r914, %r164, %r913;
	atom.shared.add.u32 	%r1789, [%r914], %r204;
$L__BB12_129:
	shfl.sync.idx.b32	%r940|%p85, %r1789, %r203, 31, -1;
	add.s32 	%r207, %r204, %r940;
	shr.u32 	%r941, %r1771, %r293;
	and.b32  	%r937, %r941, %r82;
	mov.b32 	%r917, 1;
	// begin inline asm
	{
    .reg .pred p;
    and.b32 %r915, %r937, %r917;    setp.ne.u32 p, %r915, 0;
    vote.ballot.sync.b32 %r915, p, 0xffffffff;
    @!p not.b32 %r915, %r915;
}

	// end inline asm
	mov.b32 	%r920, 2;
	// begin inline asm
	{
    .reg .pred p;
    and.b32 %r918, %r937, %r920;    setp.ne.u32 p, %r918, 0;
    vote.ballot.sync.b32 %r918, p, 0xffffffff;
    @!p not.b32 %r918, %r918;
}

	// end inline asm
	and.b32  	%r942, %r918, %r915;
	mov.b32 	%r923, 4;
	// begin inline asm
	{
    .reg .pred p;
    and.b32 %r921, %r937, %r923;    setp.ne.u32 p, %r921, 0;
    vote.ballot.sync.b32 %r921, p, 0xffffffff;
    @!p not.b32 %r921, %r921;
}

	// end inline asm
	and.b32  	%r943, %r921, %r942;
	mov.b32 	%r926, 8;
	// begin inline asm
	{
    .reg .pred p;
    and.b32 %r924, %r937, %r926;    setp.ne.u32 p, %r924, 0;
    vote.ballot.sync.b32 %r924, p, 0xffffffff;
    @!p not.b32 %r924, %r924;
}

	// end inline asm
	and.b32  	%r944, %r924, %r943;
	mov.b32 	%r929, 16;
	// begin inline asm
	{
    .reg .pred p;
    and.b32 %r927, %r937, %r929;    setp.ne.u32 p, %r927, 0;
    vote.ballot.sync.b32 %r927, p, 0xffffffff;
    @!p not.b32 %r927, %r927;
}

	// end inline asm
	and.b32  	%r945, %r927, %r944;
	mov.b32 	%r932, 32;
	// begin inline asm
	{
    .reg .pred p;
    and.b32 %r930, %r937, %r932;    setp.ne.u32 p, %r930, 0;
    vote.ballot.sync.b32 %r930, p, 0xffffffff;
    @!p not.b32 %r930, %r930;
}

	// end inline asm
	and.b32  	%r946, %r930, %r945;
	mov.b32 	%r935, 64;
	// begin inline asm
	{
    .reg .pred p;
    and.b32 %r933, %r937, %r935;    setp.ne.u32 p, %r933, 0;
    vote.ballot.sync.b32 %r933, p, 0xffffffff;
    @!p not.b32 %r933, %r933;
}

	// end inline asm
	and.b32  	%r947, %r933, %r946;
	mov.b32 	%r938, 128;
	// begin inline asm
	{
    .reg .pred p;
    and.b32 %r936, %r937, %r938;    setp.ne.u32 p, %r936, 0;
    vote.ballot.sync.b32 %r936, p, 0xffffffff;
    @!p not.b32 %r936, %r936;
}

	// end inline asm
	and.b32  	%r948, %r936, %r947;
	clz.b32 	%r949, %r948;
	sub.s32 	%r209, 31, %r949;
	and.b32  	%r950, %r646, %r948;
	popc.b32 	%r210, %r950;
	setp.ne.s32 	%p86, %r295, %r209;
	mov.b32 	%r1790, 0;
	@%p86 bra 	$L__BB12_131;
	shl.b32 	%r951, %r937, 2;
	add.s32 	%r952, %r164, %r951;
	atom.shared.add.u32 	%r1790, [%r952], %r210;
$L__BB12_131:
	shfl.sync.idx.b32	%r978|%p87, %r1790, %r209, 31, -1;
	add.s32 	%r213, %r210, %r978;
	shr.u32 	%r979, %r1772, %r293;
	and.b32  	%r975, %r979, %r82;
	mov.b32 	%r955, 1;
	// begin inline asm
	{
    .reg .pred p;
    and.b32 %r953, %r975, %r955;    setp.ne.u32 p, %r953, 0;
    vote.ballot.sync.b32 %r953, p, 0xffffffff;
    @!p not.b32 %r953, %r953;
}

	// end inline asm
	mov.b32 	%r958, 2;
	// begin inline asm
	{
    .reg .pred p;
    and.b32 %r956, %r975, %r958;    setp.ne.u32 p, %r956, 0;
    vote.ballot.sync.b32 %r956, p, 0xffffffff;
    @!p not.b32 %r956, %r956;
}

	// end inline asm
	and.b32  	%r980, %r956, %r953;
	mov.b32 	%r961, 4;
	// begin inline asm
	{
    .reg .pred p;
    and.b32 %r959, %r975, %r961;    setp.ne.u32 p, %r959, 0;
    vote.ballot.sync.b32 %r959, p, 0xffffffff;
    @!p not.b32 %r959, %r959;
}

	// end inline asm
	and.b32  	%r981, %r959, %r980;
	mov.b32 	%r964, 8;
	// begin inline asm
	{
    .reg .pred p;
    and.b32 %r962, %r975, %r964;    setp.ne.u32 p, %r962, 0;
    vote.ballot.sync.b32 %r962, p, 0xffffffff;
    @!p not.b32 %r962, %r962;
}

	// end inline asm
	and.b32  	%r982, %r962, %r981;
	mov.b32 	%r967, 16;
	// begin inline asm
	{
    .reg .pred p;
    and.b32 %r965, %r975, %r967;    setp.ne.u32 p, %r965, 0;
    vote.ballot.sync.b32 %r965, p, 0xffffffff;
    @!p not.b32 %r965, %r965;
}

	// end inline asm
	and.b32  	%r983, %r965, %r982;
	mov.b32 	%r970, 32;
	// begin inline asm
	{
    .reg .pred p;
    and.b32 %r968, %r975, %r970;    setp.ne.u32 p, %r968, 0;
    vote.ballot.sync.b32 %r968, p, 0xffffffff;
    @!p not.b32 %r968, %r968;
}

	// end inline asm
	and.b32  	%r984, %r968, %r983;
	mov.b32 	%r973, 64;
	// begin inline asm
	{
    .reg .pred p;
    and.b32 %r971, %r975, %r973;    setp.ne.u32 p, %r971, 0;
    vote.ballot.sync.b32 %r971, p, 0xffffffff;
    @!p not.b32 %r971, %r971;
}

	// end inline asm
	and.b32  	%r985, %r971, %r984;
	mov.b32 	%r976, 128;
	// begin inline asm
	{
    .reg .pred p;
    and.b32 %r974, %r975, %r976;    setp.ne.u32 p, %r974, 0;
    vote.ballot.sync.b32 %r974, p, 0xffffffff;
    @!p not.b32 %r974, %r974;
}

	// end inline asm
	and.b32  	%r986, %r974, %r985;
	clz.b32 	%r987, %r986;
	sub.s32 	%r215, 31, %r987;
	and.b32  	%r988, %r646, %r986;
	popc.b32 	%r216, %r988;
	setp.ne.s32 	%p88, %r295, %r215;
	mov.b32 	%r1791, 0;
	@%p88 bra 	$L__BB12_133;
	shl.b32 	%r989, %r975, 2;
	add.s32 	%r990, %r164, %r989;
	atom.shared.add.u32 	%r1791, [%r990], %r216;
$L__BB12_133:
	shfl.sync.idx.b32	%r1016|%p89, %r1791, %r215, 31, -1;
	add.s32 	%r219, %r216, %r1016;
	shr.u32 	%r1017, %r1773, %r293;
	and.b32  	%r1013, %r1017, %r82;
	mov.b32 	%r993, 1;
	// begin inline asm
	{
    .reg .pred p;
    and.b32 %r991, %r1013, %r993;    setp.ne.u32 p, %r991, 0;
    vote.ballot.sync.b32 %r991, p, 0xffffffff;
    @!p not.b32 %r991, %r991;
}

	// end inline asm
	mov.b32 	%r996, 2;
	// begin inline asm
	{
    .reg .pred p;
    and.b32 %r994, %r1013, %r996;    setp.ne.u32 p, %r994, 0;
    vote.ballot.sync.b32 %r994, p, 0xffffffff;
    @!p not.b32 %r994, %r994;
}

	// end inline asm
	and.b32  	%r1018, %r994, %r991;
	mov.b32 	%r999, 4;
	// begin inline asm
	{
    .reg .pred p;
    and.b32 %r997, %r1013, %r999;    setp.ne.u32 p, %r997, 0;
    vote.ballot.sync.b32 %r997, p, 0xffffffff;
    @!p not.b32 %r997, %r997;
}

	// end inline asm
	and.b32  	%r1019, %r997, %r1018;
	mov.b32 	%r1002, 8;
	// begin inline asm
	{
    .reg .pred p;
    and.b32 %r1000, %r1013, %r1002;    setp.ne.u32 p, %r1000, 0;
    vote.ballot.sync.b32 %r1000, p, 0xffffffff;
    @!p not.b32 %r1000, %r1000;
}

	// end inline asm
	and.b32  	%r1020, %r1000, %r1019;
	mov.b32 	%r1005, 16;
	// begin inline asm
	{
    .reg .pred p;
    and.b32 %r1003, %r1013, %r1005;    setp.ne.u32 p, %r1003, 0;
    vote.ballot.sync.b32 %r1003, p, 0xffffffff;
    @!p not.b32 %r1003, %r1003;
}

	// end inline asm
	and.b32  	%r1021, %r1003, %r1020;
	mov.b32 	%r1008, 32;
	// begin inline asm
	{
    .reg .pred p;
    and.b32 %r1006, %r1013, %r1008;    setp.ne.u32 p, %r1006, 0;
    vote.ballot.sync.b32 %r1006, p, 0xffffffff;
    @!p not.b32 %r1006, %r1006;
}

	// end inline asm
	and.b32  	%r1022, %r1006, %r1021;
	mov.b32 	%r1011, 64;
	// begin inline asm
	{
    .reg .pred p;
    and.b32 %r1009, %r1013, %r1011;    setp.ne.u32 p, %r1009, 0;
    vote.ballot.sync.b32 %r1009, p, 0xffffffff;
    @!p not.b32 %r1009, %r1009;
}

	// end inline asm
	and.b32  	%r1023, %r1009, %r1022;
	mov.b32 	%r1014, 128;
	// begin inline asm
	{
    .reg .pred p;
    and.b32 %r1012, %r1013, %r1014;    setp.ne.u32 p, %r1012, 0;
    vote.ballot.sync.b32 %r1012, p, 0xffffffff;
    @!p not.b32 %r1012, %r1012;
}

	// end inline asm
	and.b32  	%r1024, %r1012, %r1023;
	clz.b32 	%r1025, %r1024;
	sub.s32 	%r221, 31, %r1025;
	and.b32  	%r1026, %r646, %r1024;
	popc.b32 	%r222, %r1026;
	setp.ne.s32 	%p90, %r295, %r221;
	mov.b32 	%r1792, 0;
	@%p90 bra 	$L__BB12_135;
	shl.b32 	%r1027, %r1013, 2;
	add.s32 	%r1028, %r164, %r1027;
	atom.shared.add.u32 	%r1792, [%r1028], %r222;
$L__BB12_135:
	shfl.sync.idx.b32	%r1054|%p91, %r1792, %r221, 31, -1;
	add.s32 	%r225, %r222, %r1054;
	shr.u32 	%r1055, %r1774, %r293;
	and.b32  	%r1051, %r1055, %r82;
	mov.b32 	%r1031, 1;
	// begin inline asm
	{
    .reg .pred p;
    and.b32 %r1029, %r1051, %r1031;    setp.ne.u32 p, %r1029, 0;
    vote.ballot.sync.b32 %r1029, p, 0xffffffff;
    @!p not.b32 %r1029, %r1029;
}

	// end inline asm
	mov.b32 	%r1034, 2;
	// begin inline asm
	{
    .reg .pred p;
    and.b32 %r1032, %r1051, %r1034;    setp.ne.u32 p, %r1032, 0;
    vote.ballot.sync.b32 %r1032, p, 0xffffffff;
    @!p not.b32 %r1032, %r1032;
}

	// end inline asm
	and.b32  	%r1056, %r1032, %r1029;
	mov.b32 	%r1037, 4;
	// begin inline asm
	{
    .reg .pred p;
    and.b32 %r1035, %r1051, %r1037;    setp.ne.u32 p, %r1035, 0;
    vote.ballot.sync.b32 %r1035, p, 0xffffffff;
    @!p not.b32 %r1035, %r1035;
}

	// end inline asm
	and.b32  	%r1057, %r1035, %r1056;
	mov.b32 	%r1040, 8;
	// begin inline asm
	{
    .reg .pred p;
    and.b32 %r1038, %r1051, %r1040;    setp.ne.u32 p, %r1038, 0;
    vote.ballot.sync.b32 %r1038, p, 0xffffffff;
    @!p not.b32 %r1038, %r1038;
}

	// end inline asm
	and.b32  	%r1058, %r1038, %r1057;
	mov.b32 	%r1043, 16;
	// begin inline asm
	{
    .reg .pred p;
    and.b32 %r1041, %r1051, %r1043;    setp.ne.u32 p, %r1041, 0;
    vote.ballot.sync.b32 %r1041, p, 0xffffffff;
    @!p not.b32 %r1041, %r1041;
}

	// end inline asm
	and.b32  	%r1059, %r1041, %r1058;
	mov.b32 	%r1046, 32;
	// begin inline asm
	{
    .reg .pred p;
    and.b32 %r1044, %r1051, %r1046;    setp.ne.u32 p, %r1044, 0;
    vote.ballot.sync.b32 %r1044, p, 0xffffffff;
    @!p not.b32 %r1044, %r1044;
}

	// end inline asm
	and.b32  	%r1060, %r1044, %r1059;
	mov.b32 	%r1049, 64;
	// begin inline asm
	{
    .reg .pred p;
    and.b32 %r1047, %r1051, %r1049;    setp.ne.u32 p, %r1047, 0;
    vote.ballot.sync.b32 %r1047, p, 0xffffffff;
    @!p not.b32 %r1047, %r1047;
}

	// end inline asm
	and.b32  	%r1061, %r1047, %r1060;
	mov.b32 	%r1052, 128;
	// begin inline asm
	{
    .reg .pred p;
    and.b32 %r1050, %r1051, %r1052;    setp.ne.u32 p, %r1050, 0;
    vote.ballot.sync.b32 %r1050, p, 0xffffffff;
    @!p not.b32 %r1050, %r1050;
}

	// end inline asm
	and.b32  	%r1062, %r1050, %r1061;
	clz.b32 	%r1063, %r1062;
	sub.s32 	%r227, 31, %r1063;
	and.b32  	%r1064, %r646, %r1062;
	popc.b32 	%r228, %r1064;
	setp.ne.s32 	%p92, %r295, %r227;
	mov.b32 	%r1793, 0;
	@%p92 bra 	$L__BB12_137;
	shl.b32 	%r1065, %r1051, 2;
	add.s32 	%r1066, %r164, %r1065;
	atom.shared.add.u32 	%r1793, [%r1066], %r228;
$L__BB12_137:
	shfl.sync.idx.b32	%r1092|%p93, %r1793, %r227, 31, -1;
	add.s32 	%r231, %r228, %r1092;
	shr.u32 	%r1093, %r1775, %r293;
	and.b32  	%r1089, %r1093, %r82;
	mov.b32 	%r1069, 1;
	// begin inline asm
	{
    .reg .pred p;
    and.b32 %r1067, %r1089, %r1069;    setp.ne.u32 p, %r1067, 0;
    vote.ballot.sync.b32 %r1067, p, 0xffffffff;
    @!p not.b32 %r1067, %r1067;
}

	// end inline asm
	mov.b32 	%r1072, 2;
	// begin inline asm
	{
    .reg .pred p;
    and.b32 %r1070, %r1089, %r1072;    setp.ne.u32 p, %r1070, 0;
    vote.ballot.sync.b32 %r1070, p, 0xffffffff;
    @!p not.b32 %r1070, %r1070;
}

	// end inline asm
	and.b32  	%r1094, %r1070, %r1067;
	mov.b32 	%r1075, 4;
	// begin inline asm
	{
    .reg .pred p;
    and.b32 %r1073, %r1089, %r1075;    setp.ne.u32 p, %r1073, 0;
    vote.ballot.sync.b32 %r1073, p, 0xffffffff;
    @!p not.b32 %r1073, %r1073;
}

	// end inline asm
	and.b32  	%r1095, %r1073, %r1094;
	mov.b32 	%r1078, 8;
	// begin inline asm
	{
    .reg .pred p;
    and.b32 %r1076, %r1089, %r1078;    setp.ne.u32 p, %r1076, 0;
    vote.ballot.sync.b32 %r1076, p, 0xffffffff;
    @!p not.b32 %r1076, %r1076;
}

	// end inline asm
	and.b32  	%r1096, %r1076, %r1095;
	mov.b32 	%r1081, 16;
	// begin inline asm
	{
    .reg .pred p;
    and.b32 %r1079, %r1089, %r1081;    setp.ne.u32 p, %r1079, 0;
    vote.ballot.sync.b32 %r1079, p, 0xffffffff;
    @!p not.b32 %r1079, %r1079;
}

	// end inline asm
	and.b32  	%r1097, %r1079, %r1096;
	mov.b32 	%r1084, 32;
	// begin inline asm
	{
    .reg .pred p;
    and.b32 %r1082, %r1089, %r1084;    setp.ne.u32 p, %r1082, 0;
    vote.ballot.sync.b32 %r1082, p, 0xffffffff;
    @!p not.b32 %r1082, %r1082;
}

	// end inline asm
	and.b32  	%r1098, %r1082, %r1097;
	mov.b32 	%r1087, 64;
	// begin inline asm
	{
    .reg .pred p;
    and.b32 %r1085, %r1089, %r1087;    setp.ne.u32 p, %r1085, 0;
    vote.ballot.sync.b32 %r1085, p, 0xffffffff;
    @!p not.b32 %r1085, %r1085;
}

	// end inline asm
	and.b32  	%r1099, %r1085, %r1098;
	mov.b32 	%r1090, 128;
	// begin inline asm
	{
    .reg .pred p;
    and.b32 %r1088, %r1089, %r1090;    setp.ne.u32 p, %r1088, 0;
    vote.ballot.sync.b32 %r1088, p, 0xffffffff;
    @!p not.b32 %r1088, %r1088;
}

	// end inline asm
	and.b32  	%r1100, %r1088, %r1099;
	clz.b32 	%r1101, %r1100;
	sub.s32 	%r233, 31, %r1101;
	and.b32  	%r1102, %r646, %r1100;
	popc.b32 	%r234, %r1102;
	setp.ne.s32 	%p94, %r295, %r233;
	mov.b32 	%r1794, 0;
	@%p94 bra 	$L__BB12_139;
	shl.b32 	%r1103, %r1089, 2;
	add.s32 	%r1104, %r164, %r1103;
	atom.shared.add.u32 	%r1794, [%r1104], %r234;
$L__BB12_139:
	shfl.sync.idx.b32	%r1130|%p95, %r1794, %r233, 31, -1;
	add.s32 	%r237, %r234, %r1130;
	shr.u32 	%r1131, %r1776, %r293;
	and.b32  	%r1127, %r1131, %r82;
	mov.b32 	%r1107, 1;
	// begin inline asm
	{
    .reg .pred p;
    and.b32 %r1105, %r1127, %r1107;    setp.ne.u32 p, %r1105, 0;
    vote.ballot.sync.b32 %r1105, p, 0xffffffff;
    @!p not.b32 %r1105, %r1105;
}

	// end inline asm
	mov.b32 	%r1110, 2;
	// begin inline asm
	{
    .reg .pred p;
    and.b32 %r1108, %r1127, %r1110;    setp.ne.u32 p, %r1108, 0;
    vote.ballot.sync.b32 %r1108, p, 0xffffffff;
    @!p not.b32 %r1108, %r1108;
}

	// end inline asm
	and.b32  	%r1132, %r1108, %r1105;
	mov.b32 	%r1113, 4;
	// begin inline asm
	{
    .reg .pred p;
    and.b32 %r1111, %r1127, %r1113;    setp.ne.u32 p, %r1111, 0;
    vote.ballot.sync.b32 %r1111, p, 0xffffffff;
    @!p not.b32 %r1111, %r1111;
}

	// end inline asm
	and.b32  	%r1133, %r1111, %r1132;
	mov.b32 	%r1116, 8;
	// begin inline asm
	{
    .reg .pred p;
    and.b32 %r1114, %r1127, %r1116;    setp.ne.u32 p, %r1114, 0;
    vote.ballot.sync.b32 %r1114, p, 0xffffffff;
    @!p not.b32 %r1114, %r1114;
}

	// end inline asm
	and.b32  	%r1134, %r1114, %r1133;
	mov.b32 	%r1119, 16;
	// begin inline asm
	{
    .reg .pred p;
    and.b32 %r1117, %r1127, %r1119;    setp.ne.u32 p, %r1117, 0;
    vote.ballot.sync.b32 %r1117, p, 0xffffffff;
    @!p not.b32 %r1117, %r1117;
}

	// end inline asm
	and.b32  	%r1135, %r1117, %r1134;
	mov.b32 	%r1122, 32;
	// begin inline asm
	{
    .reg .pred p;
    and.b32 %r1120, %r1127, %r1122;    setp.ne.u32 p, %r1120, 0;
    vote.ballot.sync.b32 %r1120, p, 0xffffffff;
    @!p not.b32 %r1120, %r1120;
}

	// end inline asm
	and.b32  	%r1136, %r1120, %r1135;
	mov.b32 	%r1125, 64;
	// begin inline asm
	{
    .reg .pred p;
    and.b32 %r1123, %r1127, %r1125;    setp.ne.u32 p, %r1123, 0;
    vote.ballot.sync.b32 %r1123, p, 0xffffffff;
    @!p not.b32 %r1123, %r1123;
}

	// end inline asm
	and.b32  	%r1137, %r1123, %r1136;
	mov.b32 	%r1128, 128;
	// begin inline asm
	{
    .reg .pred p;
    and.b32 %r1126, %r1127, %r1128;    setp.ne.u32 p, %r1126, 0;
    vote.ballot.sync.b32 %r1126, p, 0xffffffff;
    @!p not.b32 %r1126, %r1126;
}

	// end inline asm
	and.b32  	%r1138, %r1126, %r1137;
	clz.b32 	%r1139, %r1138;
	sub.s32 	%r239, 31, %r1139;
	and.b32  	%r1140, %r646, %r1138;
	popc.b32 	%r240, %r1140;
	setp.ne.s32 	%p96, %r295, %r239;
	mov.b32 	%r1795, 0;
	@%p96 bra 	$L__BB12_141;
	shl.b32 	%r1141, %r1127, 2;
	add.s32 	%r1142, %r164, %r1141;
	atom.shared.add.u32 	%r1795, [%r1142], %r240;
$L__BB12_141:
	shfl.sync.idx.b32	%r1168|%p97, %r1795, %r239, 31, -1;
	add.s32 	%r243, %r240, %r1168;
	shr.u32 	%r1169, %r1777, %r293;
	and.b32  	%r1165, %r1169, %r82;
	mov.b32 	%r1145, 1;
	// begin inline asm
	{
    .reg .pred p;
    and.b32 %r1143, %r1165, %r1145;    setp.ne.u32 p, %r1143, 0;
    vote.ballot.sync.b32 %r1143, p, 0xffffffff;
    @!p not.b32 %r1143, %r1143;
}

	// end inline asm
	mov.b32 	%r1148, 2;
	// begin inline asm
	{
    .reg .pred p;
    and.b32 %r1146, %r1165, %r1148;    setp.ne.u32 p, %r1146, 0;
    vote.ballot.sync.b32 %r1146, p, 0xffffffff;
    @!p not.b32 %r1146, %r1146;
}

	// end inline asm
	and.b32  	%r1170, %r1146, %r1143;
	mov.b32 	%r1151, 4;
	// begin inline asm
	{
    .reg .pred p;
    and.b32 %r1149, %r1165, %r1151;    setp.ne.u32 p, %r1149, 0;
    vote.ballot.sync.b32 %r1149, p, 0xffffffff;
    @!p not.b32 %r1149, %r1149;
}

	// end inline asm
	and.b32  	%r1171, %r1149, %r1170;
	mov.b32 	%r1154, 8;
	// begin inline asm
	{
    .reg .pred p;
    and.b32 %r1152, %r1165, %r1154;    setp.ne.u32 p, %r1152, 0;
    vote.ballot.sync.b32 %r1152, p, 0xffffffff;
    @!p not.b32 %r1152, %r1152;
}

	// end inline asm
	and.b32  	%r1172, %r1152, %r1171;
	mov.b32 	%r1157, 16;
	// begin inline asm
	{
    .reg .pred p;
    and.b32 %r1155, %r1165, %r1157;    setp.ne.u32 p, %r1155, 0;
    vote.ballot.sync.b32 %r1155, p, 0xffffffff;
    @!p not.b32 %r1155, %r1155;
}

	// end inline asm
	and.b32  	%r1173, %r1155, %r1172;
	mov.b32 	%r1160, 32;
	// begin inline asm
	{
    .reg .pred p;
    and.b32 %r1158, %r1165, %r1160;    setp.ne.u32 p, %r1158, 0;
    vote.ballot.sync.b32 %r1158, p, 0xffffffff;
    @!p not.b32 %r1158, %r1158;
}

	// end inline asm
	and.b32  	%r1174, %r1158, %r1173;
	mov.b32 	%r1163, 64;
	// begin inline asm
	{
    .reg .pred p;
    and.b32 %r1161, %r1165, %r1163;    setp.ne.u32 p, %r1161, 0;
    vote.ballot.sync.b32 %r1161, p, 0xffffffff;
    @!p not.b32 %r1161, %r1161;
}

	// end inline asm
	and.b32  	%r1175, %r1161, %r1174;
	mov.b32 	%r1166, 128;
	// begin inline asm
	{
    .reg .pred p;
    and.b32 %r1164, %r1165, %r1166;    setp.ne.u32 p, %r1164, 0;
    vote.ballot.sync.b32 %r1164, p, 0xffffffff;
    @!p not.b32 %r1164, %r1164;
}

	// end inline asm
	and.b32  	%r1176, %r1164, %r1175;
	clz.b32 	%r1177, %r1176;
	sub.s32 	%r245, 31, %r1177;
	and.b32  	%r1178, %r646, %r1176;
	popc.b32 	%r246, %r1178;
	setp.ne.s32 	%p98, %r295, %r245;
	mov.b32 	%r1796, 0;
	@%p98 bra 	$L__BB12_143;
	shl.b32 	%r1179, %r1165, 2;
	add.s32 	%r1180, %r164, %r1179;
	atom.shared.add.u32 	%r1796, [%r1180], %r246;
$L__BB12_143:
	shfl.sync.idx.b32	%r1206|%p99, %r1796, %r245, 31, -1;
	add.s32 	%r249, %r246, %r1206;
	shr.u32 	%r1207, %r1778, %r293;
	and.b32  	%r1203, %r1207, %r82;
	mov.b32 	%r1183, 1;
	// begin inline asm
	{
    .reg .pred p;
    and.b32 %r1181, %r1203, %r1183;    setp.ne.u32 p, %r1181, 0;
    vote.ballot.sync.b32 %r1181, p, 0xffffffff;
    @!p not.b32 %r1181, %r1181;
}

	// end inline asm
	mov.b32 	%r1186, 2;
	// begin inline asm
	{
    .reg .pred p;
    and.b32 %r1184, %r1203, %r1186;    setp.ne.u32 p, %r1184, 0;
    vote.ballot.sync.b32 %r1184, p, 0xffffffff;
    @!p not.b32 %r1184, %r1184;
}

	// end inline asm
	and.b32  	%r1208, %r1184, %r1181;
	mov.b32 	%r1189, 4;
	// begin inline asm
	{
    .reg .pred p;
    and.b32 %r1187, %r1203, %r1189;    setp.ne.u32 p, %r1187, 0;
    vote.ballot.sync.b32 %r1187, p, 0xffffffff;
    @!p not.b32 %r1187, %r1187;
}

	// end inline asm
	and.b32  	%r1209, %r1187, %r1208;
	mov.b32 	%r1192, 8;
	// begin inline asm
	{
    .reg .pred p;
    and.b32 %r1190, %r1203, %r1192;    setp.ne.u32 p, %r1190, 0;
    vote.ballot.sync.b32 %r1190, p, 0xffffffff;
    @!p not.b32 %r1190, %r1190;
}

	// end inline asm
	and.b32  	%r1210, %r1190, %r1209;
	mov.b32 	%r1195, 16;
	// begin inline asm
	{
    .reg .pred p;
    and.b32 %r1193, %r1203, %r1195;    setp.ne.u32 p, %r1193, 0;
    vote.ballot.sync.b32 %r1193, p, 0xffffffff;
    @!p not.b32 %r1193, %r1193;
}

	// end inline asm
	and.b32  	%r1211, %r1193, %r1210;
	mov.b32 	%r1198, 32;
	// begin inline asm
	{
    .reg .pred p;
    and.b32 %r1196, %r1203, %r1198;    setp.ne.u32 p, %r1196, 0;
    vote.ballot.sync.b32 %r1196, p, 0xffffffff;
    @!p not.b32 %r1196, %r1196;
}

	// end inline asm
	and.b32  	%r1212, %r1196, %r1211;
	mov.b32 	%r1201, 64;
	// begin inline asm
	{
    .reg .pred p;
    and.b32 %r1199, %r1203, %r1201;    setp.ne.u32 p, %r1199, 0;
    vote.ballot.sync.b32 %r1199, p, 0xffffffff;
    @!p not.b32 %r1199, %r1199;
}

	// end inline asm
	and.b32  	%r1213, %r1199, %r1212;
	mov.b32 	%r1204, 128;
	// begin inline asm
	{
    .reg .pred p;
    and.b32 %r1202, %r1203, %r1204;    setp.ne.u32 p, %r1202, 0;
    vote.ballot.sync.b32 %r1202, p, 0xffffffff;
    @!p not.b32 %r1202, %r1202;
}

	// end inline asm
	and.b32  	%r1214, %r1202, %r1213;
	clz.b32 	%r1215, %r1214;
	sub.s32 	%r251, 31, %r1215;
	and.b32  	%r1216, %r646, %r1214;
	popc.b32 	%r252, %r1216;
	setp.ne.s32 	%p100, %r295, %r251;
	mov.b32 	%r1797, 0;
	@%p100 bra 	$L__BB12_145;
	shl.b32 	%r1217, %r1203, 2;
	add.s32 	%r1218, %r164, %r1217;
	atom.shared.add.u32 	%r1797, [%r1218], %r252;
$L__BB12_145:
	shfl.sync.idx.b32	%r1244|%p101, %r1797, %r251, 31, -1;
	add.s32 	%r255, %r252, %r1244;
	shr.u32 	%r1245, %r1779, %r293;
	and.b32  	%r1241, %r1245, %r82;
	mov.b32 	%r1221, 1;
	// begin inline asm
	{
    .reg .pred p;
    and.b32 %r1219, %r1241, %r1221;    setp.ne.u32 p, %r1219, 0;
    vote.ballot.sync.b32 %r1219, p, 0xffffffff;
    @!p not.b32 %r1219, %r1219;
}

	// end inline asm
	mov.b32 	%r1224, 2;
	// begin inline asm
	{
    .reg .pred p;
    and.b32 %r1222, %r1241, %r1224;    setp.ne.u32 p, %r1222, 0;
    vote.ballot.sync.b32 %r1222, p, 0xffffffff;
    @!p not.b32 %r1222, %r1222;
}

	// end inline asm
	and.b32  	%r1246, %r1222, %r1219;
	mov.b32 	%r1227, 4;
	// begin inline asm
	{
    .reg .pred p;
    and.b32 %r1225, %r1241, %r1227;    setp.ne.u32 p, %r1225, 0;
    vote.ballot.sync.b32 %r1225, p, 0xffffffff;
    @!p not.b32 %r1225, %r1225;
}

	// end inline asm
	and.b32  	%r1247, %r1225, %r1246;
	mov.b32 	%r1230, 8;
	// begin inline asm
	{
    .reg .pred p;
    and.b32 %r1228, %r1241, %r1230;    setp.ne.u32 p, %r1228, 0;
    vote.ballot.sync.b32 %r1228, p, 0xffffffff;
    @!p not.b32 %r1228, %r1228;
}

	// end inline asm
	and.b32  	%r1248, %r1228, %r1247;
	mov.b32 	%r1233, 16;
	// begin inline asm
	{
    .reg .pred p;
    and.b32 %r1231, %r1241, %r1233;    setp.ne.u32 p, %r1231, 0;
    vote.ballot.sync.b32 %r1231, p, 0xffffffff;
    @!p not.b32 %r1231, %r1231;
}

	// end inline asm
	and.b32  	%r1249, %r1231, %r1248;
	mov.b32 	%r1236, 32;
	// begin inline asm
	{
    .reg .pred p;
    and.b32 %r1234, %r1241, %r1236;    setp.ne.u32 p, %r1234, 0;
    vote.ballot.sync.b32 %r1234, p, 0xffffffff;
    @!p not.b32 %r1234, %r1234;
}

	// end inline asm
	and.b32  	%r1250, %r1234, %r1249;
	mov.b32 	%r1239, 64;
	// begin inline asm
	{
    .reg .pred p;
    and.b32 %r1237, %r1241, %r1239;    setp.ne.u32 p, %r1237, 0;
    vote.ballot.sync.b32 %r1237, p, 0xffffffff;
    @!p not.b32 %r1237, %r1237;
}

	// end inline asm
	and.b32  	%r1251, %r1237, %r1250;
	mov.b32 	%r1242, 128;
	// begin inline asm
	{
    .reg .pred p;
    and.b32 %r1240, %r1241, %r1242;    setp.ne.u32 p, %r1240, 0;
    vote.ballot.sync.b32 %r1240, p, 0xffffffff;
    @!p not.b32 %r1240, %r1240;
}

	// end inline asm
	and.b32  	%r1252, %r1240, %r1251;
	clz.b32 	%r1253, %r1252;
	sub.s32 	%r257, 31, %r1253;
	and.b32  	%r1254, %r646, %r1252;
	popc.b32 	%r258, %r1254;
	setp.ne.s32 	%p102, %r295, %r257;
	mov.b32 	%r1798, 0;
	@%p102 bra 	$L__BB12_147;
	shl.b32 	%r1259, %r1241, 2;
	add.s32 	%r1260, %r164, %r1259;
	atom.shared.add.u32 	%r1798, [%r1260], %r258;
$L__BB12_147:
	shfl.sync.idx.b32	%r1286|%p103, %r1798, %r257, 31, -1;
	add.s32 	%r261, %r258, %r1286;
	shr.u32 	%r1287, %r1780, %r293;
	and.b32  	%r1283, %r1287, %r82;
	mov.b32 	%r1263, 1;
	// begin inline asm
	{
    .reg .pred p;
    and.b32 %r1261, %r1283, %r1263;    setp.ne.u32 p, %r1261, 0;
    vote.ballot.sync.b32 %r1261, p, 0xffffffff;
    @!p not.b32 %r1261, %r1261;
}

	// end inline asm
	mov.b32 	%r1266, 2;
	// begin inline asm
	{
    .reg .pred p;
    and.b32 %r1264, %r1283, %r1266;    setp.ne.u32 p, %r1264, 0;
    vote.ballot.sync.b32 %r1264, p, 0xffffffff;
    @!p not.b32 %r1264, %r1264;
}

	// end inline asm
	and.b32  	%r1288, %r1264, %r1261;
	mov.b32 	%r1269, 4;
	// begin inline asm
	{
    .reg .pred p;
    and.b32 %r1267, %r1283, %r1269;    setp.ne.u32 p, %r1267, 0;
    vote.ballot.sync.b32 %r1267, p, 0xffffffff;
    @!p not.b32 %r1267, %r1267;
}

	// end inline asm
	and.b32  	%r1289, %r1267, %r1288;
	mov.b32 	%r1272, 8;
	// begin inline asm
	{
    .reg .pred p;
    and.b32 %r1270, %r1283, %r1272;    setp.ne.u32 p, %r1270, 0;
    vote.ballot.sync.b32 %r1270, p, 0xffffffff;
    @!p not.b32 %r1270, %r1270;
}

	// end inline asm
	and.b32  	%r1290, %r1270, %r1289;
	mov.b32 	%r1275, 16;
	// begin inline asm
	{
    .reg .pred p;
    and.b32 %r1273, %r1283, %r1275;    setp.ne.u32 p, %r1273, 0;
    vote.ballot.sync.b32 %r1273, p, 0xffffffff;
    @!p not.b32 %r1273, %r1273;
}

	// end inline asm
	and.b32  	%r1291, %r1273, %r1290;
	mov.b32 	%r1278, 32;
	// begin inline asm
	{
    .reg .pred p;
    and.b32 %r1276, %r1283, %r1278;    setp.ne.u32 p, %r1276, 0;
    vote.ballot.sync.b32 %r1276, p, 0xffffffff;
    @!p not.b32 %r1276, %r1276;
}

	// end inline asm
	and.b32  	%r1292, %r1276, %r1291;
	mov.b32 	%r1281, 64;
	// begin inline asm
	{
    .reg .pred p;
    and.b32 %r1279, %r1283, %r1281;    setp.ne.u32 p, %r1279, 0;
    vote.ballot.sync.b32 %r1279, p, 0xffffffff;
    @!p not.b32 %r1279, %r1279;
}

	// end inline asm
	and.b32  	%r1293, %r1279, %r1292;
	mov.b32 	%r1284, 128;
	// begin inline asm
	{
    .reg .pred p;
    and.b32 %r1282, %r1283, %r1284;    setp.ne.u32 p, %r1282, 0;
    vote.ballot.sync.b32 %r1282, p, 0xffffffff;
    @!p not.b32 %r1282, %r1282;
}

	// end inline asm
	and.b32  	%r1294, %r1282, %r1293;
	clz.b32 	%r1295, %r1294;
	sub.s32 	%r263, 31, %r1295;
	and.b32  	%r1296, %r646, %r1294;
	popc.b32 	%r264, %r1296;
	setp.ne.s32 	%p104, %r295, %r263;
	mov.b32 	%r1799, 0;
	@%p104 bra 	$L__BB12_149;
	shl.b32 	%r1301, %r1283, 2;
	add.s32 	%r1302, %r164, %r1301;
	atom.shared.add.u32 	%r1799, [%r1302], %r264;
$L__BB12_149:
	shfl.sync.idx.b32	%r1328|%p105, %r1799, %r263, 31, -1;
	add.s32 	%r267, %r264, %r1328;
	shr.u32 	%r1329, %r1781, %r293;
	and.b32  	%r1325, %r1329, %r82;
	mov.b32 	%r1305, 1;
	// begin inline asm
	{
    .reg .pred p;
    and.b32 %r1303, %r1325, %r1305;    setp.ne.u32 p, %r1303, 0;
    vote.ballot.sync.b32 %r1303, p, 0xffffffff;
    @!p not.b32 %r1303, %r1303;
}

	// end inline asm
	mov.b32 	%r1308, 2;
	// begin inline asm
	{
    .reg .pred p;
    and.b32 %r1306, %r1325, %r1308;    setp.ne.u32 p, %r1306, 0;
    vote.ballot.sync.b32 %r1306, p, 0xffffffff;
    @!p not.b32 %r1306, %r1306;
}

	// end inline asm
	and.b32  	%r1330, %r1306, %r1303;
	mov.b32 	%r1311, 4;
	// begin inline asm
	{
    .reg .pred p;
    and.b32 %r1309, %r1325, %r1311;    setp.ne.u32 p, %r1309, 0;
    vote.ballot.sync.b32 %r1309, p, 0xffffffff;
    @!p not.b32 %r1309, %r1309;
}

	// end inline asm
	and.b32  	%r1331, %r1309, %r1330;
	mov.b32 	%r1314, 8;
	// begin inline asm
	{
    .reg .pred p;
    and.b32 %r1312, %r1325, %r1314;    setp.ne.u32 p, %r1312, 0;
    vote.ballot.sync.b32 %r1312, p, 0xffffffff;
    @!p not.b32 %r1312, %r1312;
}

	// end inline asm
	and.b32  	%r1332, %r1312, %r1331;
	mov.b32 	%r1317, 16;
	// begin inline asm
	{
    .reg .pred p;
    and.b32 %r1315, %r1325, %r1317;    setp.ne.u32 p, %r1315, 0;
    vote.ballot.sync.b32 %r1315, p, 0xffffffff;
    @!p not.b32 %r1315, %r1315;
}

	// end inline asm
	and.b32  	%r1333, %r1315, %r1332;
	mov.b32 	%r1320, 32;
	// begin inline asm
	{
    .reg .pred p;
    and.b32 %r1318, %r1325, %r1320;    setp.ne.u32 p, %r1318, 0;
    vote.ballot.sync.b32 %r1318, p, 0xffffffff;
    @!p not.b32 %r1318, %r1318;
}

	// end inline asm
	and.b32  	%r1334, %r1318, %r1333;
	mov.b32 	%r1323, 64;
	// begin inline asm
	{
    .reg .pred p;
    and.b32 %r1321, %r1325, %r1323;    setp.ne.u32 p, %r1321, 0;
    vote.ballot.sync.b32 %r1321, p, 0xffffffff;
    @!p not.b32 %r1321, %r1321;
}

	// end inline asm
	and.b32  	%r1335, %r1321, %r1334;
	mov.b32 	%r1326, 128;
	// begin inline asm
	{
    .reg .pred p;
    and.b32 %r1324, %r1325, %r1326;    setp.ne.u32 p, %r1324, 0;
    vote.ballot.sync.b32 %r1324, p, 0xffffffff;
    @!p not.b32 %r1324, %r1324;
}

	// end inline asm
	and.b32  	%r1336, %r1324, %r1335;
	clz.b32 	%r1337, %r1336;
	sub.s32 	%r269, 31, %r1337;
	and.b32  	%r1338, %r646, %r1336;
	popc.b32 	%r270, %r1338;
	setp.ne.s32 	%p106, %r295, %r269;
	mov.b32 	%r1800, 0;
	@%p106 bra 	$L__BB12_151;
	shl.b32 	%r1339, %r1, 5;
	and.b32  	%r1340, %r1339, 31744;
	add.s32 	%r1342, %r551, %r1340;
	shl.b32 	%r1343, %r1325, 2;
	add.s32 	%r1344, %r1342, %r1343;
	atom.shared.add.u32 	%r1800, [%r1344], %r270;
$L__BB12_151:
	shfl.sync.idx.b32	%r1370|%p107, %r1800, %r269, 31, -1;
	add.s32 	%r273, %r270, %r1370;
	shr.u32 	%r1371, %r1782, %r293;
	and.b32  	%r1367, %r1371, %r82;
	mov.b32 	%r1347, 1;
	// begin inline asm
	{
    .reg .pred p;
    and.b32 %r1345, %r1367, %r1347;    setp.ne.u32 p, %r1345, 0;
    vote.ballot.sync.b32 %r1345, p, 0xffffffff;
    @!p not.b32 %r1345, %r1345;
}

	// end inline asm
	mov.b32 	%r1350, 2;
	// begin inline asm
	{
    .reg .pred p;
    and.b32 %r1348, %r1367, %r1350;    setp.ne.u32 p, %r1348, 0;
    vote.ballot.sync.b32 %r1348, p, 0xffffffff;
    @!p not.b32 %r1348, %r1348;
}

	// end inline asm
	and.b32  	%r1372, %r1348, %r1345;
	mov.b32 	%r1353, 4;
	// begin inline asm
	{
    .reg .pred p;
    and.b32 %r1351, %r1367, %r1353;    setp.ne.u32 p, %r1351, 0;
    vote.ballot.sync.b32 %r1351, p, 0xffffffff;
    @!p not.b32 %r1351, %r1351;
}

	// end inline asm
	and.b32  	%r1373, %r1351, %r1372;
	mov.b32 	%r1356, 8;
	// begin inline asm
	{
    .reg .pred p;
    and.b32 %r1354, %r1367, %r1356;    setp.ne.u32 p, %r1354, 0;
    vote.ballot.sync.b32 %r1354, p, 0xffffffff;
    @!p not.b32 %r1354, %r1354;
}

	// end inline asm
	and.b32  	%r1374, %r1354, %r1373;
	mov.b32 	%r1359, 16;
	// begin inline asm
	{
    .reg .pred p;
    and.b32 %r1357, %r1367, %r1359;    setp.ne.u32 p, %r1357, 0;
    vote.ballot.sync.b32 %r1357, p, 0xffffffff;
    @!p not.b32 %r1357, %r1357;
}

	// end inline asm
	and.b32  	%r1375, %r1357, %r1374;
	mov.b32 	%r1362, 32;
	// begin inline asm
	{
    .reg .pred p;
    and.b32 %r1360, %r1367, %r1362;    setp.ne.u32 p, %r1360, 0;
    vote.ballot.sync.b32 %r1360, p, 0xffffffff;
    @!p not.b32 %r1360, %r1360;
}

	// end inline asm
	and.b32  	%r1376, %r1360, %r1375;
	mov.b32 	%r1365, 64;
	// begin inline asm
	{
    .reg .pred p;
    and.b32 %r1363, %r1367, %r1365;    setp.ne.u32 p, %r1363, 0;
    vote.ballot.sync.b32 %r1363, p, 0xffffffff;
    @!p not.b32 %r1363, %r1363;
}

	// end inline asm
	and.b32  	%r1377, %r1363, %r1376;
	mov.b32 	%r1368, 128;
	// begin inline asm
	{
    .reg .pred p;
    and.b32 %r1366, %r1367, %r1368;    setp.ne.u32 p, %r1366, 0;
    vote.ballot.sync.b32 %r1366, p, 0xffffffff;
    @!p not.b32 %r1366, %r1366;
}

	// end inline asm
	and.b32  	%r1378, %r1366, %r1377;
	clz.b32 	%r1379, %r1378;
	sub.s32 	%r275, 31, %r1379;
	and.b32  	%r1380, %r646, %r1378;
	popc.b32 	%r276, %r1380;
	setp.ne.s32 	%p108, %r295, %r275;
	mov.b32 	%r1801, 0;
	@%p108 bra 	$L__BB12_153;
	shl.b32 	%r1385, %r1367, 2;
	add.s32 	%r1386, %r164, %r1385;
	atom.shared.add.u32 	%r1801, [%r1386], %r276;
$L__BB12_153:
	setp.gt.u32 	%p109, %r1, 255;
	shfl.sync.idx.b32	%r1387|%p110, %r1801, %r275, 31, -1;
	add.s32 	%r1388, %r276, %r1387;
	bar.sync 	0;
	shl.b32 	%r1389, %r171, 2;
	add.s32 	%r1391, %r551, %r1389;
	st.shared.u32 	[%r1391+-4], %r1764;
	shl.b32 	%r1392, %r177, 2;
	add.s32 	%r1393, %r551, %r1392;
	st.shared.u32 	[%r1393+-4], %r1765;
	shl.b32 	%r1394, %r183, 2;
	add.s32 	%r1395, %r551, %r1394;
	st.shared.u32 	[%r1395+-4], %r1766;
	shl.b32 	%r1396, %r189, 2;
	add.s32 	%r1397, %r551, %r1396;
	st.shared.u32 	[%r1397+-4], %r1767;
	shl.b32 	%r1398, %r195, 2;
	add.s32 	%r1399, %r551, %r1398;
	st.shared.u32 	[%r1399+-4], %r1768;
	shl.b32 	%r1400, %r201, 2;
	add.s32 	%r1401, %r551, %r1400;
	st.shared.u32 	[%r1401+-4], %r1769;
	shl.b32 	%r1402, %r207, 2;
	add.s32 	%r1403, %r551, %r1402;
	st.shared.u32 	[%r1403+-4], %r1770;
	shl.b32 	%r1404, %r213, 2;
	add.s32 	%r1405, %r551, %r1404;
	st.shared.u32 	[%r1405+-4], %r1771;
	shl.b32 	%r1406, %r219, 2;
	add.s32 	%r1407, %r551, %r1406;
	st.shared.u32 	[%r1407+-4], %r1772;
	shl.b32 	%r1408, %r225, 2;
	add.s32 	%r1409, %r551, %r1408;
	st.shared.u32 	[%r1409+-4], %r1773;
	shl.b32 	%r1410, %r231, 2;
	add.s32 	%r1411, %r551, %r1410;
	st.shared.u32 	[%r1411+-4], %r1774;
	shl.b32 	%r1412, %r237, 2;
	add.s32 	%r1413, %r551, %r1412;
	st.shared.u32 	[%r1413+-4], %r1775;
	shl.b32 	%r1414, %r243, 2;
	add.s32 	%r1415, %r551, %r1414;
	st.shared.u32 	[%r1415+-4], %r1776;
	shl.b32 	%r1416, %r249, 2;
	add.s32 	%r1417, %r551, %r1416;
	st.shared.u32 	[%r1417+-4], %r1777;
	shl.b32 	%r1418, %r255, 2;
	add.s32 	%r1419, %r551, %r1418;
	st.shared.u32 	[%r1419+-4], %r1778;
	shl.b32 	%r1420, %r261, 2;
	add.s32 	%r1421, %r551, %r1420;
	st.shared.u32 	[%r1421+-4], %r1779;
	shl.b32 	%r1422, %r267, 2;
	add.s32 	%r1423, %r551, %r1422;
	st.shared.u32 	[%r1423+-4], %r1780;
	shl.b32 	%r1424, %r273, 2;
	add.s32 	%r1425, %r551, %r1424;
	st.shared.u32 	[%r1425+-4], %r1781;
	shl.b32 	%r1426, %r1388, 2;
	add.s32 	%r1427, %r551, %r1426;
	st.shared.u32 	[%r1427+-4], %r1782;
	shl.b32 	%r1428, %r1, 3;
	add.s32 	%r1429, %r551, %r1428;
	add.s32 	%r279, %r1429, 29184;
	@%p109 bra 	$L__BB12_161;
	ld.param.u64 	%rd236, [_ZN3cub18CUB_300001_SM_10006detail10radix_sort29DeviceRadixSortOnesweepKernelINS1_5radix10policy_hubIiNS0_8NullTypeEyE10Policy1000ELNS0_9SortOrderE0EiS6_yiiNS1_21identity_decomposer_tEEEvPT5_SC_PT3_PKSD_PT1_PKSH_PT2_PKSL_T4_iiT6__param_3];
	cvta.to.global.u64 	%rd57, %rd236;
	shl.b64 	%rd58, %rd7, 3;
	add.s64 	%rd59, %rd57, %rd58;
	ld.global.u64 	%rd60, [%rd59];
	cvt.s64.s32 	%rd61, %r163;
	sub.s64 	%rd238, %rd60, %rd61;
	st.shared.u64 	[%r279], %rd238;
	setp.lt.s32 	%p111, %r3, 1;
	mov.u32 	%r1805, %r1759;
	@%p111 bra 	$L__BB12_160;
	mov.b32 	%r1803, -1;
	mov.u32 	%r1802, %r3;
	mov.u32 	%r1805, %r1759;
$L__BB12_156:
	ld.param.u64 	%rd229, [_ZN3cub18CUB_300001_SM_10006detail10radix_sort29DeviceRadixSortOnesweepKernelINS1_5radix10policy_hubIiNS0_8NullTypeEyE10Policy1000ELNS0_9SortOrderE0EiS6_yiiNS1_21identity_decomposer_tEEEvPT5_SC_PT3_PKSD_PT1_PKSH_PT2_PKSL_T4_iiT6__param_0];
	add.s32 	%r283, %r1802, -1;
	shl.b32 	%r1431, %r283, 8;
	add.s32 	%r1432, %r1431, %r1;
	cvta.to.global.u64 	%rd62, %rd229;
	mul.wide.s32 	%rd63, %r1432, 4;
	add.s64 	%rd16, %rd62, %rd63;
$L__BB12_157:
	membar.cta;
	ld.volatile.global.u32 	%r284, [%rd16];
	setp.eq.s32 	%p112, %r284, 0;
	@%p112 bra 	$L__BB12_157;
	and.b32  	%r1433, %r284, 1073741823;
	add.s32 	%r1805, %r1433, %r1805;
	setp.gt.s32 	%p113, %r284, -1;
	vote.sync.ballot.b32 	%r1803, %p113, %r1803;
	setp.gt.u32 	%p115, %r1802, 1;
	and.pred  	%p116, %p113, %p115;
	mov.u32 	%r1802, %r283;
	@%p116 bra 	$L__BB12_156;
	ld.shared.u64 	%rd238, [%r279];
$L__BB12_160:
	ld.param.u64 	%rd230, [_ZN3cub18CUB_300001_SM_10006detail10radix_sort29DeviceRadixSortOnesweepKernelINS1_5radix10policy_hubIiNS0_8NullTypeEyE10Policy1000ELNS0_9SortOrderE0EiS6_yiiNS1_21identity_decomposer_tEEEvPT5_SC_PT3_PKSD_PT1_PKSH_PT2_PKSL_T4_iiT6__param_0];
	or.b32  	%r1434, %r1805, -2147483648;
	cvta.to.global.u64 	%rd64, %rd230;
	shl.b32 	%r1435, %r3, 8;
	add.s32 	%r1436, %r1435, %r1;
	mul.wide.s32 	%rd65, %r1436, 4;
	add.s64 	%rd66, %rd64, %rd65;
	st.volatile.global.u32 	[%rd66], %r1434;
	sub.s32 	%r1437, %r1805, %r1759;
	cvt.s64.s32 	%rd67, %r1437;
	add.s64 	%rd68, %rd238, %rd67;
	st.shared.u64 	[%r279], %rd68;
$L__BB12_161:
	ld.param.u32 	%r1711, [_ZN3cub18CUB_300001_SM_10006detail10radix_sort29DeviceRadixSortOnesweepKernelINS1_5radix10policy_hubIiNS0_8NullTypeEyE10Policy1000ELNS0_9SortOrderE0EiS6_yiiNS1_21identity_decomposer_tEEEvPT5_SC_PT3_PKSD_PT1_PKSH_PT2_PKSL_T4_iiT6__param_8];
	ld.param.u64 	%rd233, [_ZN3cub18CUB_300001_SM_10006detail10radix_sort29DeviceRadixSortOnesweepKernelINS1_5radix10policy_hubIiNS0_8NullTypeEyE10Policy1000ELNS0_9SortOrderE0EiS6_yiiNS1_21identity_decomposer_tEEEvPT5_SC_PT3_PKSD_PT1_PKSH_PT2_PKSL_T4_iiT6__param_2];
	setp.gt.u32 	%p117, %r1, 255;
	mad.lo.s32 	%r288, %r3, 7296, 7296;
	setp.lt.s32 	%p118, %r288, %r1711;
	setp.eq.s64 	%p119, %rd233, 0;
	or.pred  	%p120, %p119, %p118;
	or.pred  	%p121, %p117, %p120;
	@%p121 bra 	$L__BB12_163;
	ld.param.u64 	%rd234, [_ZN3cub18CUB_300001_SM_10006detail10radix_sort29DeviceRadixSortOnesweepKernelINS1_5radix10policy_hubIiNS0_8NullTypeEyE10Policy1000ELNS0_9SortOrderE0EiS6_yiiNS1_21identity_decomposer_tEEEvPT5_SC_PT3_PKSD_PT1_PKSH_PT2_PKSL_T4_iiT6__param_2];
	ld.shared.u64 	%rd69, [%r279];
	cvt.s64.s32 	%rd70, %r1759;
	cvt.s64.s32 	%rd71, %r163;
	add.s64 	%rd72, %rd71, %rd70;
	add.s64 	%rd73, %rd72, %rd69;
	cvta.to.global.u64 	%rd74, %rd234;
	shl.b64 	%rd75, %rd7, 3;
	add.s64 	%rd76, %rd74, %rd75;
	st.global.u64 	[%rd76], %rd73;
$L__BB12_163:
	ld.param.u32 	%r1712, [_ZN3cub18CUB_300001_SM_10006detail10radix_sort29DeviceRadixSortOnesweepKernelINS1_5radix10policy_hubIiNS0_8NullTypeEyE10Policy1000ELNS0_9SortOrderE0EiS6_yiiNS1_21identity_decomposer_tEEEvPT5_SC_PT3_PKSD_PT1_PKSH_PT2_PKSL_T4_iiT6__param_8];
	shl.b32 	%r1438, %r1, 2;
	add.s32 	%r289, %r551, %r1438;
	setp.gt.s32 	%p122, %r288, %r1712;
	bar.sync 	0;
	@%p122 bra 	$L__BB12_165;
	ld.shared.u32 	%r1440, [%r289];
	shr.u32 	%r1441, %r1440, %r293;
	and.b32  	%r1442, %r1441, %r82;
	shl.b32 	%r1443, %r1442, 3;
	add.s32 	%r1445, %r551, 29184;
	add.s32 	%r1446, %r1445, %r1443;
	ld.shared.u64 	%rd77, [%r1446];
	add.s64 	%rd78, %rd77, %rd7;
	xor.b32  	%r1447, %r1440, -2147483648;
	shl.b64 	%rd79, %rd78, 2;
	add.s64 	%rd80, %rd1, %rd79;
	st.global.u32 	[%rd80], %r1447;
	bar.warp.sync 	-1;
	ld.shared.u32 	%r1448, [%r289+1536];
	shr.u32 	%r1449, %r1448, %r293;
	and.b32  	%r1450, %r1449, %r82;
	shl.b32 	%r1451, %r1450, 3;
	add.s32 	%r1452, %r1445, %r1451;
	ld.shared.u64 	%rd81, [%r1452];
	add.s64 	%rd82, %rd81, %rd7;
	xor.b32  	%r1453, %r1448, -2147483648;
	shl.b64 	%rd83, %rd82, 2;
	add.s64 	%rd84, %rd1, %rd83;
	st.global.u32 	[%rd84+1536], %r1453;
	bar.warp.sync 	-1;
	ld.shared.u32 	%r1454, [%r289+3072];
	shr.u32 	%r1455, %r1454, %r293;
	and.b32  	%r1456, %r1455, %r82;
	shl.b32 	%r1457, %r1456, 3;
	add.s32 	%r1458, %r1445, %r1457;
	ld.shared.u64 	%rd85, [%r1458];
	add.s64 	%rd86, %rd85, %rd7;
	xor.b32  	%r1459, %r1454, -2147483648;
	shl.b64 	%rd87, %rd86, 2;
	add.s64 	%rd88, %rd1, %rd87;
	st.global.u32 	[%rd88+3072], %r1459;
	bar.warp.sync 	-1;
	ld.shared.u32 	%r1460, [%r289+4608];
	shr.u32 	%r1461, %r1460, %r293;
	and.b32  	%r1462, %r1461, %r82;
	shl.b32 	%r1463, %r1462, 3;
	add.s32 	%r1464, %r1445, %r1463;
	ld.shared.u64 	%rd89, [%r1464];
	add.s64 	%rd90, %rd89, %rd7;
	xor.b32  	%r1465, %r1460, -2147483648;
	shl.b64 	%rd91, %rd90, 2;
	add.s64 	%rd92, %rd1, %rd91;
	st.global.u32 	[%rd92+4608], %r1465;
	bar.warp.sync 	-1;
	ld.shared.u32 	%r1466, [%r289+6144];
	shr.u32 	%r1467, %r1466, %r293;
	and.b32  	%r1468, %r1467, %r82;
	shl.b32 	%r1469, %r1468, 3;
	add.s32 	%r1470, %r1445, %r1469;
	ld.shared.u64 	%rd93, [%r1470];
	add.s64 	%rd94, %rd93, %rd7;
	xor.b32  	%r1471, %r1466, -2147483648;
	shl.b64 	%rd95, %rd94, 2;
	add.s64 	%rd96, %rd1, %rd95;
	st.global.u32 	[%rd96+6144], %r1471;
	bar.warp.sync 	-1;
	ld.shared.u32 	%r1472, [%r289+7680];
	shr.u32 	%r1473, %r1472, %r293;
	and.b32  	%r1474, %r1473, %r82;
	shl.b32 	%r1475, %r1474, 3;
	add.s32 	%r1476, %r1445, %r1475;
	ld.shared.u64 	%rd97, [%r1476];
	add.s64 	%rd98, %rd97, %rd7;
	xor.b32  	%r1477, %r1472, -2147483648;
	shl.b64 	%rd99, %rd98, 2;
	add.s64 	%rd100, %rd1, %rd99;
	st.global.u32 	[%rd100+7680], %r1477;
	bar.warp.sync 	-1;
	ld.shared.u32 	%r1478, [%r289+9216];
	shr.u32 	%r1479, %r1478, %r293;
	and.b32  	%r1480, %r1479, %r82;
	shl.b32 	%r1481, %r1480, 3;
	add.s32 	%r1482, %r1445, %r1481;
	ld.shared.u64 	%rd101, [%r1482];
	add.s64 	%rd102, %rd101, %rd7;
	xor.b32  	%r1483, %r1478, -2147483648;
	shl.b64 	%rd103, %rd102, 2;
	add.s64 	%rd104, %rd1, %rd103;
	st.global.u32 	[%rd104+9216], %r1483;
	bar.warp.sync 	-1;
	ld.shared.u32 	%r1484, [%r289+10752];
	shr.u32 	%r1485, %r1484, %r293;
	and.b32  	%r1486, %r1485, %r82;
	shl.b32 	%r1487, %r1486, 3;
	add.s32 	%r1488, %r1445, %r1487;
	ld.shared.u64 	%rd105, [%r1488];
	add.s64 	%rd106, %rd105, %rd7;
	xor.b32  	%r1489, %r1484, -2147483648;
	shl.b64 	%rd107, %rd106, 2;
	add.s64 	%rd108, %rd1, %rd107;
	st.global.u32 	[%rd108+10752], %r1489;
	bar.warp.sync 	-1;
	ld.shared.u32 	%r1490, [%r289+12288];
	shr.u32 	%r1491, %r1490, %r293;
	and.b32  	%r1492, %r1491, %r82;
	shl.b32 	%r1493, %r1492, 3;
	add.s32 	%r1494, %r1445, %r1493;
	ld.shared.u64 	%rd109, [%r1494];
	add.s64 	%rd110, %rd109, %rd7;
	xor.b32  	%r1495, %r1490, -2147483648;
	shl.b64 	%rd111, %rd110, 2;
	add.s64 	%rd112, %rd1, %rd111;
	st.global.u32 	[%rd112+12288], %r1495;
	bar.warp.sync 	-1;
	ld.shared.u32 	%r1496, [%r289+13824];
	shr.u32 	%r1497, %r1496, %r293;
	and.b32  	%r1498, %r1497, %r82;
	shl.b32 	%r1499, %r1498, 3;
	add.s32 	%r1500, %r1445, %r1499;
	ld.shared.u64 	%rd113, [%r1500];
	add.s64 	%rd114, %rd113, %rd7;
	xor.b32  	%r1501, %r1496, -2147483648;
	shl.b64 	%rd115, %rd114, 2;
	add.s64 	%rd116, %rd1, %rd115;
	st.global.u32 	[%rd116+13824], %r1501;
	bar.warp.sync 	-1;
	ld.shared.u32 	%r1502, [%r289+15360];
	shr.u32 	%r1503, %r1502, %r293;
	and.b32  	%r1504, %r1503, %r82;
	shl.b32 	%r1505, %r1504, 3;
	add.s32 	%r1506, %r1445, %r1505;
	ld.shared.u64 	%rd117, [%r1506];
	add.s64 	%rd118, %rd117, %rd7;
	xor.b32  	%r1507, %r1502, -2147483648;
	shl.b64 	%rd119, %rd118, 2;
	add.s64 	%rd120, %rd1, %rd119;
	st.global.u32 	[%rd120+15360], %r1507;
	bar.warp.sync 	-1;
	ld.shared.u32 	%r1508, [%r289+16896];
	shr.u32 	%r1509, %r1508, %r293;
	and.b32  	%r1510, %r1509, %r82;
	shl.b32 	%r1511, %r1510, 3;
	add.s32 	%r1512, %r1445, %r1511;
	ld.shared.u64 	%rd121, [%r1512];
	add.s64 	%rd122, %rd121, %rd7;
	xor.b32  	%r1513, %r1508, -2147483648;
	shl.b64 	%rd123, %rd122, 2;
	add.s64 	%rd124, %rd1, %rd123;
	st.global.u32 	[%rd124+16896], %r1513;
	bar.warp.sync 	-1;
	ld.shared.u32 	%r1514, [%r289+18432];
	shr.u32 	%r1515, %r1514, %r293;
	and.b32  	%r1516, %r1515, %r82;
	shl.b32 	%r1517, %r1516, 3;
	add.s32 	%r1518, %r1445, %r1517;
	ld.shared.u64 	%rd125, [%r1518];
	add.s64 	%rd126, %rd125, %rd7;
	xor.b32  	%r1519, %r1514, -2147483648;
	shl.b64 	%rd127, %rd126, 2;
	add.s64 	%rd128, %rd1, %rd127;
	st.global.u32 	[%rd128+18432], %r1519;
	bar.warp.sync 	-1;
	ld.shared.u32 	%r1520, [%r289+19968];
	shr.u32 	%r1521, %r1520, %r293;
	and.b32  	%r1522, %r1521, %r82;
	shl.b32 	%r1523, %r1522, 3;
	add.s32 	%r1524, %r1445, %r1523;
	ld.shared.u64 	%rd129, [%r1524];
	add.s64 	%rd130, %rd129, %rd7;
	xor.b32  	%r1525, %r1520, -2147483648;
	shl.b64 	%rd131, %rd130, 2;
	add.s64 	%rd132, %rd1, %rd131;
	st.global.u32 	[%rd132+19968], %r1525;
	bar.warp.sync 	-1;
	ld.shared.u32 	%r1526, [%r289+21504];
	shr.u32 	%r1527, %r1526, %r293;
	and.b32  	%r1528, %r1527, %r82;
	shl.b32 	%r1529, %r1528, 3;
	add.s32 	%r1530, %r1445, %r1529;
	ld.shared.u64 	%rd133, [%r1530];
	add.s64 	%rd134, %rd133, %rd7;
	xor.b32  	%r1531, %r1526, -2147483648;
	shl.b64 	%rd135, %rd134, 2;
	add.s64 	%rd136, %rd1, %rd135;
	st.global.u32 	[%rd136+21504], %r1531;
	bar.warp.sync 	-1;
	ld.shared.u32 	%r1532, [%r289+23040];
	shr.u32 	%r1533, %r1532, %r293;
	and.b32  	%r1534, %r1533, %r82;
	shl.b32 	%r1535, %r1534, 3;
	add.s32 	%r1536, %r1445, %r1535;
	ld.shared.u64 	%rd137, [%r1536];
	add.s64 	%rd138, %rd137, %rd7;
	xor.b32  	%r1537, %r1532, -2147483648;
	shl.b64 	%rd139, %rd138, 2;
	add.s64 	%rd140, %rd1, %rd139;
	st.global.u32 	[%rd140+23040], %r1537;
	bar.warp.sync 	-1;
	ld.shared.u32 	%r1538, [%r289+24576];
	shr.u32 	%r1539, %r1538, %r293;
	and.b32  	%r1540, %r1539, %r82;
	shl.b32 	%r1541, %r1540, 3;
	add.s32 	%r1542, %r1445, %r1541;
	ld.shared.u64 	%rd141, [%r1542];
	add.s64 	%rd142, %rd141, %rd7;
	xor.b32  	%r1543, %r1538, -2147483648;
	shl.b64 	%rd143, %rd142, 2;
	add.s64 	%rd144, %rd1, %rd143;
	st.global.u32 	[%rd144+24576], %r1543;
	bar.warp.sync 	-1;
	ld.shared.u32 	%r1544, [%r289+26112];
	shr.u32 	%r1545, %r1544, %r293;
	and.b32  	%r1546, %r1545, %r82;
	shl.b32 	%r1547, %r1546, 3;
	add.s32 	%r1548, %r1445, %r1547;
	ld.shared.u64 	%rd145, [%r1548];
	add.s64 	%rd146, %rd145, %rd7;
	xor.b32  	%r1549, %r1544, -2147483648;
	shl.b64 	%rd147, %rd146, 2;
	add.s64 	%rd148, %rd1, %rd147;
	st.global.u32 	[%rd148+26112], %r1549;
	bar.warp.sync 	-1;
	ld.shared.u32 	%r1550, [%r289+27648];
	shr.u32 	%r1551, %r1550, %r293;
	and.b32  	%r1552, %r1551, %r82;
	shl.b32 	%r1553, %r1552, 3;
	add.s32 	%r1554, %r1445, %r1553;
	ld.shared.u64 	%rd149, [%r1554];
	add.s64 	%rd150, %rd149, %rd7;
	xor.b32  	%r1555, %r1550, -2147483648;
	shl.b64 	%rd151, %rd150, 2;
	add.s64 	%rd152, %rd1, %rd151;
	st.global.u32 	[%rd152+27648], %r1555;
	bar.warp.sync 	-1;
	bra.uni 	$L__BB12_204;
$L__BB12_165:
	ld.param.u32 	%r1713, [_ZN3cub18CUB_300001_SM_10006detail10radix_sort29DeviceRadixSortOnesweepKernelINS1_5radix10policy_hubIiNS0_8NullTypeEyE10Policy1000ELNS0_9SortOrderE0EiS6_yiiNS1_21identity_decomposer_tEEEvPT5_SC_PT3_PKSD_PT1_PKSH_PT2_PKSL_T4_iiT6__param_8];
	mad.lo.s32 	%r290, %r3, -7296, %r1713;
	setp.ge.s32 	%p123, %r1, %r290;
	@%p123 bra 	$L__BB12_167;
	ld.shared.u32 	%r1556, [%r289];
	shr.u32 	%r1557, %r1556, %r293;
	and.b32  	%r1558, %r1557, %r82;
	shl.b32 	%r1559, %r1558, 3;
	add.s32 	%r1561, %r551, %r1559;
	ld.shared.u64 	%rd153, [%r1561+29184];
	xor.b32  	%r1562, %r1556, -2147483648;
	add.s64 	%rd154, %rd153, %rd7;
	shl.b64 	%rd155, %rd154, 2;
	add.s64 	%rd156, %rd1, %rd155;
	st.global.u32 	[%rd156], %r1562;
$L__BB12_167:
	bar.warp.sync 	-1;
	add.s32 	%r1563, %r1, 384;
	setp.ge.s32 	%p124, %r1563, %r290;
	@%p124 bra 	$L__BB12_169;
	ld.shared.u32 	%r1564, [%r289+1536];
	shr.u32 	%r1565, %r1564, %r293;
	and.b32  	%r1566, %r1565, %r82;
	shl.b32 	%r1567, %r1566, 3;
	add.s32 	%r1569, %r551, %r1567;
	ld.shared.u64 	%rd157, [%r1569+29184];
	xor.b32  	%r1570, %r1564, -2147483648;
	add.s64 	%rd158, %rd157, %rd7;
	shl.b64 	%rd159, %rd158, 2;
	add.s64 	%rd160, %rd1, %rd159;
	st.global.u32 	[%rd160+1536], %r1570;
$L__BB12_169:
	bar.warp.sync 	-1;
	add.s32 	%r1571, %r1, 768;
	setp.ge.s32 	%p125, %r1571, %r290;
	@%p125 bra 	$L__BB12_171;
	ld.shared.u32 	%r1572, [%r289+3072];
	shr.u32 	%r1573, %r1572, %r293;
	and.b32  	%r1574, %r1573, %r82;
	shl.b32 	%r1575, %r1574, 3;
	add.s32 	%r1577, %r551, %r1575;
	ld.shared.u64 	%rd161, [%r1577+29184];
	xor.b32  	%r1578, %r1572, -2147483648;
	add.s64 	%rd162, %rd161, %rd7;
	shl.b64 	%rd163, %rd162, 2;
	add.s64 	%rd164, %rd1, %rd163;
	st.global.u32 	[%rd164+3072], %r1578;
$L__BB12_171:
	bar.warp.sync 	-1;
	add.s32 	%r1579, %r1, 1152;
	setp.ge.s32 	%p126, %r1579, %r290;
	@%p126 bra 	$L__BB12_173;
	ld.shared.u32 	%r1580, [%r289+4608];
	shr.u32 	%r1581, %r1580, %r293;
	and.b32  	%r1582, %r1581, %r82;
	shl.b32 	%r1583, %r1582, 3;
	add.s32 	%r1585, %r551, %r1583;
	ld.shared.u64 	%rd165, [%r1585+29184];
	xor.b32  	%r1586, %r1580, -2147483648;
	add.s64 	%rd166, %rd165, %rd7;
	shl.b64 	%rd167, %rd166, 2;
	add.s64 	%rd168, %rd1, %rd167;
	st.global.u32 	[%rd168+4608], %r1586;
$L__BB12_173:
	bar.warp.sync 	-1;
	add.s32 	%r1587, %r1, 1536;
	setp.ge.s32 	%p127, %r1587, %r290;
	@%p127 bra 	$L__BB12_175;
	ld.shared.u32 	%r1588, [%r289+6144];
	shr.u32 	%r1589, %r1588, %r293;
	and.b32  	%r1590, %r1589, %r82;
	shl.b32 	%r1591, %r1590, 3;
	add.s32 	%r1593, %r551, %r1591;
	ld.shared.u64 	%rd169, [%r1593+29184];
	xor.b32  	%r1594, %r1588, -2147483648;
	add.s64 	%rd170, %rd169, %rd7;
	shl.b64 	%rd171, %rd170, 2;
	add.s64 	%rd172, %rd1, %rd171;
	st.global.u32 	[%rd172+6144], %r1594;
$L__BB12_175:
	bar.warp.sync 	-1;
	add.s32 	%r1595, %r1, 1920;
	setp.ge.s32 	%p128, %r1595, %r290;
	@%p128 bra 	$L__BB12_177;
	ld.shared.u32 	%r1596, [%r289+7680];
	shr.u32 	%r1597, %r1596, %r293;
	and.b32  	%r1598, %r1597, %r82;
	shl.b32 	%r1599, %r1598, 3;
	add.s32 	%r1601, %r551, %r1599;
	ld.shared.u64 	%rd173, [%r1601+29184];
	xor.b32  	%r1602, %r1596, -2147483648;
	add.s64 	%rd174, %rd173, %rd7;
	shl.b64 	%rd175, %rd174, 2;
	add.s64 	%rd176, %rd1, %rd175;
	st.global.u32 	[%rd176+7680], %r1602;
$L__BB12_177:
	bar.warp.sync 	-1;
	add.s32 	%r1603, %r1, 2304;
	setp.ge.s32 	%p129, %r1603, %r290;
	@%p129 bra 	$L__BB12_179;
	ld.shared.u32 	%r1604, [%r289+9216];
	shr.u32 	%r1605, %r1604, %r293;
	and.b32  	%r1606, %r1605, %r82;
	shl.b32 	%r1607, %r1606, 3;
	add.s32 	%r1609, %r551, %r1607;
	ld.shared.u64 	%rd177, [%r1609+29184];
	xor.b32  	%r1610, %r1604, -2147483648;
	add.s64 	%rd178, %rd177, %rd7;
	shl.b64 	%rd179, %rd178, 2;
	add.s64 	%rd180, %rd1, %rd179;
	st.global.u32 	[%rd180+9216], %r1610;
$L__BB12_179:
	bar.warp.sync 	-1;
	add.s32 	%r1611, %r1, 2688;
	setp.ge.s32 	%p130, %r1611, %r290;
	@%p130 bra 	$L__BB12_181;
	ld.shared.u32 	%r1612, [%r289+10752];
	shr.u32 	%r1613, %r1612, %r293;
	and.b32  	%r1614, %r1613, %r82;
	shl.b32 	%r1615, %r1614, 3;
	add.s32 	%r1617, %r551, %r1615;
	ld.shared.u64 	%rd181, [%r1617+29184];
	xor.b32  	%r1618, %r1612, -2147483648;
	add.s64 	%rd182, %rd181, %rd7;
	shl.b64 	%rd183, %rd182, 2;
	add.s64 	%rd184, %rd1, %rd183;
	st.global.u32 	[%rd184+10752], %r1618;
$L__BB12_181:
	bar.warp.sync 	-1;
	or.b32  	%r1619, %r1, 3072;
	setp.ge.s32 	%p131, %r1619, %r290;
	@%p131 bra 	$L__BB12_183;
	ld.shared.u32 	%r1620, [%r289+12288];
	shr.u32 	%r1621, %r1620, %r293;
	and.b32  	%r1622, %r1621, %r82;
	shl.b32 	%r1623, %r1622, 3;
	add.s32 	%r1625, %r551, %r1623;
	ld.shared.u64 	%rd185, [%r1625+29184];
	xor.b32  	%r1626, %r1620, -2147483648;
	add.s64 	%rd186, %rd185, %rd7;
	shl.b64 	%rd187, %rd186, 2;
	add.s64 	%rd188, %rd1, %rd187;
	st.global.u32 	[%rd188+12288], %r1626;
$L__BB12_183:
	bar.warp.sync 	-1;
	add.s32 	%r1627, %r1, 3456;
	setp.ge.s32 	%p132, %r1627, %r290;
	@%p132 bra 	$L__BB12_185;
	ld.shared.u32 	%r1628, [%r289+13824];
	shr.u32 	%r1629, %r1628, %r293;
	and.b32  	%r1630, %r1629, %r82;
	shl.b32 	%r1631, %r1630, 3;
	add.s32 	%r1633, %r551, %r1631;
	ld.shared.u64 	%rd189, [%r1633+29184];
	xor.b32  	%r1634, %r1628, -2147483648;
	add.s64 	%rd190, %rd189, %rd7;
	shl.b64 	%rd191, %rd190, 2;
	add.s64 	%rd192, %rd1, %rd191;
	st.global.u32 	[%rd192+13824], %r1634;
$L__BB12_185:
	bar.warp.sync 	-1;
	add.s32 	%r1635, %r1, 3840;
	setp.ge.s32 	%p133, %r1635, %r290;
	@%p133 bra 	$L__BB12_187;
	ld.shared.u32 	%r1636, [%r289+15360];
	shr.u32 	%r1637, %r1636, %r293;
	and.b32  	%r1638, %r1637, %r82;
	shl.b32 	%r1639, %r1638, 3;
	add.s32 	%r1641, %r551, %r1639;
	ld.shared.u64 	%rd193, [%r1641+29184];
	xor.b32  	%r1642, %r1636, -2147483648;
	add.s64 	%rd194, %rd193, %rd7;
	shl.b64 	%rd195, %rd194, 2;
	add.s64 	%rd196, %rd1, %rd195;
	st.global.u32 	[%rd196+15360], %r1642;
$L__BB12_187:
	bar.warp.sync 	-1;
	add.s32 	%r1643, %r1, 4224;
	setp.ge.s32 	%p134, %r1643, %r290;
	@%p134 bra 	$L__BB12_189;
	ld.shared.u32 	%r1644, [%r289+16896];
	shr.u32 	%r1645, %r1644, %r293;
	and.b32  	%r1646, %r1645, %r82;
	shl.b32 	%r1647, %r1646, 3;
	add.s32 	%r1649, %r551, %r1647;
	ld.shared.u64 	%rd197, [%r1649+29184];
	xor.b32  	%r1650, %r1644, -2147483648;
	add.s64 	%rd198, %rd197, %rd7;
	shl.b64 	%rd199, %rd198, 2;
	add.s64 	%rd200, %rd1, %rd199;
	st.global.u32 	[%rd200+16896], %r1650;
$L__BB12_189:
	bar.warp.sync 	-1;
	add.s32 	%r1651, %r1, 4608;
	setp.ge.s32 	%p135, %r1651, %r290;
	@%p135 bra 	$L__BB12_191;
	ld.shared.u32 	%r1652, [%r289+18432];
	shr.u32 	%r1653, %r1652, %r293;
	and.b32  	%r1654, %r1653, %r82;
	shl.b32 	%r1655, %r1654, 3;
	add.s32 	%r1657, %r551, %r1655;
	ld.shared.u64 	%rd201, [%r1657+29184];
	xor.b32  	%r1658, %r1652, -2147483648;
	add.s64 	%rd202, %rd201, %rd7;
	shl.b64 	%rd203, %rd202, 2;
	add.s64 	%rd204, %rd1, %rd203;
	st.global.u32 	[%rd204+18432], %r1658;
$L__BB12_191:
	bar.warp.sync 	-1;
	add.s32 	%r1659, %r1, 4992;
	setp.ge.s32 	%p136, %r1659, %r290;
	@%p136 bra 	$L__BB12_193;
	ld.shared.u32 	%r1660, [%r289+19968];
	shr.u32 	%r1661, %r1660, %r293;
	and.b32  	%r1662, %r1661, %r82;
	shl.b32 	%r1663, %r1662, 3;
	add.s32 	%r1665, %r551, %r1663;
	ld.shared.u64 	%rd205, [%r1665+29184];
	xor.b32  	%r1666, %r1660, -2147483648;
	add.s64 	%rd206, %rd205, %rd7;
	shl.b64 	%rd207, %rd206, 2;
	add.s64 	%rd208, %rd1, %rd207;
	st.global.u32 	[%rd208+19968], %r1666;
$L__BB12_193:
	bar.warp.sync 	-1;
	add.s32 	%r1667, %r1, 5376;
	setp.ge.s32 	%p137, %r1667, %r290;
	@%p137 bra 	$L__BB12_195;
	ld.shared.u32 	%r1668, [%r289+21504];
	shr.u32 	%r1669, %r1668, %r293;
	and.b32  	%r1670, %r1669, %r82;
	shl.b32 	%r1671, %r1670, 3;
	add.s32 	%r1673, %r551, %r1671;
	ld.shared.u64 	%rd209, [%r1673+29184];
	xor.b32  	%r1674, %r1668, -2147483648;
	add.s64 	%rd210, %rd209, %rd7;
	shl.b64 	%rd211, %rd210, 2;
	add.s64 	%rd212, %rd1, %rd211;
	st.global.u32 	[%rd212+21504], %r1674;
$L__BB12_195:
	bar.warp.sync 	-1;
	add.s32 	%r1675, %r1, 5760;
	setp.ge.s32 	%p138, %r1675, %r290;
	@%p138 bra 	$L__BB12_197;
	ld.shared.u32 	%r1676, [%r289+23040];
	shr.u32 	%r1677, %r1676, %r293;
	and.b32  	%r1678, %r1677, %r82;
	shl.b32 	%r1679, %r1678, 3;
	add.s32 	%r1681, %r551, %r1679;
	ld.shared.u64 	%rd213, [%r1681+29184];
	xor.b32  	%r1682, %r1676, -2147483648;
	add.s64 	%rd214, %rd213, %rd7;
	shl.b64 	%rd215, %rd214, 2;
	add.s64 	%rd216, %rd1, %rd215;
	st.global.u32 	[%rd216+23040], %r1682;
$L__BB12_197:
	bar.warp.sync 	-1;
	or.b32  	%r1683, %r1, 6144;
	setp.ge.s32 	%p139, %r1683, %r290;
	@%p139 bra 	$L__BB12_199;
	ld.shared.u32 	%r1684, [%r289+24576];
	shr.u32 	%r1685, %r1684, %r293;
	and.b32  	%r1686, %r1685, %r82;
	shl.b32 	%r1687, %r1686, 3;
	add.s32 	%r1689, %r551, %r1687;
	ld.shared.u64 	%rd217, [%r1689+29184];
	xor.b32  	%r1690, %r1684, -2147483648;
	add.s64 	%rd218, %rd217, %rd7;
	shl.b64 	%rd219, %rd218, 2;
	add.s64 	%rd220, %rd1, %rd219;
	st.global.u32 	[%rd220+24576], %r1690;
$L__BB12_199:
	bar.warp.sync 	-1;
	add.s32 	%r1691, %r1, 6528;
	setp.ge.s32 	%p140, %r1691, %r290;
	@%p140 bra 	$L__BB12_201;
	ld.shared.u32 	%r1692, [%r289+26112];
	shr.u32 	%r1693, %r1692, %r293;
	and.b32  	%r1694, %r1693, %r82;
	shl.b32 	%r1695, %r1694, 3;
	add.s32 	%r1697, %r551, %r1695;
	ld.shared.u64 	%rd221, [%r1697+29184];
	xor.b32  	%r1698, %r1692, -2147483648;
	add.s64 	%rd222, %rd221, %rd7;
	shl.b64 	%rd223, %rd222, 2;
	add.s64 	%rd224, %rd1, %rd223;
	st.global.u32 	[%rd224+26112], %r1698;
$L__BB12_201:
	bar.warp.sync 	-1;
	add.s32 	%r1699, %r1, 6912;
	ld.shared.u32 	%r291, [%r289+27648];
	shr.u32 	%r1700, %r291, %r293;
	and.b32  	%r1701, %r1700, %r82;
	shl.b32 	%r1702, %r1701, 3;
	add.s32 	%r1704, %r551, %r1702;
	ld.shared.u64 	%rd225, [%r1704+29184];
	add.s64 	%rd19, %rd225, %rd7;
	setp.ge.s32 	%p141, %r1699, %r290;
	@%p141 bra 	$L__BB12_203;
	xor.b32  	%r1705, %r291, -2147483648;
	shl.b64 	%rd226, %rd19, 2;
	add.s64 	%rd227, %rd1, %rd226;
	st.global.u32 	[%rd227+27648], %r1705;
$L__BB12_203:
	bar.warp.sync 	-1;
$L__BB12_204:
	ret;

}


// ===== COMPILED SASS (sm_100) =====

	.target	sm_100

	.elftype	@"ET_EXEC"


//--------------------- .note.nv.tkinfo           --------------------------
	.section	.note.nv.tkinfo,"",@"SHT_NOTE"
	.sectionflags	@"SHF_NOTE_NV_TKINFO"
	.tkinfo
        /*0018*/ 	.word	0x00000002
        /*0030*/ 	.string	""
        /*0030*/ 	.string	"ptxas"
        /*0030*/ 	.string	"Cuda compilation tools, release 13.0, V13.0.88"
        /*0030*/ 	.string	"Build cuda_13.0.r13.0/compiler.36424714_0"
        /*0030*/ 	.string	"-arch sm_100 -m 64 "



//--------------------- .note.nv.cuinfo           --------------------------
	.section	.note.nv.cuinfo,"",@"SHT_NOTE"
	.sectionflags	@"SHF_NOTE_NV_CUINFO"
        /*0018*/ 	.short	0x0002
        /*001a*/ 	.short	0x0064
        /*001c*/ 	.short	0x0082
	.zero		2


//--------------------- .nv.info                  --------------------------
	.section	.nv.info,"",@"SHT_CUDA_INFO"
	.align	4


	//----- nvinfo : EIATTR_REGCOUNT
	.align		4
        /*0000*/ 	.byte	0x04, 0x2f
        /*0002*/ 	.short	(.L_46 - .L_45)
	.align		4
.L_45:
        /*0004*/ 	.word	index@(_ZN3cub18CUB_300001_SM_10006detail11EmptyKernelIvEEvv)
        /*0008*/ 	.word	0x00000004


	//----- nvinfo : EIATTR_FRAME_SIZE
	.align		4
.L_46:
        /*000c*/ 	.byte	0x04, 0x11
        /*000e*/ 	.short	(.L_48 - .L_47)
	.align		4
.L_47:
        /*0010*/ 	.word	index@(_ZN3cub18CUB_300001_SM_10006detail11EmptyKernelIvEEvv)
        /*0014*/ 	.word	0x00000000


	//----- nvinfo : EIATTR_REGCOUNT
	.align		4
.L_48:
        /*0018*/ 	.byte	0x04, 0x2f
        /*001a*/ 	.short	(.L_50 - .L_49)
	.align		4
.L_49:
        /*001c*/ 	.word	index@(_ZN3cub18CUB_300001_SM_10006detail8for_each13static_kernelINS2_12policy_hub_t12policy_500_tEmN6thrust24THRUST_300001_SM_1000_NS8cuda_cub20__uninitialized_fill7functorINS7_10device_ptrIiEEiEEEEvT0_T1_)
        /*0020*/ 	.word	0x00000008


	//----- nvinfo : EIATTR_FRAME_SIZE
	.align		4
.L_50:
        /*0024*/ 	.byte	0x04, 0x11
        /*0026*/ 	.short	(.L_52 - .L_51)
	.align		4
.L_51:
        /*0028*/ 	.word	index@(_ZN3cub18CUB_300001_SM_10006detail8for_each13static_kernelINS2_12policy_hub_t12policy_500_tEmN6thrust24THRUST_300001_SM_1000_NS8cuda_cub20__uninitialized_fill7functorINS7_10device_ptrIiEEiEEEEvT0_T1_)
        /*002c*/ 	.word	0x00000000


	//----- nvinfo : EIATTR_REGCOUNT
	.align		4
.L_52:
        /*0030*/ 	.byte	0x04, 0x2f
        /*0032*/ 	.short	(.L_54 - .L_53)
	.align		4
.L_53:
        /*0034*/ 	.word	index@(_ZN3cub18CUB_300001_SM_10006detail8for_each13static_kernelINS2_12policy_hub_t12policy_500_tElN6thrust24THRUST_300001_SM_1000_NS8cuda_cub6__fill7functorINS7_6detail15normal_iteratorINS7_10device_ptrIiEEEEiEEEEvT0_T1_)
        /*0038*/ 	.word	0x00000008


	//----- nvinfo : EIATTR_FRAME_SIZE
	.align		4
.L_54:
        /*003c*/ 	.byte	0x04, 0x11
        /*003e*/ 	.short	(.L_56 - .L_55)
	.align		4
.L_55:
        /*0040*/ 	.word	index@(_ZN3cub18CUB_300001_SM_10006detail8for_each13static_kernelINS2_12policy_hub_t12policy_500_tElN6thrust24THRUST_300001_SM_1000_NS8cuda_cub6__fill7functorINS7_6detail15normal_iteratorINS7_10device_ptrIiEEEEiEEEEvT0_T1_)
        /*0044*/ 	.word	0x00000000


	//----- nvinfo : EIATTR_REGCOUNT
	.align		4
.L_56:
        /*0048*/ 	.byte	0x04, 0x2f
        /*004a*/ 	.short	(.L_58 - .L_57)
	.align		4
.L_57:
        /*004c*/ 	.word	index@(_ZN3cub18CUB_300001_SM_10006detail6reduce28DeviceReduceSingleTileKernelINS2_10policy_hubIfjN4cuda3std3__44plusIfEEE10Policy1000EN6thrust24THRUST_300001_SM_1000_NS6detail15normal_iteratorINSD_10device_ptrIfEEEEPijS9_if6squareIfEEEvT0_T1_T2_T3_T4_T6_)
        /*0050*/ 	.word	0x00000020


	//----- nvinfo : EIATTR_FRAME_SIZE
	.align		4
.L_58:
        /*0054*/ 	.byte	0x04, 0x11
        /*0056*/ 	.short	(.L_60 - .L_59)
	.align		4
.L_59:
        /*0058*/ 	.word	index@(_ZN3cub18CUB_300001_SM_10006detail6reduce28DeviceReduceSingleTileKernelINS2_10policy_hubIfjN4cuda3std3__44plusIfEEE10Policy1000EN6thrust24THRUST_300001_SM_1000_NS6detail15normal_iteratorINSD_10device_ptrIfEEEEPijS9_if6squareIfEEEvT0_T1_T2_T3_T4_T6_)
        /*005c*/ 	.word	0x00000000


	//----- nvinfo : EIATTR_REGCOUNT
	.align		4
.L_60:
        /*0060*/ 	.byte	0x04, 0x2f
        /*0062*/ 	.short	(.L_62 - .L_61)
	.align		4
.L_61:
        /*0064*/ 	.word	index@(_ZN3cub18CUB_300001_SM_10006detail6reduce18DeviceReduceKernelINS2_10policy_hubIfjN4cuda3std3__44plusIfEEE10Policy1000EN6thrust24THRUST_300001_SM_1000_NS6detail15normal_iteratorINSD_10device_ptrIfEEEEjS9_f6squareIfEEEvT0_PT3_T1_NS0_13GridEvenShareISO_EET2_T4_)
        /*0068*/ 	.word	0x00000020


	//----- nvinfo : EIATTR_FRAME_SIZE
	.align		4
.L_62:
        /*006c*/ 	.byte	0x04, 0x11
        /*006e*/ 	.short	(.L_64 - .L_63)
	.align		4
.L_63:
        /*0070*/ 	.word	index@(_ZN3cub18CUB_300001_SM_10006detail6reduce18DeviceReduceKernelINS2_10policy_hubIfjN4cuda3std3__44plusIfEEE10Policy1000EN6thrust24THRUST_300001_SM_1000_NS6detail15normal_iteratorINSD_10device_ptrIfEEEEjS9_f6squareIfEEEvT0_PT3_T1_NS0_13GridEvenShareISO_EET2_T4_)
        /*0074*/ 	.word	0x00000000


	//----- nvinfo : EIATTR_REGCOUNT
	.align		4
.L_64:
        /*0078*/ 	.byte	0x04, 0x2f
        /*007a*/ 	.short	(.L_66 - .L_65)
	.align		4
.L_65:
        /*007c*/ 	.word	index@(_ZN3cub18CUB_300001_SM_10006detail6reduce28DeviceReduceSingleTileKernelINS2_10policy_hubIfjN4cuda3std3__44plusIfEEE10Policy1000EPfPiiS9_ifNS7_10__identityEEEvT0_T1_T2_T3_T4_T6_)
        /*0080*/ 	.word	0x0000001e


	//----- nvinfo : EIATTR_FRAME_SIZE
	.align		4
.L_66:
        /*0084*/ 	.byte	0x04, 0x11
        /*0086*/ 	.short	(.L_68 - .L_67)
	.align		4
.L_67:
        /*0088*/ 	.word	index@(_ZN3cub18CUB_300001_SM_10006detail6reduce28DeviceReduceSingleTileKernelINS2_10policy_hubIfjN4cuda3std3__44plusIfEEE10Policy1000EPfPiiS9_ifNS7_10__identityEEEvT0_T1_T2_T3_T4_T6_)
        /*008c*/ 	.word	0x00000000


	//----- nvinfo : EIATTR_REGCOUNT
	.align		4
.L_68:
        /*0090*/ 	.byte	0x04, 0x2f
        /*0092*/ 	.short	(.L_70 - .L_69)
	.align		4
.L_69:
        /*0094*/ 	.word	index@(_ZN3cub18CUB_300001_SM_10006detail6reduce28DeviceReduceSingleTileKernelINS2_10policy_hubIfyN4cuda3std3__44plusIfEEE10Policy1000EN6thrust24THRUST_300001_SM_1000_NS6detail15normal_iteratorINSD_10device_ptrIfEEEEPiyS9_if6squareIfEEEvT0_T1_T2_T3_T4_T6_)
        /*0098*/ 	.word	0x00000020


	//----- nvinfo : EIATTR_FRAME_SIZE
	.align		4
.L_70:
        /*009c*/ 	.byte	0x04, 0x11
        /*009e*/ 	.short	(.L_72 - .L_71)
	.align		4
.L_71:
        /*00a0*/ 	.word	index@(_ZN3cub18CUB_300001_SM_10006detail6reduce28DeviceReduceSingleTileKernelINS2_10policy_hubIfyN4cuda3std3__44plusIfEEE10Policy1000EN6thrust24THRUST_300001_SM_1000_NS6detail15normal_iteratorINSD_10device_ptrIfEEEEPiyS9_if6squareIfEEEvT0_T1_T2_T3_T4_T6_)
        /*00a4*/ 	.word	0x00000000


	//----- nvinfo : EIATTR_REGCOUNT
	.align		4
.L_72:
        /*00a8*/ 	.byte	0x04, 0x2f
        /*00aa*/ 	.short	(.L_74 - .L_73)
	.align		4
.L_73:
        /*00ac*/ 	.word	index@(_ZN3cub18CUB_300001_SM_10006detail6reduce18DeviceReduceKernelINS2_10policy_hubIfyN4cuda3std3__44plusIfEEE10Policy1000EN6thrust24THRUST_300001_SM_1000_NS6detail15normal_iteratorINSD_10device_ptrIfEEEEyS9_f6squareIfEEEvT0_PT3_T1_NS0_13GridEvenShareISO_EET2_T4_)
        /*00b0*/ 	.word	0x0000001f


	//----- nvinfo : EIATTR_FRAME_SIZE
	.align		4
.L_74:
        /*00b4*/ 	.byte	0x04, 0x11
        /*00b6*/ 	.short	(.L_76 - .L_75)
	.align		4
.L_75:
        /*00b8*/ 	.word	index@(_ZN3cub18CUB_300001_SM_10006detail6reduce18DeviceReduceKernelINS2_10policy_hubIfyN4cuda3std3__44plusIfEEE10Policy1000EN6thrust24THRUST_300001_SM_1000_NS6detail15normal_iteratorINSD_10device_ptrIfEEEEyS9_f6squareIfEEEvT0_PT3_T1_NS0_13GridEvenShareISO_EET2_T4_)
        /*00bc*/ 	.word	0x00000000


	//----- nvinfo : EIATTR_REGCOUNT
	.align		4
.L_76:
        /*00c0*/ 	.byte	0x04, 0x2f
        /*00c2*/ 	.short	(.L_78 - .L_77)
	.align		4
.L_77:
        /*00c4*/ 	.word	index@(_ZN3cub18CUB_300001_SM_10006detail6reduce28DeviceReduceSingleTileKernelINS2_10policy_hubIfyN4cuda3std3__44plusIfEEE10Policy1000EPfPiiS9_ifNS7_10__identityEEEvT0_T1_T2_T3_T4_T6_)
        /*00c8*/ 	.word	0x0000001e


	//----- nvinfo : EIATTR_FRAME_SIZE
	.align		4
.L_78:
        /*00cc*/ 	.byte	0x04, 0x11
        /*00ce*/ 	.short	(.L_80 - .L_79)
	.align		4
.L_79:
        /*00d0*/ 	.word	index@(_ZN3cub18CUB_300001_SM_10006detail6reduce28DeviceReduceSingleTileKernelINS2_10policy_hubIfyN4cuda3std3__44plusIfEEE10Policy1000EPfPiiS9_ifNS7_10__identityEEEvT0_T1_T2_T3_T4_T6_)
        /*00d4*/ 	.word	0x00000000


	//----- nvinfo : EIATTR_REGCOUNT
	.align		4
.L_80:
        /*00d8*/ 	.byte	0x04, 0x2f
        /*00da*/ 	.short	(.L_82 - .L_81)
	.align		4
.L_81:
        /*00dc*/ 	.word	index@(_ZN3cub18CUB_300001_SM_10006detail10radix_sort31DeviceRadixSortSingleTileKernelINS1_5radix10policy_hubIiNS0_8NullTypeEyE10Policy1000ELNS0_9SortOrderE0EiS6_yNS1_21identity_decomposer_tEEEvPKT1_PSB_PKT2_PSF_T3_iiT4_)
        /*00e0*/ 	.word	0x0000007f


	//----- nvinfo : EIATTR_FRAME_SIZE
	.align		4
.L_82:
        /*00e4*/ 	.byte	0x04, 0x11
        /*00e6*/ 	.short	(.L_84 - .L_83)
	.align		4
.L_83:
        /*00e8*/ 	.word	index@(_ZN3cub18CUB_300001_SM_10006detail10radix_sort31DeviceRadixSortSingleTileKernelINS1_5radix10policy_hubIiNS0_8NullTypeEyE10Policy1000ELNS0_9SortOrderE0EiS6_yNS1_21identity_decomposer_tEEEvPKT1_PSB_PKT2_PSF_T3_iiT4_)
        /*00ec*/ 	.word	0x00000000


	//----- nvinfo : EIATTR_REGCOUNT
	.align		4
.L_84:
        /*00f0*/ 	.byte	0x04, 0x2f
        /*00f2*/ 	.short	(.L_86 - .L_85)
	.align		4
.L_85:
        /*00f4*/ 	.word	index@(_ZN3cub18CUB_300001_SM_10006detail10radix_sort30DeviceRadixSortHistogramKernelINS1_5radix10policy_hubIiNS0_8NullTypeEyE10Policy1000ELNS0_9SortOrderE0EiyNS1_21identity_decomposer_tEEEvPT2_PKT1_SB_iiT3_)
        /*00f8*/ 	.word	0x00000020


	//----- nvinfo : EIATTR_FRAME_SIZE
	.align		4
.L_86:
        /*00fc*/ 	.byte	0x04, 0x11
        /*00fe*/ 	.short	(.L_88 - .L_87)
	.align		4
.L_87:
        /*0100*/ 	.word	index@(_ZN3cub18CUB_300001_SM_10006detail10radix_sort30DeviceRadixSortHistogramKernelINS1_5radix10policy_hubIiNS0_8NullTypeEyE10Policy1000ELNS0_9SortOrderE0EiyNS1_21identity_decomposer_tEEEvPT2_PKT1_SB_iiT3_)
        /*0104*/ 	.word	0x00000000


	//----- nvinfo : EIATTR_REGCOUNT
	.align		4
.L_88:
        /*0108*/ 	.byte	0x04, 0x2f
        /*010a*/ 	.short	(.L_90 - .L_89)
	.align		4
.L_89:
        /*010c*/ 	.word	index@(_ZN3cub18CUB_300001_SM_10006detail10radix_sort33DeviceRadixSortExclusiveSumKernelINS1_5radix10policy_hubIiNS0_8NullTypeEyE10Policy1000EyEEvPT0_)
        /*0110*/ 	.word	0x00000020


	//----- nvinfo : EIATTR_FRAME_SIZE
	.align		4
.L_90:
        /*0114*/ 	.byte	0x04, 0x11
        /*0116*/ 	.short	(.L_92 - .L_91)
	.align		4
.L_91:
        /*0118*/ 	.word	index@(_ZN3cub18CUB_300001_SM_10006detail10radix_sort33DeviceRadixSortExclusiveSumKernelINS1_5radix10policy_hubIiNS0_8NullTypeEyE10Policy1000EyEEvPT0_)
        /*011c*/ 	.word	0x00000000


	//----- nvinfo : EIATTR_REGCOUNT
	.align		4
.L_92:
        /*0120*/ 	.byte	0x04, 0x2f
        /*0122*/ 	.short	(.L_94 - .L_93)
	.align		4
.L_93:
        /*0124*/ 	.word	index@(_ZN3cub18CUB_300001_SM_10006detail10radix_sort29DeviceRadixSortOnesweepKernelINS1_5radix10policy_hubIiNS0_8NullTypeEyE10Policy1000ELNS0_9SortOrderE0EiS6_yiiNS1_21identity_decomposer_tEEEvPT5_SC_PT3_PKSD_PT1_PKSH_PT2_PKSL_T4_iiT6_)
        /*0128*/ 	.word	0x00000038


	//----- nvinfo : EIATTR_FRAME_SIZE
	.align		4
.L_94:
        /*012c*/ 	.byte	0x04, 0x11
        /*012e*/ 	.short	(.L_96 - .L_95)
	.align		4
.L_95:
        /*0130*/ 	.word	index@(_ZN3cub18CUB_300001_SM_10006detail10radix_sort29DeviceRadixSortOnesweepKernelINS1_5radix10policy_hubIiNS0_8NullTypeEyE10Policy1000ELNS0_9SortOrderE0EiS6_yiiNS1_21identity_decomposer_tEEEvPT5_SC_PT3_PKSD_PT1_PKSH_PT2_PKSL_T4_iiT6_)
        /*0134*/ 	.word	0x00000000


	//----- nvinfo : EIATTR_MIN_STACK_SIZE
	.align		4
.L_96:
        /*0138*/ 	.byte	0x04, 0x12
        /*013a*/ 	.short	(.L_98 - .L_97)
	.align		4
.L_97:
        /*013c*/ 	.word	index@(_ZN3cub18CUB_300001_SM_10006detail10radix_sort29DeviceRadixSortOnesweepKernelINS1_5radix10policy_hubIiNS0_8NullTypeEyE10Policy1000ELNS0_9SortOrderE0EiS6_yiiNS1_21identity_decomposer_tEEEvPT5_SC_PT3_PKSD_PT1_PKSH_PT2_PKSL_T4_iiT6_)
        /*0140*/ 	.word	0x00000000


	//----- nvinfo : EIATTR_MIN_STACK_SIZE
	.align		4
.L_98:
        /*0144*/ 	.byte	0x04, 0x12
        /*0146*/ 	.short	(.L_100 - .L_99)
	.align		4
.L_99:
        /*0148*/ 	.word	index@(_ZN3cub18CUB_300001_SM_10006detail10radix_sort33DeviceRadixSortExclusiveSumKernelINS1_5radix10policy_hubIiNS0_8NullTypeEyE10Policy1000EyEEvPT0_)
        /*014c*/ 	.word	0x00000000


	//----- nvinfo : EIATTR_MIN_STACK_SIZE
	.align		4
.L_100:
        /*0150*/ 	.byte	0x04, 0x12
        /*0152*/ 	.short	(.L_102 - .L_101)
	.align		4
.L_101:
        /*0154*/ 	.word	index@(_ZN3cub18CUB_300001_SM_10006detail10radix_sort30DeviceRadixSortHistogramKernelINS1_5radix10policy_hubIiNS0_8NullTypeEyE10Policy1000ELNS0_9SortOrderE0EiyNS1_21identity_decomposer_tEEEvPT2_PKT1_SB_iiT3_)
        /*0158*/ 	.word	0x00000000


	//----- nvinfo : EIATTR_MIN_STACK_SIZE
	.align		4
.L_102:
        /*015c*/ 	.byte	0x04, 0x12
        /*015e*/ 	.short	(.L_104 - .L_103)
	.align		4
.L_103:
        /*0160*/ 	.word	index@(_ZN3cub18CUB_300001_SM_10006detail10radix_sort31DeviceRadixSortSingleTileKernelINS1_5radix10policy_hubIiNS0_8NullTypeEyE10Policy1000ELNS0_9SortOrderE0EiS6_yNS1_21identity_decomposer_tEEEvPKT1_PSB_PKT2_PSF_T3_iiT4_)
        /*0164*/ 	.word	0x00000000


	//----- nvinfo : EIATTR_MIN_STACK_SIZE
	.align		4
.L_104:
        /*0168*/ 	.byte	0x04, 0x12
        /*016a*/ 	.short	(.L_106 - .L_105)
	.align		4
.L_105:
        /*016c*/ 	.word	index@(_ZN3cub18CUB_300001_SM_10006detail6reduce28DeviceReduceSingleTileKernelINS2_10policy_hubIfyN4cuda3std3__44plusIfEEE10Policy1000EPfPiiS9_ifNS7_10__identityEEEvT0_T1_T2_T3_T4_T6_)
        /*0170*/ 	.word	0x00000000


	//----- nvinfo : EIATTR_MIN_STACK_SIZE
	.align		4
.L_106:
        /*0174*/ 	.byte	0x04, 0x12
        /*0176*/ 	.short	(.L_108 - .L_107)
	.align		4
.L_107:
        /*0178*/ 	.word	index@(_ZN3cub18CUB_300001_SM_10006detail6reduce18DeviceReduceKernelINS2_10policy_hubIfyN4cuda3std3__44plusIfEEE10Policy1000EN6thrust24THRUST_300001_SM_1000_NS6detail15normal_iteratorINSD_10device_ptrIfEEEEyS9_f6squareIfEEEvT0_PT3_T1_NS0_13GridEvenShareISO_EET2_T4_)
        /*017c*/ 	.word	0x00000000


	//----- nvinfo : EIATTR_MIN_STACK_SIZE
	.align		4
.L_108:
        /*0180*/ 	.byte	0x04, 0x12
        /*0182*/ 	.short	(.L_110 - .L_109)
	.align		4
.L_109:
        /*0184*/ 	.word	index@(_ZN3cub18CUB_300001_SM_10006detail6reduce28DeviceReduceSingleTileKernelINS2_10policy_hubIfyN4cuda3std3__44plusIfEEE10Policy1000EN6thrust24THRUST_300001_SM_1000_NS6detail15normal_iteratorINSD_10device_ptrIfEEEEPiyS9_if6squareIfEEEvT0_T1_T2_T3_T4_T6_)
        /*0188*/ 	.word	0x00000000


	//----- nvinfo : EIATTR_MIN_STACK_SIZE
	.align		4
.L_110:
        /*018c*/ 	.byte	0x04, 0x12
        /*018e*/ 	.short	(.L_112 - .L_111)
	.align		4
.L_111:
        /*0190*/ 	.word	index@(_ZN3cub18CUB_300001_SM_10006detail6reduce28DeviceReduceSingleTileKernelINS2_10policy_hubIfjN4cuda3std3__44plusIfEEE10Policy1000EPfPiiS9_ifNS7_10__identityEEEvT0_T1_T2_T3_T4_T6_)
        /*0194*/ 	.word	0x00000000


	//----- nvinfo : EIATTR_MIN_STACK_SIZE
	.align		4
.L_112:
        /*0198*/ 	.byte	0x04, 0x12
        /*019a*/ 	.short	(.L_114 - .L_113)
	.align		4
.L_113:
        /*019c*/ 	.word	index@(_ZN3cub18CUB_300001_SM_10006detail6reduce18DeviceReduceKernelINS2_10policy_hubIfjN4cuda3std3__44plusIfEEE10Policy1000EN6thrust24THRUST_300001_SM_1000_NS6detail15normal_iteratorINSD_10device_ptrIfEEEEjS9_f6squareIfEEEvT0_PT3_T1_NS0_13GridEvenShareISO_EET2_T4_)
        /*01a0*/ 	.word	0x00000000


	//----- nvinfo : EIATTR_MIN_STACK_SIZE
	.align		4
.L_114:
        /*01a4*/ 	.byte	0x04, 0x12
        /*01a6*/ 	.short	(.L_116 - .L_115)
	.align		4
.L_115:
        /*01a8*/ 	.word	index@(_ZN3cub18CUB_300001_SM_10006detail6reduce28DeviceReduceSingleTileKernelINS2_10policy_hubIfjN4cuda3std3__44plusIfEEE10Policy1000EN6thrust24THRUST_300001_SM_1000_NS6detail15normal_iteratorINSD_10device_ptrIfEEEEPijS9_if6squareIfEEEvT0_T1_T2_T3_T4_T6_)
        /*01ac*/ 	.word	0x00000000


	//----- nvinfo : EIATTR_MIN_STACK_SIZE
	.align		4
.L_116:
        /*01b0*/ 	.byte	0x04, 0x12
        /*01b2*/ 	.short	(.L_118 - .L_117)
	.align		4
.L_117:
        /*01b4*/ 	.word	index@(_ZN3cub18CUB_300001_SM_10006detail8for_each13static_kernelINS2_12policy_hub_t12policy_500_tElN6thrust24THRUST_300001_SM_1000_NS8cuda_cub6__fill7functorINS7_6detail15normal_iteratorINS7_10device_ptrIiEEEEiEEEEvT0_T1_)
        /*01b8*/ 	.word	0x00000000


	//----- nvinfo : EIATTR_MIN_STACK_SIZE
	.align		4
.L_118:
        /*01bc*/ 	.byte	0x04, 0x12
        /*01be*/ 	.short	(.L_120 - .L_119)
	.align		4
.L_119:
        /*01c0*/ 	.word	index@(_ZN3cub18CUB_300001_SM_10006detail8for_each13static_kernelINS2_12policy_hub_t12policy_500_tEmN6thrust24THRUST_300001_SM_1000_NS8cuda_cub20__uninitialized_fill7functorINS7_10device_ptrIiEEiEEEEvT0_T1_)
        /*01c4*/ 	.word	0x00000000


	//----- nvinfo : EIATTR_MIN_STACK_SIZE
	.align		4
.L_120:
        /*01c8*/ 	.byte	0x04, 0x12
        /*01ca*/ 	.short	(.L_122 - .L_121)
	.align		4
.L_121:
        /*01cc*/ 	.word	index@(_ZN3cub18CUB_300001_SM_10006detail11EmptyKernelIvEEvv)
        /*01d0*/ 	.word	0x00000000
.L_122:


//--------------------- .nv.compat                --------------------------
	.section	.nv.compat,"",@"SHT_CUDA_COMPAT_INFO"
	.align	4
        /*0000*/ 	.byte	0x02, 0x09, 0x00, 0x00, 0x02, 0x02, 0x01, 0x00, 0x02, 0x05, 0x05, 0x00, 0x03, 0x07, 0x01, 0x01
        /*0010*/ 	.byte	0x02, 0x03, 0x00, 0x00, 0x02, 0x06, 0x01, 0x00, 0x04, 0x0b, 0x08, 0x00, 0x09, 0x00, 0x00, 0x00
        /*0020*/ 	.byte	0x00, 0x00, 0x00, 0x00


//--------------------- .nv.info._ZN3cub18CUB_300001_SM_10006detail10radix_sort29DeviceRadixSortOnesweepKernelINS1_5radix10policy_hubIiNS0_8NullTypeEyE10Policy1000ELNS0_9SortOrderE0EiS6_yiiNS1_21identity_decomposer_tEEEvPT5_SC_PT3_PKSD_PT1_PKSH_PT2_PKSL_T4_iiT6_ --------------------------
	.section	.nv.info._ZN3cub18CUB_300001_SM_10006detail10radix_sort29DeviceRadixSortOnesweepKernelINS1_5radix10policy_hubIiNS0_8NullTypeEyE10Policy1000ELNS0_9SortOrderE0EiS6_yiiNS1_21identity_decomposer_tEEEvPT5_SC_PT3_PKSD_PT1_PKSH_PT2_PKSL_T4_iiT6_,"",@"SHT_CUDA_INFO"
	.sectionflags	@""
	.align	4


	//----- nvinfo : EIATTR_CUDA_API_VERSION
	.align		4
        /*0000*/ 	.byte	0x04, 0x37
        /*0002*/ 	.short	(.L_124 - .L_123)
.L_123:
        /*0004*/ 	.word	0x00000082


	//----- nvinfo : EIATTR_KPARAM_INFO
	.align		4
.L_124:
        /*0008*/ 	.byte	0x04, 0x17
        /*000a*/ 	.short	(.L_126 - .L_125)
.L_125:
        /*000c*/ 	.word	0x00000000
        /*0010*/ 	.short	0x000b
        /*0012*/ 	.short	0x004c
        /*0014*/ 	.byte	0x00, 0xf0, 0x05, 0x00


	//----- nvinfo : EIATTR_KPARAM_INFO
	.align		4
.L_126:
        /*0018*/ 	.byte	0x04, 0x17
        /*001a*/ 	.short	(.L_128 - .L_127)
.L_127:
        /*001c*/ 	.word	0x00000000
        /*0020*/ 	.short	0x000a
        /*0022*/ 	.short	0x0048
        /*0024*/ 	.byte	0x00, 0xf0, 0x11, 0x00


	//----- nvinfo : EIATTR_KPARAM_INFO
	.align		4
.L_128:
        /*0028*/ 	.byte	0x04, 0x17
        /*002a*/ 	.short	(.L_130 - .L_129)
.L_129:
        /*002c*/ 	.word	0x00000000
        /*0030*/ 	.short	0x0009
        /*0032*/ 	.short	0x0044
        /*0034*/ 	.byte	0x00, 0xf0, 0x11, 0x00


	//----- nvinfo : EIATTR_KPARAM_INFO
	.align		4
.L_130:
        /*0038*/ 	.byte	0x04, 0x17
        /*003a*/ 	.short	(.L_132 - .L_131)
.L_131:
        /*003c*/ 	.word	0x00000000
        /*0040*/ 	.short	0x0008
        /*0042*/ 	.short	0x0040
        /*0044*/ 	.byte	0x00, 0xf0, 0x11, 0x00


	//----- nvinfo : EIATTR_KPARAM_INFO
	.align		4
.L_132:
        /*0048*/ 	.byte	0x04, 0x17
        /*004a*/ 	.short	(.L_134 - .L_133)
.L_133:
        /*004c*/ 	.word	0x00000000
        /*0050*/ 	.short	0x0007
        /*0052*/ 	.short	0x0038
        /*0054*/ 	.byte	0x00, 0xf5, 0x21, 0x00


	//----- nvinfo : EIATTR_KPARAM_INFO
	.align		4
.L_134:
        /*0058*/ 	.byte	0x04, 0x17
        /*005a*/ 	.short	(.L_136 - .L_135)
.L_135:
        /*005c*/ 	.word	0x00000000
        /*0060*/ 	.short	0x0006
        /*0062*/ 	.short	0x0030
        /*0064*/ 	.byte	0x00, 0xf5, 0x21, 0x00


	//----- nvinfo : EIATTR_KPARAM_INFO
	.align		4
.L_136:
        /*0068*/ 	.byte	0x04, 0x17
        /*006a*/ 	.short	(.L_138 - .L_137)
.L_137:
        /*006c*/ 	.word	0x00000000
        /*0070*/ 	.short	0x0005
        /*0072*/ 	.short	0x0028
        /*0074*/ 	.byte	0x00, 0xf5, 0x21, 0x00


	//----- nvinfo : EIATTR_KPARAM_INFO
	.align		4
.L_138:
        /*0078*/ 	.byte	0x04, 0x17
        /*007a*/ 	.short	(.L_140 - .L_139)
.L_139:
        /*007c*/ 	.word	0x00000000
        /*0080*/ 	.short	0x0004
        /*0082*/ 	.short	0x0020
        /*0084*/ 	.byte	0x00, 0xf5, 0x21, 0x00


	//----- nvinfo : EIATTR_KPARAM_INFO
	.align		4
.L_140:
        /*0088*/ 	.byte	0x04, 0x17
        /*008a*/ 	.short	(.L_142 - .L_141)
.L_141:
        /*008c*/ 	.word	0x00000000
        /*0090*/ 	.short	0x0003
        /*0092*/ 	.short	0x0018
        /*0094*/ 	.byte	0x00, 0xf5, 0x21, 0x00


	//----- nvinfo : EIATTR_KPARAM_INFO
	.align		4
.L_142:
        /*0098*/ 	.byte	0x04, 0x17
        /*009a*/ 	.short	(.L_144 - .L_143)
.L_143:
        /*009c*/ 	.word	0x00000000
        /*00a0*/ 	.short	0x0002
        /*00a2*/ 	.short	0x0010
        /*00a4*/ 	.byte	0x00, 0xf5, 0x21, 0x00


	//----- nvinfo : EIATTR_KPARAM_INFO
	.align		4
.L_144:
        /*00a8*/ 	.byte	0x04, 0x17
        /*00aa*/ 	.short	(.L_146 - .L_145)
.L_145:
        /*00ac*/ 	.word	0x00000000
        /*00b0*/ 	.short	0x0001
        /*00b2*/ 	.short	0x0008
        /*00b4*/ 	.byte	0x00, 0xf5, 0x21, 0x00


	//----- nvinfo : EIATTR_KPARAM_INFO
	.align		4
.L_146:
        /*00b8*/ 	.byte	0x04, 0x17
        /*00ba*/ 	.short	(.L_148 - .L_147)
.L_147:
        /*00bc*/ 	.word	0x00000000
        /*00c0*/ 	.short	0x0000
        /*00c2*/ 	.short	0x0000
        /*00c4*/ 	.byte	0x00, 0xf5, 0x21, 0x00


	//----- nvinfo : EIATTR_SPARSE_MMA_MASK
	.align		4
.L_148:
        /*00c8*/ 	.byte	0x03, 0x50
        /*00ca*/ 	.short	0x0000


	//----- nvinfo : EIATTR_MAXREG_COUNT
	.align		4
        /*00cc*/ 	.byte	0x03, 0x1b
        /*00ce*/ 	.short	0x00a8


	//----- nvinfo : EIATTR_NUM_BARRIERS
	.align		4
        /*00d0*/ 	.byte	0x02, 0x4c
        /*00d2*/ 	.byte	0x01
	.zero		1


	//----- nvinfo : EIATTR_MERCURY_ISA_VERSION
	.align		4
        /*00d4*/ 	.byte	0x03, 0x5f
        /*00d6*/ 	.short	0x0101


	//----- nvinfo : EIATTR_COOP_GROUP_MASK_REGIDS
	.align		4
        /*00d8*/ 	.byte	0x04, 0x29
        /*00da*/ 	.short	(.L_150 - .L_149)


	//   ....[0]....
.L_149:
        /*00dc*/ 	.word	0xffffffff


	//   ....[1]....
        /*00e0*/ 	.word	0x05000019


	//   ....[2]....
        /*00e4*/ 	.word	0xffffffff


	//   ....[3]....
        /*00e8*/ 	.word	0xffffffff


	//   ....[4]....
        /*00ec*/ 	.word	0xffffffff


	//   ....[5]....
        /*00f0*/ 	.word	0xffffffff


	//   ....[6]....
        /*00f4*/ 	.word	0xffffffff


	//   ....[7]....
        /*00f8*/ 	.word	0xffffffff


	//   ....[8]....
        /*00fc*/ 	.word	0xffffffff


	//   ....[9]....
        /*0100*/ 	.word	0xffffffff


	//   ....[10]....
        /*0104*/ 	.word	0xffffffff


	//   ....[11]....
        /*0108*/ 	.word	0xffffffff


	//   ....[12]....
        /*010c*/ 	.word	0xffffffff


	//   ....[13]....
        /*0110*/ 	.word	0xffffffff


	//   ....[14]....
        /*0114*/ 	.word	0xffffffff


	//   ....[15]....
        /*0118*/ 	.word	0xffffffff


	//   ....[16]....
        /*011c*/ 	.word	0xffffffff


	//   ....[17]....
        /*0120*/ 	.word	0xffffffff


	//   ....[18]....
        /*0124*/ 	.word	0xffffffff


	//   ....[19]....
        /*0128*/ 	.word	0xffffffff


	//   ....[20]....
        /*012c*/ 	.word	0xffffffff


	//   ....[21]....
        /*0130*/ 	.word	0xffffffff


	//   ....[22]....
        /*0134*/ 	.word	0xffffffff


	//   ....[23]....
        /*0138*/ 	.word	0xffffffff


	//   ....[24]....
        /*013c*/ 	.word	0xffffffff


	//   ....[25]....
        /*0140*/ 	.word	0xffffffff


	//   ....[26]....
        /*0144*/ 	.word	0xffffffff


	//   ....[27]....
        /*0148*/ 	.word	0xffffffff


	//   ....[28]....
        /*014c*/ 	.word	0xffffffff


	//   ....[29]....
        /*0150*/ 	.word	0xffffffff


	//   ....[30]....
        /*0154*/ 	.word	0xffffffff


	//   ....[31]....
        /*0158*/ 	.word	0xffffffff


	//   ....[32]....
        /*015c*/ 	.word	0xffffffff


	//   ....[33]....
        /*0160*/ 	.word	0xffffffff


	//   ....[34]....
        /*0164*/ 	.word	0xffffffff


	//   ....[35]....
        /*0168*/ 	.word	0xffffffff


	//   ....[36]....
        /*016c*/ 	.word	0xffffffff


	//   ....[37]....
        /*0170*/ 	.word	0xffffffff


	//   ....[38]....
        /*0174*/ 	.word	0xffffffff


	//   ....[39]....
        /*0178*/ 	.word	0xffffffff


	//   ....[40]....
        /*017c*/ 	.word	0xffffffff


	//   ....[41]....
        /*0180*/ 	.word	0xffffffff


	//   ....[42]....
        /*0184*/ 	.word	0xffffffff


	//   ....[43]....
        /*0188*/ 	.word	0xffffffff


	//   ....[44]....
        /*018c*/ 	.word	0xffffffff


	//   ....[45]....
        /*0190*/ 	.word	0xffffffff


	//   ....[46]....
        /*0194*/ 	.word	0xffffffff


	//   ....[47]....
        /*0198*/ 	.word	0xffffffff


	//   ....[48]....
        /*019c*/ 	.word	0xffffffff


	//   ....[49]....
        /*01a0*/ 	.word	0xffffffff


	//   ....[50]....
        /*01a4*/ 	.word	0xffffffff


	//   ....[51]....
        /*01a8*/ 	.word	0xffffffff


	//   ....[52]....
        /*01ac*/ 	.word	0xffffffff


	//   ....[53]....
        /*01b0*/ 	.word	0xffffffff


	//   ....[54]....
        /*01b4*/ 	.word	0xffffffff


	//   ....[55]....
        /*01b8*/ 	.word	0xffffffff


	//   ....[56]....
        /*01bc*/ 	.word	0xffffffff


	//   ....[57]....
        /*01c0*/ 	.word	0xffffffff


	//   ....[58]....
        /*01c4*/ 	.word	0xffffffff


	//   ....[59]....
        /*01c8*/ 	.word	0xffffffff


	//   ....[60]....
        /*01cc*/ 	.word	0xffffffff


	//   ....[61]....
        /*01d0*/ 	.word	0xffffffff


	//   ....[62]....
        /*01d4*/ 	.word	0xffffffff


	//   ....[63]....
        /*01d8*/ 	.word	0xffffffff


	//   ....[64]....
        /*01dc*/ 	.word	0xffffffff


	//   ....[65]....
        /*01e0*/ 	.word	0xffffffff


	//   ....[66]....
        /*01e4*/ 	.word	0xffffffff


	//   ....[67]....
        /*01e8*/ 	.word	0xffffffff


	//   ....[68]....
        /*01ec*/ 	.word	0xffffffff


	//   ....[69]....
        /*01f0*/ 	.word	0xffffffff


	//   ....[70]....
        /*01f4*/ 	.word	0xffffffff


	//   ....[71]....
        /*01f8*/ 	.word	0xffffffff


	//   ....[72]....
        /*01fc*/ 	.word	0xffffffff


	//   ....[73]....
        /*0200*/ 	.word	0xffffffff


	//   ....[74]....
        /*0204*/ 	.word	0xffffffff


	//   ....[75]....
        /*0208*/ 	.word	0xffffffff


	//   ....[76]....
        /*020c*/ 	.word	0xffffffff


	//   ....[77]....
        /*0210*/ 	.word	0xffffffff


	//   ....[78]....
        /*0214*/ 	.word	0xffffffff


	//   ....[79]....
        /*0218*/ 	.word	0xffffffff


	//   ....[80]....
        /*021c*/ 	.word	0xffffffff


	//   ....[81]....
        /*0220*/ 	.word	0xffffffff


	//   ....[82]....
        /*0224*/ 	.word	0xffffffff


	//   ....[83]....
        /*0228*/ 	.word	0xffffffff


	//   ....[84]....
        /*022c*/ 	.word	0xffffffff


	//   ....[85]....
        /*0230*/ 	.word	0xffffffff


	//   ....[86]....
        /*0234*/ 	.word	0xffffffff


	//   ....[87]....
        /*0238*/ 	.word	0xffffffff


	//   ....[88]....
        /*023c*/ 	.word	0xffffffff


	//   ....[89]....
        /*0240*/ 	.word	0xffffffff


	//   ....[90]....
        /*0244*/ 	.word	0xffffffff


	//   ....[91]....
        /*0248*/ 	.word	0xffffffff


	//   ....[92]....
        /*024c*/ 	.word	0xffffffff


	//   ....[93]....
        /*0250*/ 	.word	0xffffffff


	//   ....[94]....
        /*0254*/ 	.word	0xffffffff


	//   ....[95]....
        /*0258*/ 	.word	0xffffffff


	//   ....[96]....
        /*025c*/ 	.word	0xffffffff


	//   ....[97]....
        /*0260*/ 	.word	0xffffffff


	//   ....[98]....
        /*0264*/ 	.word	0xffffffff


	//   ....[99]....
        /*0268*/ 	.word	0xffffffff


	//   ....[100]....
        /*026c*/ 	.word	0xffffffff


	//   ....[101]....
        /*0270*/ 	.word	0xffffffff


	//   ....[102]....
        /*0274*/ 	.word	0xffffffff


	//   ....[103]....
        /*0278*/ 	.word	0xffffffff


	//   ....[104]....
        /*027c*/ 	.word	0xffffffff


	//   ....[105]....
        /*0280*/ 	.word	0xffffffff


	//   ....[106]....
        /*0284*/ 	.word	0xffffffff


	//   ....[107]....
        /*0288*/ 	.word	0xffffffff


	//   ....[108]....
        /*028c*/ 	.word	0xffffffff


	//   ....[109]....
        /*0290*/ 	.word	0xffffffff


	//   ....[110]....
        /*0294*/ 	.word	0xffffffff


	//   ....[111]....
        /*0298*/ 	.word	0xffffffff


	//   ....[112]....
        /*029c*/ 	.word	0xffffffff


	//   ....[113]....
        /*02a0*/ 	.word	0xffffffff


	//   ....[114]....
        /*02a4*/ 	.word	0xffffffff


	//   ....[115]....
        /*02a8*/ 	.word	0xffffffff


	//   ....[116]....
        /*02ac*/ 	.word	0xffffffff


	//   ....[117]....
        /*02b0*/ 	.word	0xffffffff


	//   ....[118]....
        /*02b4*/ 	.word	0xffffffff


	//   ....[119]....
        /*02b8*/ 	.word	0xffffffff


	//   ....[120]....
        /*02bc*/ 	.word	0xffffffff


	//   ....[121]....
        /*02c0*/ 	.word	0xffffffff


	//   ....[122]....
        /*02c4*/ 	.word	0xffffffff


	//   ....[123]....
        /*02c8*/ 	.word	0xffffffff


	//   ....[124]....
        /*02cc*/ 	.word	0xffffffff


	//   ....[125]....
        /*02d0*/ 	.word	0xffffffff


	//   ....[126]....
        /*02d4*/ 	.word	0xffffffff


	//   ....[127]....
        /*02d8*/ 	.word	0xffffffff


	//   ....[128]....
        /*02dc*/ 	.word	0xffffffff


	//   ....[129]....
        /*02e0*/ 	.word	0xffffffff


	//   ....[130]....
        /*02e4*/ 	.word	0xffffffff


	//   ....[131]....
        /*02e8*/ 	.word	0xffffffff


	//   ....[132]....
        /*02ec*/ 	.word	0xffffffff


	//   ....[133]....
        /*02f0*/ 	.word	0xffffffff


	//   ....[134]....
        /*02f4*/ 	.word	0xffffffff


	//   ....[135]....
        /*02f8*/ 	.word	0xffffffff


	//   ....[136]....
        /*02fc*/ 	.word	0xffffffff


	//   ....[137]....
        /*0300*/ 	.word	0xffffffff


	//   ....[138]....
        /*0304*/ 	.word	0xffffffff


	//   ....[139]....
        /*0308*/ 	.word	0xffffffff


	//   ....[140]....
        /*030c*/ 	.word	0xffffffff


	//   ....[141]....
        /*0310*/ 	.word	0xffffffff


	//   ....[142]....
        /*0314*/ 	.word	0xffffffff


	//   ....[143]....
        /*0318*/ 	.word	0xffffffff


	//   ....[144]....
        /*031c*/ 	.word	0xffffffff


	//   ....[145]....
        /*0320*/ 	.word	0xffffffff


	//   ....[146]....
        /*0324*/ 	.word	0xffffffff


	//   ....[147]....
        /*0328*/ 	.word	0xffffffff


	//   ....[148]....
        /*032c*/ 	.word	0xffffffff


	//   ....[149]....
        /*0330*/ 	.word	0xffffffff


	//   ....[150]....
        /*0334*/ 	.word	0xffffffff


	//   ....[151]....
        /*0338*/ 	.word	0xffffffff


	//   ....[152]....
        /*033c*/ 	.word	0xffffffff


	//   ....[153]....
        /*0340*/ 	.word	0xffffffff


	//   ....[154]....
        /*0344*/ 	.word	0xffffffff


	//   ....[155]....
        /*0348*/ 	.word	0xffffffff


	//   ....[156]....
        /*034c*/ 	.word	0xffffffff


	//   ....[157]....
        /*0350*/ 	.word	0xffffffff


	//   ....[158]....
        /*0354*/ 	.word	0xffffffff


	//   ....[159]....
        /*0358*/ 	.word	0xffffffff


	//   ....[160]....
        /*035c*/ 	.word	0xffffffff


	//   ....[161]....
        /*0360*/ 	.word	0xffffffff


	//   ....[162]....
        /*0364*/ 	.word	0xffffffff


	//   ....[163]....
        /*0368*/ 	.word	0xffffffff


	//   ....[164]....
        /*036c*/ 	.word	0xffffffff


	//   ....[165]....
        /*0370*/ 	.word	0xffffffff


	//   ....[166]....
        /*0374*/ 	.word	0xffffffff


	//   ....[167]....
        /*0378*/ 	.word	0xffffffff


	//   ....[168]....
        /*037c*/ 	.word	0xffffffff


	//   ....[169]....
        /*0380*/ 	.word	0xffffffff


	//   ....[170]....
        /*0384*/ 	.word	0xffffffff


	//   ....[171]....
        /*0388*/ 	.word	0xffffffff


	//   ....[172]....
        /*038c*/ 	.word	0xffffffff


	//   ....[173]....
        /*0390*/ 	.word	0xffffffff


	//   ....[174]....
        /*0394*/ 	.word	0xffffffff


	//   ....[175]....
        /*0398*/ 	.word	0xffffffff


	//   ....[176]....
        /*039c*/ 	.word	0xffffffff


	//   ....[177]....
        /*03a0*/ 	.word	0xffffffff


	//   ....[178]....
        /*03a4*/ 	.word	0x05000006


	//   ....[179]....
        /*03a8*/ 	.word	0xffffffff


	//   ....[180]....
        /*03ac*/ 	.word	0xffffffff


	//   ....[181]....
        /*03b0*/ 	.word	0xffffffff


	//   ....[182]....
        /*03b4*/ 	.word	0xffffffff


	//   ....[183]....
        /*03b8*/ 	.word	0xffffffff


	//   ....[184]....
        /*03bc*/ 	.word	0xffffffff


	//   ....[185]....
        /*03c0*/ 	.word	0xffffffff


	//   ....[186]....
        /*03c4*/ 	.word	0xffffffff


	//   ....[187]....
        /*03c8*/ 	.word	0xffffffff


	//   ....[188]....
        /*03cc*/ 	.word	0xffffffff


	//   ....[189]....
        /*03d0*/ 	.word	0xffffffff


	//   ....[190]....
        /*03d4*/ 	.word	0xffffffff


	//   ....[191]....
        /*03d8*/ 	.word	0xffffffff


	//   ....[192]....
        /*03dc*/ 	.word	0xffffffff


	//   ....[193]....
        /*03e0*/ 	.word	0xffffffff


	//   ....[194]....
        /*03e4*/ 	.word	0xffffffff


	//   ....[195]....
        /*03e8*/ 	.word	0xffffffff


	//   ....[196]....
        /*03ec*/ 	.word	0xffffffff


	//   ....[197]....
        /*03f0*/ 	.word	0xffffffff


	//   ....[198]....
        /*03f4*/ 	.word	0xffffffff


	//   ....[199]....
        /*03f8*/ 	.word	0xffffffff


	//   ....[200]....
        /*03fc*/ 	.word	0xffffffff


	//   ....[201]....
        /*0400*/ 	.word	0xffffffff


	//   ....[202]....
        /*0404*/ 	.word	0xffffffff


	//   ....[203]....
        /*0408*/ 	.word	0xffffffff


	//   ....[204]....
        /*040c*/ 	.word	0xffffffff


	//   ....[205]....
        /*0410*/ 	.word	0xffffffff


	//   ....[206]....
        /*0414*/ 	.word	0xffffffff


	//   ....[207]....
        /*0418*/ 	.word	0xffffffff


	//   ....[208]....
        /*041c*/ 	.word	0xffffffff


	//   ....[209]....
        /*0420*/ 	.word	0xffffffff


	//   ....[210]....
        /*0424*/ 	.word	0xffffffff


	//   ....[211]....
        /*0428*/ 	.word	0xffffffff


	//   ....[212]....
        /*042c*/ 	.word	0xffffffff


	//   ....[213]....
        /*0430*/ 	.word	0xffffffff


	//   ....[214]....
        /*0434*/ 	.word	0xffffffff


	//   ....[215]....
        /*0438*/ 	.word	0xffffffff


	//   ....[216]....
        /*043c*/ 	.word	0xffffffff


	//   ....[217]....
        /*0440*/ 	.word	0x0500002f


	//   ....[218]....
        /*0444*/ 	.word	0x0500002f


	//   ....[219]....
        /*0448*/ 	.word	0x0500002f


	//   ....[220]....
        /*044c*/ 	.word	0x0500002f


	//   ....[221]....
        /*0450*/ 	.word	0x0500002f


	//----- nvinfo : EIATTR_COOP_GROUP_INSTR_OFFSETS
	.align		4
.L_150:
        /*0454*/ 	.byte	0x04, 0x28
        /*0456*/ 	.short	(.L_152 - .L_151)


	//   ....[0]....
.L_151:
        /*0458*/ 	.word	0x00000ee0


	//   ....[1]....
        /*045c*/ 	.word	0x00001970


	//   ....[2]....
        /*0460*/ 	.word	0x00002370


	//   ....[3]....
        /*0464*/ 	.word	0x00002390


	//   ....[4]....
        /*0468*/ 	.word	0x000023b0


	//   ....[5]....
        /*046c*/ 	.word	0x000023d0


	//   ....[6]....
        /*0470*/ 	.word	0x000023f0


	//   ....[7]....
        /*0474*/ 	.word	0x000028c0


	//   ....[8]....
        /*0478*/ 	.word	0x000028d0


	//   ....[9]....
        /*047c*/ 	.word	0x000028f0


	//   ....[10]....
        /*0480*/ 	.word	0x00002910


	//   ....[11]....
        /*0484*/ 	.word	0x00002960


	//   ....[12]....
        /*0488*/ 	.word	0x00002990


	//   ....[13]....
        /*048c*/ 	.word	0x000029d0


	//   ....[14]....
        /*0490*/ 	.word	0x000029f0


	//   ....[15]....
        /*0494*/ 	.word	0x00002b20


	//   ....[16]....
        /*0498*/ 	.word	0x00002b50


	//   ....[17]....
        /*049c*/ 	.word	0x00002b60


	//   ....[18]....
        /*04a0*/ 	.word	0x00002b80


	//   ....[19]....
        /*04a4*/ 	.word	0x00002bc0


	//   ....[20]....
        /*04a8*/ 	.word	0x00002bf0


	//   ....[21]....
        /*04ac*/ 	.word	0x00002c30


	//   ....[22]....
        /*04b0*/ 	.word	0x00002c50


	//   ....[23]....
        /*04b4*/ 	.word	0x00002c70


	//   ....[24]....
        /*04b8*/ 	.word	0x00002d80


	//   ....[25]....
        /*04bc*/ 	.word	0x00002da0


	//   ....[26]....
        /*04c0*/ 	.word	0x00002db0


	//   ....[27]....
        /*04c4*/ 	.word	0x00002dd0


	//   ....[28]....
        /*04c8*/ 	.word	0x00002e10


	//   ....[29]....
        /*04cc*/ 	.word	0x00002e40


	//   ....[30]....
        /*04d0*/ 	.word	0x00002e80


	//   ....[31]....
        /*04d4*/ 	.word	0x00002ea0


	//   ....[32]....
        /*04d8*/ 	.word	0x00002ec0


	//   ....[33]....
        /*04dc*/ 	.word	0x00002fe0


	//   ....[34]....
        /*04e0*/ 	.word	0x00003000


	//   ....[35]....
        /*04e4*/ 	.word	0x00003010


	//   ....[36]....
        /*04e8*/ 	.word	0x00003030


	//   ....[37]....
        /*04ec*/ 	.word	0x00003070


	//   ....[38]....
        /*04f0*/ 	.word	0x000030a0


	//   ....[39]....
        /*04f4*/ 	.word	0x000030e0


	//   ....[40]....
        /*04f8*/ 	.word	0x00003100


	//   ....[41]....
        /*04fc*/ 	.word	0x00003120


	//   ....[42]....
        /*0500*/ 	.word	0x00003240


	//   ....[43]....
        /*0504*/ 	.word	0x00003270


	//   ....[44]....
        /*0508*/ 	.word	0x00003280


	//   ....[45]....
        /*050c*/ 	.word	0x000032a0


	//   ....[46]....
        /*0510*/ 	.word	0x000032e0


	//   ....[47]....
        /*0514*/ 	.word	0x00003310


	//   ....[48]....
        /*0518*/ 	.word	0x00003350


	//   ....[49]....
        /*051c*/ 	.word	0x00003370


	//   ....[50]....
        /*0520*/ 	.word	0x00003390


	//   ....[51]....
        /*0524*/ 	.word	0x000034a0


	//   ....[52]....
        /*0528*/ 	.word	0x000034c0


	//   ....[53]....
        /*052c*/ 	.word	0x000034d0


	//   ....[54]....
        /*0530*/ 	.word	0x000034f0


	//   ....[55]....
        /*0534*/ 	.word	0x00003530


	//   ....[56]....
        /*0538*/ 	.word	0x00003560


	//   ....[57]....
        /*053c*/ 	.word	0x000035a0


	//   ....[58]....
        /*0540*/ 	.word	0x000035c0


	//   ....[59]....
        /*0544*/ 	.word	0x000035e0


	//   ....[60]....
        /*0548*/ 	.word	0x00003700


	//   ....[61]....
        /*054c*/ 	.word	0x00003720


	//   ....[62]....
        /*0550*/ 	.word	0x00003730


	//   ....[63]....
        /*0554*/ 	.word	0x00003750


	//   ....[64]....
        /*0558*/ 	.word	0x00003790


	//   ....[65]....
        /*055c*/ 	.word	0x000037c0


	//   ....[66]....
        /*0560*/ 	.word	0x00003800


	//   ....[67]....
        /*0564*/ 	.word	0x00003820


	//   ....[68]....
        /*0568*/ 	.word	0x00003840


	//   ....[69]....
        /*056c*/ 	.word	0x00003940


	//   ....[70]....
        /*0570*/ 	.word	0x00003970


	//   ....[71]....
        /*0574*/ 	.word	0x00003980


	//   ....[72]....
        /*0578*/ 	.word	0x000039a0


	//   ....[73]....
        /*057c*/ 	.word	0x000039e0


	//   ....[74]....
        /*0580*/ 	.word	0x00003a10


	//   ....[75]....
        /*0584*/ 	.word	0x00003a50


	//   ....[76]....
        /*0588*/ 	.word	0x00003a70


	//   ....[77]....
        /*058c*/ 	.word	0x00003a90


	//   ....[78]....
        /*0590*/ 	.word	0x00003b80


	//   ....[79]....
        /*0594*/ 	.word	0x00003bb0


	//   ....[80]....
        /*0598*/ 	.word	0x00003bc0


	//   ....[81]....
        /*059c*/ 	.word	0x00003bf0


	//   ....[82]....
        /*05a0*/ 	.word	0x00003c10


	//   ....[83]....
        /*05a4*/ 	.word	0x00003c60


	//   ....[84]....
        /*05a8*/ 	.word	0x00003c80


	//   ....[85]....
        /*05ac*/ 	.word	0x00003cc0


	//   ....[86]....
        /*05b0*/ 	.word	0x00003ce0


	//   ....[87]....
        /*05b4*/ 	.word	0x00003de0


	//   ....[88]....
        /*05b8*/ 	.word	0x00003e30


	//   ....[89]....
        /*05bc*/ 	.word	0x00003e40


	//   ....[90]....
        /*05c0*/ 	.word	0x00003e90


	//   ....[91]....
        /*05c4*/ 	.word	0x00003ec0


	//   ....[92]....
        /*05c8*/ 	.word	0x00003ef0


	//   ....[93]....
        /*05cc*/ 	.word	0x00003f20


	//   ....[94]....
        /*05d0*/ 	.word	0x00003f50


	//   ....[95]....
        /*05d4*/ 	.word	0x00003f80


	//   ....[96]....
        /*05d8*/ 	.word	0x00004040


	//   ....[97]....
        /*05dc*/ 	.word	0x00004060


	//   ....[98]....
        /*05e0*/ 	.word	0x00004070


	//   ....[99]....
        /*05e4*/ 	.word	0x000040c0


	//   ....[100]....
        /*05e8*/ 	.word	0x000040f0


	//   ....[101]....
        /*05ec*/ 	.word	0x00004120


	//   ....[102]....
        /*05f0*/ 	.word	0x00004150


	//   ....[103]....
        /*05f4*/ 	.word	0x00004180


	//   ....[104]....
        /*05f8*/ 	.word	0x000041b0


	//   ....[105]....
        /*05fc*/ 	.word	0x000042d0


	//   ....[106]....
        /*0600*/ 	.word	0x000042e0


	//   ....[107]....
        /*0604*/ 	.word	0x000042f0


	//   ....[108]....
        /*0608*/ 	.word	0x00004350


	//   ....[109]....
        /*060c*/ 	.word	0x00004380


	//   ....[110]....
        /*0610*/ 	.word	0x000043b0


	//   ....[111]....
        /*0614*/ 	.word	0x000043e0


	//   ....[112]....
        /*0618*/ 	.word	0x00004410


	//   ....[113]....
        /*061c*/ 	.word	0x00004440


	//   ....[114]....
        /*0620*/ 	.word	0x00004530


	//   ....[115]....
        /*0624*/ 	.word	0x00004570


	//   ....[116]....
        /*0628*/ 	.word	0x00004580


	//   ....[117]....
        /*062c*/ 	.word	0x000045d0


	//   ....[118]....
        /*0630*/ 	.word	0x00004600


	//   ....[119]....
        /*0634*/ 	.word	0x00004630


	//   ....[120]....
        /*0638*/ 	.word	0x00004660


	//   ....[121]....
        /*063c*/ 	.word	0x00004690


	//   ....[122]....
        /*0640*/ 	.word	0x000046c0


	//   ....[123]....
        /*0644*/ 	.word	0x000047b0


	//   ....[124]....
        /*0648*/ 	.word	0x00004800


	//   ....[125]....
        /*064c*/ 	.word	0x00004810


	//   ....[126]....
        /*0650*/ 	.word	0x00004860


	//   ....[127]....
        /*0654*/ 	.word	0x00004890


	//   ....[128]....
        /*0658*/ 	.word	0x000048a0


	//   ....[129]....
        /*065c*/ 	.word	0x000048e0


	//   ....[130]....
        /*0660*/ 	.word	0x00004910


	//   ....[131]....
        /*0664*/ 	.word	0x00004940


	//   ....[132]....
        /*0668*/ 	.word	0x00004a30


	//   ....[133]....
        /*066c*/ 	.word	0x00004a90


	//   ....[134]....
        /*0670*/ 	.word	0x00004aa0


	//   ....[135]....
        /*0674*/ 	.word	0x00004af0


	//   ....[136]....
        /*0678*/ 	.word	0x00004b20


	//   ....[137]....
        /*067c*/ 	.word	0x00004b30


	//   ....[138]....
        /*0680*/ 	.word	0x00004b70


	//   ....[139]....
        /*0684*/ 	.word	0x00004ba0


	//   ....[140]....
        /*0688*/ 	.word	0x00004bd0


	//   ....[141]....
        /*068c*/ 	.word	0x00004cb0


	//   ....[142]....
        /*0690*/ 	.word	0x00004d10


	//   ....[143]....
        /*0694*/ 	.word	0x00004d20


	//   ....[144]....
        /*0698*/ 	.word	0x00004d70


	//   ....[145]....
        /*069c*/ 	.word	0x00004da0


	//   ....[146]....
        /*06a0*/ 	.word	0x00004db0


	//   ....[147]....
        /*06a4*/ 	.word	0x00004df0


	//   ....[148]....
        /*06a8*/ 	.word	0x00004e20


	//   ....[149]....
        /*06ac*/ 	.word	0x00004e50


	//   ....[150]....
        /*06b0*/ 	.word	0x00004f30


	//   ....[151]....
        /*06b4*/ 	.word	0x00004f90


	//   ....[152]....
        /*06b8*/ 	.word	0x00004fa0


	//   ....[153]....
        /*06bc*/ 	.word	0x00004ff0


	//   ....[154]....
        /*06c0*/ 	.word	0x00005020


	//   ....[155]....
        /*06c4*/ 	.word	0x00005050


	//   ....[156]....
        /*06c8*/ 	.word	0x00005080


	//   ....[157]....
        /*06cc*/ 	.word	0x000050b0


	//   ....[158]....
        /*06d0*/ 	.word	0x000050e0


	//   ....[159]....
        /*06d4*/ 	.word	0x000051b0


	//   ....[160]....
        /*06d8*/ 	.word	0x00005200


	//   ....[161]....
        /*06dc*/ 	.word	0x00005210


	//   ....[162]....
        /*06e0*/ 	.word	0x00005260


	//   ....[163]....
        /*06e4*/ 	.word	0x00005290


	//   ....[164]....
        /*06e8*/ 	.word	0x000052a0


	//   ....[165]....
        /*06ec*/ 	.word	0x000052e0


	//   ....[166]....
        /*06f0*/ 	.word	0x00005310


	//   ....[167]....
        /*06f4*/ 	.word	0x00005340


	//   ....[168]....
        /*06f8*/ 	.word	0x00005420


	//   ....[169]....
        /*06fc*/ 	.word	0x00005440


	//   ....[170]....
        /*0700*/ 	.word	0x00005450


	//   ....[171]....
        /*0704*/ 	.word	0x00005480


	//   ....[172]....
        /*0708*/ 	.word	0x000054a0


	//   ....[173]....
        /*070c*/ 	.word	0x000054f0


	//   ....[174]....
        /*0710*/ 	.word	0x00005520


	//   ....[175]....
        /*0714*/ 	.word	0x00005560


	//   ....[176]....
        /*0718*/ 	.word	0x00005590


	//   ....[177]....
        /*071c*/ 	.word	0x00005650


	//   ....[178]....
        /*0720*/ 	.word	0x00005b80


	//   ....[179]....
        /*0724*/ 	.word	0x00005ee0


	//   ....[180]....
        /*0728*/ 	.word	0x00005fa0


	//   ....[181]....
        /*072c*/ 	.word	0x00006060


	//   ....[182]....
        /*0730*/ 	.word	0x00006120


	//   ....[183]....
        /*0734*/ 	.word	0x000061e0


	//   ....[184]....
        /*0738*/ 	.word	0x000062a0


	//   ....[185]....
        /*073c*/ 	.word	0x00006360


	//   ....[186]....
        /*0740*/ 	.word	0x00006420


	//   ....[187]....
        /*0744*/ 	.word	0x000064e0


	//   ....[188]....
        /*0748*/ 	.word	0x000065a0


	//   ....[189]....
        /*074c*/ 	.word	0x00006660


	//   ....[190]....
        /*0750*/ 	.word	0x00006720


	//   ....[191]....
        /*0754*/ 	.word	0x000067e0


	//   ....[192]....
        /*0758*/ 	.word	0x000068a0


	//   ....[193]....
        /*075c*/ 	.word	0x00006960


	//   ....[194]....
        /*0760*/ 	.word	0x00006a20


	//   ....[195]....
        /*0764*/ 	.word	0x00006ae0


	//   ....[196]....
        /*0768*/ 	.word	0x00006ba0


	//   ....[197]....
        /*076c*/ 	.word	0x00006c60


	//   ....[198]....
        /*0770*/ 	.word	0x00006e80


	//   ....[199]....
        /*0774*/ 	.word	0x00006fb0


	//   ....[200]....
        /*0778*/ 	.word	0x000070e0


	//   ....[201]....
        /*077c*/ 	.word	0x00007210


	//   ....[202]....
        /*0780*/ 	.word	0x00007340


	//   ....[203]....
        /*0784*/ 	.word	0x00007470


	//   ....[204]....
        /*0788*/ 	.word	0x000075a0


	//   ....[205]....
        /*078c*/ 	.word	0x000076d0


	//   ....[206]....
        /*0790*/ 	.word	0x00007800


	//   ....[207]....
        /*0794*/ 	.word	0x00007930


	//   ....[208]....
        /*0798*/ 	.word	0x00007a60


	//   ....[209]....
        /*079c*/ 	.word	0x00007b80


	//   ....[210]....
        /*07a0*/ 	.word	0x00007c90


	//   ....[211]....
        /*07a4*/ 	.word	0x00007da0


	//   ....[212]....
        /*07a8*/ 	.word	0x00007eb0


	//   ....[213]....
        /*07ac*/ 	.word	0x00007fc0


	//   ....[214]....
        /*07b0*/ 	.word	0x000080d0


	//   ....[215]....
        /*07b4*/ 	.word	0x000081e0


	//   ....[216]....
        /*07b8*/ 	.word	0x000082e0


	//   ....[217]....
        /*07bc*/ 	.word	0x00008350


	//   ....[218]....
        /*07c0*/ 	.word	0x000083c0


	//   ....[219]....
        /*07c4*/ 	.word	0x00008430


	//   ....[220]....
        /*07c8*/ 	.word	0x000084a0


	//   ....[221]....
        /*07cc*/ 	.word	0x00008510


	//----- nvinfo : EIATTR_VRC_CTA_INIT_COUNT
	.align		4
.L_152:
        /*07d0*/ 	.byte	0x02, 0x4a
	.zero		1
	.zero		1


	//----- nvinfo : EIATTR_EXIT_INSTR_OFFSETS
	.align		4
        /*07d4*/ 	.byte	0x04, 0x1c
        /*07d6*/ 	.short	(.L_154 - .L_153)


	//   ....[0]....
.L_153:
        /*07d8*/ 	.word	0x00001d40


	//   ....[1]....
        /*07dc*/ 	.word	0x00002160


	//   ....[2]....
        /*07e0*/ 	.word	0x00002180


	//   ....[3]....
        /*07e4*/ 	.word	0x00006c70


	//   ....[4]....
        /*07e8*/ 	.word	0x000082f0


	//----- nvinfo : EIATTR_MAX_THREADS
	.align		4
.L_154:
        /*07ec*/ 	.byte	0x04, 0x05
        /*07ee*/ 	.short	(.L_156 - .L_155)
.L_155:
        /*07f0*/ 	.word	0x00000180
        /*07f4*/ 	.word	0x00000001
        /*07f8*/ 	.word	0x00000001


	//----- nvinfo : EIATTR_CRS_STACK_SIZE
	.align		4
.L_156:
        /*07fc*/ 	.byte	0x04, 0x1e
        /*07fe*/ 	.short	(.L_158 - .L_157)
.L_157:
        /*0800*/ 	.word	0x00000000


	//----- nvinfo : EIATTR_CBANK_PARAM_SIZE
	.align		4
.L_158:
        /*0804*/ 	.byte	0x03, 0x19
        /*0806*/ 	.short	0x004d


	//----- nvinfo : EIATTR_PARAM_CBANK
	.align		4
        /*0808*/ 	.byte	0x04, 0x0a
        /*080a*/ 	.short	(.L_160 - .L_159)
	.align		4
.L_159:
        /*080c*/ 	.word	index@(.nv.constant0._ZN3cub18CUB_300001_SM_10006detail10radix_sort29DeviceRadixSortOnesweepKernelINS1_5radix10policy_hubIiNS0_8NullTypeEyE10Policy1000ELNS0_9SortOrderE0EiS6_yiiNS1_21identity_decomposer_tEEEvPT5_SC_PT3_PKSD_PT1_PKSH_PT2_PKSL_T4_iiT6_)
        /*0810*/ 	.short	0x0380
        /*0812*/ 	.short	0x004d


	//----- nvinfo : EIATTR_SW_WAR
	.align		4
.L_160:
        /*0814*/ 	.byte	0x04, 0x36
        /*0816*/ 	.short	(.L_162 - .L_161)
.L_161:
        /*0818*/ 	.word	0x00000008
.L_162:


//--------------------- .nv.info._ZN3cub18CUB_300001_SM_10006detail10radix_sort33DeviceRadixSortExclusiveSumKernelINS1_5radix10policy_hubIiNS0_8NullTypeEyE10Policy1000EyEEvPT0_ --------------------------
	.section	.nv.info._ZN3cub18CUB_300001_SM_10006detail10radix_sort33DeviceRadixSortExclusiveSumKernelINS1_5radix10policy_hubIiNS0_8NullTypeEyE10Policy1000EyEEvPT0_,"",@"SHT_CUDA_INFO"
	.sectionflags	@""
	.align	4


	//----- nvinfo : EIATTR_CUDA_API_VERSION
	.align		4
        /*0000*/ 	.byte	0x04, 0x37
        /*0002*/ 	.short	(.L_164 - .L_163)
.L_163:
        /*0004*/ 	.word	0x00000082


	//----- nvinfo : EIATTR_KPARAM_INFO
	.align		4
.L_164:
        /*0008*/ 	.byte	0x04, 0x17
        /*000a*/ 	.short	(.L_166 - .L_165)
.L_165:
        /*000c*/ 	.word	0x00000000
        /*0010*/ 	.short	0x0000
        /*0012*/ 	.short	0x0000
        /*0014*/ 	.byte	0x00, 0xf5, 0x21, 0x00


	//----- nvinfo : EIATTR_SPARSE_MMA_MASK
	.align		4
.L_166:
        /*0018*/ 	.byte	0x03, 0x50
        /*001a*/ 	.short	0x0000


	//----- nvinfo : EIATTR_MAXREG_COUNT
	.align		4
        /*001c*/ 	.byte	0x03, 0x1b
        /*001e*/ 	.short	0x00ff


	//----- nvinfo : EIATTR_NUM_BARRIERS
	.align		4
        /*0020*/ 	.byte	0x02, 0x4c
        /*0022*/ 	.byte	0x01
	.zero		1


	//----- nvinfo : EIATTR_MERCURY_ISA_VERSION
	.align		4
        /*0024*/ 	.byte	0x03, 0x5f
        /*0026*/ 	.short	0x0101


	//----- nvinfo : EIATTR_COOP_GROUP_MASK_REGIDS
	.align		4
        /*0028*/ 	.byte	0x04, 0x29
        /*002a*/ 	.short	(.L_168 - .L_167)


	//   ....[0]....
.L_167:
        /*002c*/ 	.word	0xffffffff


	//   ....[1]....
        /*0030*/ 	.word	0xffffffff


	//   ....[2]....
        /*0034*/ 	.word	0xffffffff


	//   ....[3]....
        /*0038*/ 	.word	0xffffffff


	//   ....[4]....
        /*003c*/ 	.word	0xffffffff


	//   ....[5]....
        /*0040*/ 	.word	0xffffffff


	//   ....[6]....
        /*0044*/ 	.word	0xffffffff


	//   ....[7]....
        /*0048*/ 	.word	0xffffffff


	//   ....[8]....
        /*004c*/ 	.word	0xffffffff


	//   ....[9]....
        /*0050*/ 	.word	0xffffffff


	//   ....[10]....
        /*0054*/ 	.word	0x05000015


	//   ....[11]....
        /*0058*/ 	.word	0x05000015


	//   ....[12]....
        /*005c*/ 	.word	0x05000015


	//   ....[13]....
        /*0060*/ 	.word	0x05000015


	//   ....[14]....
        /*0064*/ 	.word	0x05000015


	//   ....[15]....
        /*0068*/ 	.word	0x05000015


	//   ....[16]....
        /*006c*/ 	.word	0x05000015


	//   ....[17]....
        /*0070*/ 	.word	0x05000015


	//   ....[18]....
        /*0074*/ 	.word	0x05000015


	//   ....[19]....
        /*0078*/ 	.word	0x05000015


	//----- nvinfo : EIATTR_COOP_GROUP_INSTR_OFFSETS
	.align		4
.L_168:
        /*007c*/ 	.byte	0x04, 0x28
        /*007e*/ 	.short	(.L_170 - .L_169)


	//   ....[0]....
.L_169:
        /*0080*/ 	.word	0x00000250


	//   ....[1]....
        /*0084*/ 	.word	0x00000260


	//   ....[2]....
        /*0088*/ 	.word	0x000002a0


	//   ....[3]....
        /*008c*/ 	.word	0x000002c0


	//   ....[4]....
        /*0090*/ 	.word	0x00000310


	//   ....[5]....
        /*0094*/ 	.word	0x00000320


	//   ....[6]....
        /*0098*/ 	.word	0x00000360


	//   ....[7]....
        /*009c*/ 	.word	0x00000380


	//   ....[8]....
        /*00a0*/ 	.word	0x000003d0


	//   ....[9]....
        /*00a4*/ 	.word	0x000003e0


	//   ....[10]....
        /*00a8*/ 	.word	0x00000660


	//   ....[11]....
        /*00ac*/ 	.word	0x000006b0


	//   ....[12]....
        /*00b0*/ 	.word	0x00000740


	//   ....[13]....
        /*00b4*/ 	.word	0x00000790


	//   ....[14]....
        /*00b8*/ 	.word	0x00000820


	//   ....[15]....
        /*00bc*/ 	.word	0x00000870


	//   ....[16]....
        /*00c0*/ 	.word	0x00000900


	//   ....[17]....
        /*00c4*/ 	.word	0x00000950


	//   ....[18]....
        /*00c8*/ 	.word	0x000009e0


	//   ....[19]....
        /*00cc*/ 	.word	0x00000a30


	//----- nvinfo : EIATTR_VRC_CTA_INIT_COUNT
	.align		4
.L_170:
        /*00d0*/ 	.byte	0x02, 0x4a
	.zero		1
	.zero		1


	//----- nvinfo : EIATTR_EXIT_INSTR_OFFSETS
	.align		4
        /*00d4*/ 	.byte	0x04, 0x1c
        /*00d6*/ 	.short	(.L_172 - .L_171)


	//   ....[0]....
.L_171:
        /*00d8*/ 	.word	0x000005d0


	//   ....[1]....
        /*00dc*/ 	.word	0x00000600


	//----- nvinfo : EIATTR_CRS_STACK_SIZE
	.align		4
.L_172:
        /*00e0*/ 	.byte	0x04, 0x1e
        /*00e2*/ 	.short	(.L_174 - .L_173)
.L_173:
        /*00e4*/ 	.word	0x00000000


	//----- nvinfo : EIATTR_CBANK_PARAM_SIZE
	.align		4
.L_174:
        /*00e8*/ 	.byte	0x03, 0x19
        /*00ea*/ 	.short	0x0008


	//----- nvinfo : EIATTR_PARAM_CBANK
	.align		4
        /*00ec*/ 	.byte	0x04, 0x0a
        /*00ee*/ 	.short	(.L_176 - .L_175)
	.align		4
.L_175:
        /*00f0*/ 	.word	index@(.nv.constant0._ZN3cub18CUB_300001_SM_10006detail10radix_sort33DeviceRadixSortExclusiveSumKernelINS1_5radix10policy_hubIiNS0_8NullTypeEyE10Policy1000EyEEvPT0_)
        /*00f4*/ 	.short	0x0380
        /*00f6*/ 	.short	0x0008


	//----- nvinfo : EIATTR_SW_WAR
	.align		4
.L_176:
        /*00f8*/ 	.byte	0x04, 0x36
        /*00fa*/ 	.short	(.L_178 - .L_177)
.L_177:
        /*00fc*/ 	.word	0x00000008
.L_178:


//--------------------- .nv.info._ZN3cub18CUB_300001_SM_10006detail10radix_sort30DeviceRadixSortHistogramKernelINS1_5radix10policy_hubIiNS0_8NullTypeEyE10Policy1000ELNS0_9SortOrderE0EiyNS1_21identity_decomposer_tEEEvPT2_PKT1_SB_iiT3_ --------------------------
	.section	.nv.info._ZN3cub18CUB_300001_SM_10006detail10radix_sort30DeviceRadixSortHistogramKernelINS1_5radix10policy_hubIiNS0_8NullTypeEyE10Policy1000ELNS0_9SortOrderE0EiyNS1_21identity_decomposer_tEEEvPT2_PKT1_SB_iiT3_,"",@"SHT_CUDA_INFO"
	.sectionflags	@""
	.align	4


	//----- nvinfo : EIATTR_CUDA_API_VERSION
	.align		4
        /*0000*/ 	.byte	0x04, 0x37
        /*0002*/ 	.short	(.L_180 - .L_179)
.L_179:
        /*0004*/ 	.word	0x00000082


	//----- nvinfo : EIATTR_KPARAM_INFO
	.align		4
.L_180:
        /*0008*/ 	.byte	0x04, 0x17
        /*000a*/ 	.short	(.L_182 - .L_181)
.L_181:
        /*000c*/ 	.word	0x00000000
        /*0010*/ 	.short	0x0005
        /*0012*/ 	.short	0x0020
        /*0014*/ 	.byte	0x00, 0xf0, 0x05, 0x00


	//----- nvinfo : EIATTR_KPARAM_INFO
	.align		4
.L_182:
        /*0018*/ 	.byte	0x04, 0x17
        /*001a*/ 	.short	(.L_184 - .L_183)
.L_183:
        /*001c*/ 	.word	0x00000000
        /*0020*/ 	.short	0x0004
        /*0022*/ 	.short	0x001c
        /*0024*/ 	.byte	0x00, 0xf0, 0x11, 0x00


	//----- nvinfo : EIATTR_KPARAM_INFO
	.align		4
.L_184:
        /*0028*/ 	.byte	0x04, 0x17
        /*002a*/ 	.short	(.L_186 - .L_185)
.L_185:
        /*002c*/ 	.word	0x00000000
        /*0030*/ 	.short	0x0003
        /*0032*/ 	.short	0x0018
        /*0034*/ 	.byte	0x00, 0xf0, 0x11, 0x00


	//----- nvinfo : EIATTR_KPARAM_INFO
	.align		4
.L_186:
        /*0038*/ 	.byte	0x04, 0x17
        /*003a*/ 	.short	(.L_188 - .L_187)
.L_187:
        /*003c*/ 	.word	0x00000000
        /*0040*/ 	.short	0x0002
        /*0042*/ 	.short	0x0010
        /*0044*/ 	.byte	0x00, 0xf0, 0x21, 0x00


	//----- nvinfo : EIATTR_KPARAM_INFO
	.align		4
.L_188:
        /*0048*/ 	.byte	0x04, 0x17
        /*004a*/ 	.short	(.L_190 - .L_189)
.L_189:
        /*004c*/ 	.word	0x00000000
        /*0050*/ 	.short	0x0001
        /*0052*/ 	.short	0x0008
        /*0054*/ 	.byte	0x00, 0xf5, 0x21, 0x00


	//----- nvinfo : EIATTR_KPARAM_INFO
	.align		4
.L_190:
        /*0058*/ 	.byte	0x04, 0x17
        /*005a*/ 	.short	(.L_192 - .L_191)
.L_191:
        /*005c*/ 	.word	0x00000000
        /*0060*/ 	.short	0x0000
        /*0062*/ 	.short	0x0000
        /*0064*/ 	.byte	0x00, 0xf5, 0x21, 0x00


	//----- nvinfo : EIATTR_SPARSE_MMA_MASK
	.align		4
.L_192:
        /*0068*/ 	.byte	0x03, 0x50
        /*006a*/ 	.short	0x0000


	//----- nvinfo : EIATTR_MAXREG_COUNT
	.align		4
        /*006c*/ 	.byte	0x03, 0x1b
        /*006e*/ 	.short	0x00ff


	//----- nvinfo : EIATTR_NUM_BARRIERS
	.align		4
        /*0070*/ 	.byte	0x02, 0x4c
        /*0072*/ 	.byte	0x01
	.zero		1


	//----- nvinfo : EIATTR_MERCURY_ISA_VERSION
	.align		4
        /*0074*/ 	.byte	0x03, 0x5f
        /*0076*/ 	.short	0x0101


	//----- nvinfo : EIATTR_VRC_CTA_INIT_COUNT
	.align		4
        /*0078*/ 	.byte	0x02, 0x4a
	.zero		1
	.zero		1


	//----- nvinfo : EIATTR_EXIT_INSTR_OFFSETS
	.align		4
        /*007c*/ 	.byte	0x04, 0x1c
        /*007e*/ 	.short	(.L_194 - .L_193)


	//   ....[0]....
.L_193:
        /*0080*/ 	.word	0x00000040


	//   ....[1]....
        /*0084*/ 	.word	0x00002ee0


	//----- nvinfo : EIATTR_MAX_THREADS
	.align		4
.L_194:
        /*0088*/ 	.byte	0x04, 0x05
        /*008a*/ 	.short	(.L_196 - .L_195)
.L_195:
        /*008c*/ 	.word	0x00000080
        /*0090*/ 	.word	0x00000001
        /*0094*/ 	.word	0x00000001


	//----- nvinfo : EIATTR_CRS_STACK_SIZE
	.align		4
.L_196:
        /*0098*/ 	.byte	0x04, 0x1e
        /*009a*/ 	.short	(.L_198 - .L_197)
.L_197:
        /*009c*/ 	.word	0x00000000


	//----- nvinfo : EIATTR_CBANK_PARAM_SIZE
	.align		4
.L_198:
        /*00a0*/ 	.byte	0x03, 0x19
        /*00a2*/ 	.short	0x0021


	//----- nvinfo : EIATTR_PARAM_CBANK
	.align		4
        /*00a4*/ 	.byte	0x04, 0x0a
        /*00a6*/ 	.short	(.L_200 - .L_199)
	.align		4
.L_199:
        /*00a8*/ 	.word	index@(.nv.constant0._ZN3cub18CUB_300001_SM_10006detail10radix_sort30DeviceRadixSortHistogramKernelINS1_5radix10policy_hubIiNS0_8NullTypeEyE10Policy1000ELNS0_9SortOrderE0EiyNS1_21identity_decomposer_tEEEvPT2_PKT1_SB_iiT3_)
        /*00ac*/ 	.short	0x0380
        /*00ae*/ 	.short	0x0021


	//----- nvinfo : EIATTR_SW_WAR
	.align		4
.L_200:
        /*00b0*/ 	.byte	0x04, 0x36
        /*00b2*/ 	.short	(.L_202 - .L_201)
.L_201:
        /*00b4*/ 	.word	0x00000008
.L_202:


//--------------------- .nv.info._ZN3cub18CUB_300001_SM_10006detail10radix_sort31DeviceRadixSortSingleTileKernelINS1_5radix10policy_hubIiNS0_8NullTypeEyE10Policy1000ELNS0_9SortOrderE0EiS6_yNS1_21identity_decomposer_tEEEvPKT1_PSB_PKT2_PSF_T3_iiT4_ --------------------------
	.section	.nv.info._ZN3cub18CUB_300001_SM_10006detail10radix_sort31DeviceRadixSortSingleTileKernelINS1_5radix10policy_hubIiNS0_8NullTypeEyE10Policy1000ELNS0_9SortOrderE0EiS6_yNS1_21identity_decomposer_tEEEvPKT1_PSB_PKT2_PSF_T3_iiT4_,"",@"SHT_CUDA_INFO"
	.sectionflags	@""
	.align	4


	//----- nvinfo : EIATTR_CUDA_API_VERSION
	.align		4
        /*0000*/ 	.byte	0x04, 0x37
        /*0002*/ 	.short	(.L_204 - .L_203)
.L_203:
        /*0004*/ 	.word	0x00000082


	//----- nvinfo : EIATTR_KPARAM_INFO
	.align		4
.L_204:
        /*0008*/ 	.byte	0x04, 0x17
        /*000a*/ 	.short	(.L_206 - .L_205)
.L_205:
        /*000c*/ 	.word	0x00000000
        /*0010*/ 	.short	0x0007
        /*0012*/ 	.short	0x0030
        /*0014*/ 	.byte	0x00, 0xf0, 0x05, 0x00


	//----- nvinfo : EIATTR_KPARAM_INFO
	.align		4
.L_206:
        /*0018*/ 	.byte	0x04, 0x17
        /*001a*/ 	.short	(.L_208 - .L_207)
.L_207:
        /*001c*/ 	.word	0x00000000
        /*0020*/ 	.short	0x0006
        /*0022*/ 	.short	0x002c
        /*0024*/ 	.byte	0x00, 0xf0, 0x11, 0x00


	//----- nvinfo : EIATTR_KPARAM_INFO
	.align		4
.L_208:
        /*0028*/ 	.byte	0x04, 0x17
        /*002a*/ 	.short	(.L_210 - .L_209)
.L_209:
        /*002c*/ 	.word	0x00000000
        /*0030*/ 	.short	0x0005
        /*0032*/ 	.short	0x0028
        /*0034*/ 	.byte	0x00, 0xf0, 0x11, 0x00


	//----- nvinfo : EIATTR_KPARAM_INFO
	.align		4
.L_210:
        /*0038*/ 	.byte	0x04, 0x17
        /*003a*/ 	.short	(.L_212 - .L_211)
.L_211:
        /*003c*/ 	.word	0x00000000
        /*0040*/ 	.short	0x0004
        /*0042*/ 	.short	0x0020
        /*0044*/ 	.byte	0x00, 0xf0, 0x21, 0x00


	//----- nvinfo : EIATTR_KPARAM_INFO
	.align		4
.L_212:
        /*0048*/ 	.byte	0x04, 0x17
        /*004a*/ 	.short	(.L_214 - .L_213)
.L_213:
        /*004c*/ 	.word	0x00000000
        /*0050*/ 	.short	0x0003
        /*0052*/ 	.short	0x0018
        /*0054*/ 	.byte	0x00, 0xf5, 0x21, 0x00


	//----- nvinfo : EIATTR_KPARAM_INFO
	.align		4
.L_214:
        /*0058*/ 	.byte	0x04, 0x17
        /*005a*/ 	.short	(.L_216 - .L_215)
.L_215:
        /*005c*/ 	.word	0x00000000
        /*0060*/ 	.short	0x0002
        /*0062*/ 	.short	0x0010
        /*0064*/ 	.byte	0x00, 0xf5, 0x21, 0x00


	//----- nvinfo : EIATTR_KPARAM_INFO
	.align		4
.L_216:
        /*0068*/ 	.byte	0x04, 0x17
        /*006a*/ 	.short	(.L_218 - .L_217)
.L_217:
        /*006c*/ 	.word	0x00000000
        /*0070*/ 	.short	0x0001
        /*0072*/ 	.short	0x0008
        /*0074*/ 	.byte	0x00, 0xf5, 0x21, 0x00


	//----- nvinfo : EIATTR_KPARAM_INFO
	.align		4
.L_218:
        /*0078*/ 	.byte	0x04, 0x17
        /*007a*/ 	.short	(.L_220 - .L_219)
.L_219:
        /*007c*/ 	.word	0x00000000
        /*0080*/ 	.short	0x0000
        /*0082*/ 	.short	0x0000
        /*0084*/ 	.byte	0x00, 0xf5, 0x21, 0x00


	//----- nvinfo : EIATTR_SPARSE_MMA_MASK
	.align		4
.L_220:
        /*0088*/ 	.byte	0x03, 0x50
        /*008a*/ 	.short	0x0000


	//----- nvinfo : EIATTR_MAXREG_COUNT
	.align		4
        /*008c*/ 	.byte	0x03, 0x1b
        /*008e*/ 	.short	0x00ff


	//----- nvinfo : EIATTR_NUM_BARRIERS
	.align		4
        /*0090*/ 	.byte	0x02, 0x4c
        /*0092*/ 	.byte	0x01
	.zero		1


	//----- nvinfo : EIATTR_MERCURY_ISA_VERSION
	.align		4
        /*0094*/ 	.byte	0x03, 0x5f
        /*0096*/ 	.short	0x0101


	//----- nvinfo : EIATTR_COOP_GROUP_MASK_REGIDS
	.align		4
        /*0098*/ 	.byte	0x04, 0x29
        /*009a*/ 	.short	(.L_222 - .L_221)


	//   ....[0]....
.L_221:
        /*009c*/ 	.word	0xffffffff


	//   ....[1]....
        /*00a0*/ 	.word	0xffffffff


	//   ....[2]....
        /*00a4*/ 	.word	0xffffffff


	//   ....[3]....
        /*00a8*/ 	.word	0xffffffff


	//   ....[4]....
        /*00ac*/ 	.word	0xffffffff


	//----- nvinfo : EIATTR_COOP_GROUP_INSTR_OFFSETS
	.align		4
.L_222:
        /*00b0*/ 	.byte	0x04, 0x28
        /*00b2*/ 	.short	(.L_224 - .L_223)


	//   ....[0]....
.L_223:
        /*00b4*/ 	.word	0x000019f0


	//   ....[1]....
        /*00b8*/ 	.word	0x00001a10


	//   ....[2]....
        /*00bc*/ 	.word	0x00001a30


	//   ....[3]....
        /*00c0*/ 	.word	0x00001a50


	//   ....[4]....
        /*00c4*/ 	.word	0x00001a70


	//----- nvinfo : EIATTR_VRC_CTA_INIT_COUNT
	.align		4
.L_224:
        /*00c8*/ 	.byte	0x02, 0x4a
	.zero		1
	.zero		1


	//----- nvinfo : EIATTR_EXIT_INSTR_OFFSETS
	.align		4
        /*00cc*/ 	.byte	0x04, 0x1c
        /*00ce*/ 	.short	(.L_226 - .L_225)


	//   ....[0]....
.L_225:
        /*00d0*/ 	.word	0x000030e0


	//   ....[1]....
        /*00d4*/ 	.word	0x00003120


	//----- nvinfo : EIATTR_MAX_THREADS
	.align		4
.L_226:
        /*00d8*/ 	.byte	0x04, 0x05
        /*00da*/ 	.short	(.L_228 - .L_227)
.L_227:
        /*00dc*/ 	.word	0x00000100
        /*00e0*/ 	.word	0x00000001
        /*00e4*/ 	.word	0x00000001


	//----- nvinfo : EIATTR_CBANK_PARAM_SIZE
	.align		4
.L_228:
        /*00e8*/ 	.byte	0x03, 0x19
        /*00ea*/ 	.short	0x0031


	//----- nvinfo : EIATTR_PARAM_CBANK
	.align		4
        /*00ec*/ 	.byte	0x04, 0x0a
        /*00ee*/ 	.short	(.L_230 - .L_229)
	.align		4
.L_229:
        /*00f0*/ 	.word	index@(.nv.constant0._ZN3cub18CUB_300001_SM_10006detail10radix_sort31DeviceRadixSortSingleTileKernelINS1_5radix10policy_hubIiNS0_8NullTypeEyE10Policy1000ELNS0_9SortOrderE0EiS6_yNS1_21identity_decomposer_tEEEvPKT1_PSB_PKT2_PSF_T3_iiT4_)
        /*00f4*/ 	.short	0x0380
        /*00f6*/ 	.short	0x0031


	//----- nvinfo : EIATTR_SW_WAR
	.align		4
.L_230:
        /*00f8*/ 	.byte	0x04, 0x36
        /*00fa*/ 	.short	(.L_232 - .L_231)
.L_231:
        /*00fc*/ 	.word	0x00000008
.L_232:


//--------------------- .nv.info._ZN3cub18CUB_300001_SM_10006detail6reduce28DeviceReduceSingleTileKernelINS2_10policy_hubIfyN4cuda3std3__44plusIfEEE10Policy1000EPfPiiS9_ifNS7_10__identityEEEvT0_T1_T2_T3_T4_T6_ --------------------------
	.section	.nv.info._ZN3cub18CUB_300001_SM_10006detail6reduce28DeviceReduceSingleTileKernelINS2_10policy_hubIfyN4cuda3std3__44plusIfEEE10Policy1000EPfPiiS9_ifNS7_10__identityEEEvT0_T1_T2_T3_T4_T6_,"",@"SHT_CUDA_INFO"
	.sectionflags	@""
	.align	4


	//----- nvinfo : EIATTR_CUDA_API_VERSION
	.align		4
        /*0000*/ 	.byte	0x04, 0x37
        /*0002*/ 	.short	(.L_234 - .L_233)
.L_233:
        /*0004*/ 	.word	0x00000082


	//----- nvinfo : EIATTR_KPARAM_INFO
	.align		4
.L_234:
        /*0008*/ 	.byte	0x04, 0x17
        /*000a*/ 	.short	(.L_236 - .L_235)
.L_235:
        /*000c*/ 	.word	0x00000000
        /*0010*/ 	.short	0x0005
        /*0012*/ 	.short	0x001c
        /*0014*/ 	.byte	0x00, 0xf0, 0x05, 0x00


	//----- nvinfo : EIATTR_KPARAM_INFO
	.align		4
.L_236:
        /*0018*/ 	.byte	0x04, 0x17
        /*001a*/ 	.short	(.L_238 - .L_237)
.L_237:
        /*001c*/ 	.word	0x00000000
        /*0020*/ 	.short	0x0004
        /*0022*/ 	.short	0x0018
        /*0024*/ 	.byte	0x00, 0xf0, 0x11, 0x00


	//----- nvinfo : EIATTR_KPARAM_INFO
	.align		4
.L_238:
        /*0028*/ 	.byte	0x04, 0x17
        /*002a*/ 	.short	(.L_240 - .L_239)
.L_239:
        /*002c*/ 	.word	0x00000000
        /*0030*/ 	.short	0x0003
        /*0032*/ 	.short	0x0014
        /*0034*/ 	.byte	0x00, 0xf0, 0x05, 0x00


	//----- nvinfo : EIATTR_KPARAM_INFO
	.align		4
.L_240:
        /*0038*/ 	.byte	0x04, 0x17
        /*003a*/ 	.short	(.L_242 - .L_241)
.L_241:
        /*003c*/ 	.word	0x00000000
        /*0040*/ 	.short	0x0002
        /*0042*/ 	.short	0x0010
        /*0044*/ 	.byte	0x00, 0xf0, 0x11, 0x00


	//----- nvinfo : EIATTR_KPARAM_INFO
	.align		4
.L_242:
        /*0048*/ 	.byte	0x04, 0x17
        /*004a*/ 	.short	(.L_244 - .L_243)
.L_243:
        /*004c*/ 	.word	0x00000000
        /*0050*/ 	.short	0x0001
        /*0052*/ 	.short	0x0008
        /*0054*/ 	.byte	0x00, 0xf5, 0x21, 0x00


	//----- nvinfo : EIATTR_KPARAM_INFO
	.align		4
.L_244:
        /*0058*/ 	.byte	0x04, 0x17
        /*005a*/ 	.short	(.L_246 - .L_245)
.L_245:
        /*005c*/ 	.word	0x00000000
        /*0060*/ 	.short	0x0000
        /*0062*/ 	.short	0x0000
        /*0064*/ 	.byte	0x00, 0xf5, 0x21, 0x00


	//----- nvinfo : EIATTR_SPARSE_MMA_MASK
	.align		4
.L_246:
        /*0068*/ 	.byte	0x03, 0x50
        /*006a*/ 	.short	0x0000


	//----- nvinfo : EIATTR_MAXREG_COUNT
	.align		4
        /*006c*/ 	.byte	0x03, 0x1b
        /*006e*/ 	.short	0x00ff


	//----- nvinfo : EIATTR_NUM_BARRIERS
	.align		4
        /*0070*/ 	.byte	0x02, 0x4c
        /*0072*/ 	.byte	0x01
	.zero		1


	//----- nvinfo : EIATTR_MERCURY_ISA_VERSION
	.align		4
        /*0074*/ 	.byte	0x03, 0x5f
        /*0076*/ 	.short	0x0101


	//----- nvinfo : EIATTR_COOP_GROUP_MASK_REGIDS
	.align		4
        /*0078*/ 	.byte	0x04, 0x29
        /*007a*/ 	.short	(.L_248 - .L_247)


	//   ....[0]....
.L_247:
        /*007c*/ 	.word	0xffffffff


	//   ....[1]....
        /*0080*/ 	.word	0xffffffff


	//   ....[2]....
        /*0084*/ 	.word	0xffffffff


	//   ....[3]....
        /*0088*/ 	.word	0xffffffff


	//   ....[4]....
        /*008c*/ 	.word	0xffffffff


	//   ....[5]....
        /*0090*/ 	.word	0xffffffff


	//   ....[6]....
        /*0094*/ 	.word	0xffffffff


	//   ....[7]....
        /*0098*/ 	.word	0xffffffff


	//   ....[8]....
        /*009c*/ 	.word	0xffffffff


	//   ....[9]....
        /*00a0*/ 	.word	0xffffffff


	//   ....[10]....
        /*00a4*/ 	.word	0xffffffff


	//   ....[11]....
        /*00a8*/ 	.word	0xffffffff


	//   ....[12]....
        /*00ac*/ 	.word	0xffffffff


	//   ....[13]....
        /*00b0*/ 	.word	0xffffffff


	//   ....[14]....
        /*00b4*/ 	.word	0xffffffff


	//   ....[15]....
        /*00b8*/ 	.word	0xffffffff


	//   ....[16]....
        /*00bc*/ 	.word	0xffffffff


	//   ....[17]....
        /*00c0*/ 	.word	0xffffffff


	//   ....[18]....
        /*00c4*/ 	.word	0xffffffff


	//   ....[19]....
        /*00c8*/ 	.word	0xffffffff


	//   ....[20]....
        /*00cc*/ 	.word	0xffffffff


	//   ....[21]....
        /*00d0*/ 	.word	0xffffffff


	//   ....[22]....
        /*00d4*/ 	.word	0xffffffff


	//   ....[23]....
        /*00d8*/ 	.word	0xffffffff


	//   ....[24]....
        /*00dc*/ 	.word	0xffffffff


	//   ....[25]....
        /*00e0*/ 	.word	0xffffffff


	//   ....[26]....
        /*00e4*/ 	.word	0xffffffff


	//   ....[27]....
        /*00e8*/ 	.word	0xffffffff


	//   ....[28]....
        /*00ec*/ 	.word	0xffffffff


	//   ....[29]....
        /*00f0*/ 	.word	0xffffffff


	//----- nvinfo : EIATTR_COOP_GROUP_INSTR_OFFSETS
	.align		4
.L_248:
        /*00f4*/ 	.byte	0x04, 0x28
        /*00f6*/ 	.short	(.L_250 - .L_249)


	//   ....[0]....
.L_249:
        /*00f8*/ 	.word	0x00000980


	//   ....[1]....
        /*00fc*/ 	.word	0x000009e0


	//   ....[2]....
        /*0100*/ 	.word	0x00000a50


	//   ....[3]....
        /*0104*/ 	.word	0x00000aa0


	//   ....[4]....
        /*0108*/ 	.word	0x00000ad0


	//   ....[5]....
        /*010c*/ 	.word	0x00000c90


	//   ....[6]....
        /*0110*/ 	.word	0x00000d20


	//   ....[7]....
        /*0114*/ 	.word	0x00000d60


	//   ....[8]....
        /*0118*/ 	.word	0x00000db0


	//   ....[9]....
        /*011c*/ 	.word	0x00000df0


	//   ....[10]....
        /*0120*/ 	.word	0x00001c00


	//   ....[11]....
        /*0124*/ 	.word	0x00001c80


	//   ....[12]....
        /*0128*/ 	.word	0x00001cd0


	//   ....[13]....
        /*012c*/ 	.word	0x00001d10


	//   ....[14]....
        /*0130*/ 	.word	0x00001d40


	//   ....[15]....
        /*0134*/ 	.word	0x00002700


	//   ....[16]....
        /*0138*/ 	.word	0x00002760


	//   ....[17]....
        /*013c*/ 	.word	0x000027d0


	//   ....[18]....
        /*0140*/ 	.word	0x00002820


	//   ....[19]....
        /*0144*/ 	.word	0x00002850


	//   ....[20]....
        /*0148*/ 	.word	0x00002a10


	//   ....[21]....
        /*014c*/ 	.word	0x00002a90


	//   ....[22]....
        /*0150*/ 	.word	0x00002ad0


	//   ....[23]....
        /*0154*/ 	.word	0x00002b10


	//   ....[24]....
        /*0158*/ 	.word	0x00002b70


	//   ....[25]....
        /*015c*/ 	.word	0x00003b00


	//   ....[26]....
        /*0160*/ 	.word	0x00003b80


	//   ....[27]....
        /*0164*/ 	.word	0x00003bd0


	//   ....[28]....
        /*0168*/ 	.word	0x00003c10


	//   ....[29]....
        /*016c*/ 	.word	0x00003c40


	//----- nvinfo : EIATTR_VRC_CTA_INIT_COUNT
	.align		4
.L_250:
        /*0170*/ 	.byte	0x02, 0x4a
	.zero		1
	.zero		1


	//----- nvinfo : EIATTR_EXIT_INSTR_OFFSETS
	.align		4
        /*0174*/ 	.byte	0x04, 0x1c
        /*0176*/ 	.short	(.L_252 - .L_251)


	//   ....[0]....
.L_251:
        /*0178*/ 	.word	0x00000080


	//   ....[1]....
        /*017c*/ 	.word	0x000000c0


	//   ....[2]....
        /*0180*/ 	.word	0x00003d90


	//   ....[3]....
        /*0184*/ 	.word	0x00003e00


	//----- nvinfo : EIATTR_MAX_THREADS
	.align		4
.L_252:
        /*0188*/ 	.byte	0x04, 0x05
        /*018a*/ 	.short	(.L_254 - .L_253)
.L_253:
        /*018c*/ 	.word	0x00000100
        /*0190*/ 	.word	0x00000001
        /*0194*/ 	.word	0x00000001


	//----- nvinfo : EIATTR_CRS_STACK_SIZE
	.align		4
.L_254:
        /*0198*/ 	.byte	0x04, 0x1e
        /*019a*/ 	.short	(.L_256 - .L_255)
.L_255:
        /*019c*/ 	.word	0x00000000


	//----- nvinfo : EIATTR_CBANK_PARAM_SIZE
	.align		4
.L_256:
        /*01a0*/ 	.byte	0x03, 0x19
        /*01a2*/ 	.short	0x001d


	//----- nvinfo : EIATTR_PARAM_CBANK
	.align		4
        /*01a4*/ 	.byte	0x04, 0x0a
        /*01a6*/ 	.short	(.L_258 - .L_257)
	.align		4
.L_257:
        /*01a8*/ 	.word	index@(.nv.constant0._ZN3cub18CUB_300001_SM_10006detail6reduce28DeviceReduceSingleTileKernelINS2_10policy_hubIfyN4cuda3std3__44plusIfEEE10Policy1000EPfPiiS9_ifNS7_10__identityEEEvT0_T1_T2_T3_T4_T6_)
        /*01ac*/ 	.short	0x0380
        /*01ae*/ 	.short	0x001d


	//----- nvinfo : EIATTR_SW_WAR
	.align		4
.L_258:
        /*01b0*/ 	.byte	0x04, 0x36
        /*01b2*/ 	.short	(.L_260 - .L_259)
.L_259:
        /*01b4*/ 	.word	0x00000008
.L_260:


//--------------------- .nv.info._ZN3cub18CUB_300001_SM_10006detail6reduce18DeviceReduceKernelINS2_10policy_hubIfyN4cuda3std3__44plusIfEEE10Policy1000EN6thrust24THRUST_300001_SM_1000_NS6detail15normal_iteratorINSD_10device_ptrIfEEEEyS9_f6squareIfEEEvT0_PT3_T1_NS0_13GridEvenShareISO_EET2_T4_ --------------------------
	.section	.nv.info._ZN3cub18CUB_300001_SM_10006detail6reduce18DeviceReduceKernelINS2_10policy_hubIfyN4cuda3std3__44plusIfEEE10Policy1000EN6thrust24THRUST_300001_SM_1000_NS6detail15normal_iteratorINSD_10device_ptrIfEEEEyS9_f6squareIfEEEvT0_PT3_T1_NS0_13GridEvenShareISO_EET2_T4_,"",@"SHT_CUDA_INFO"
	.sectionflags	@""
	.align	4


	//----- nvinfo : EIATTR_CUDA_API_VERSION
	.align		4
        /*0000*/ 	.byte	0x04, 0x37
        /*0002*/ 	.short	(.L_262 - .L_261)
.L_261:
        /*0004*/ 	.word	0x00000082


	//----- nvinfo : EIATTR_KPARAM_INFO
	.align		4
.L_262:
        /*0008*/ 	.byte	0x04, 0x17
        /*000a*/ 	.short	(.L_264 - .L_263)
.L_263:
        /*000c*/ 	.word	0x00000000
        /*0010*/ 	.short	0x0005
        /*0012*/ 	.short	0x0061
        /*0014*/ 	.byte	0x00, 0xf0, 0x05, 0x00


	//----- nvinfo : EIATTR_KPARAM_INFO
	.align		4
.L_264:
        /*0018*/ 	.byte	0x04, 0x17
        /*001a*/ 	.short	(.L_266 - .L_265)
.L_265:
        /*001c*/ 	.word	0x00000000
        /*0020*/ 	.short	0x0004
        /*0022*/ 	.short	0x0060
        /*0024*/ 	.byte	0x00, 0xf0, 0x05, 0x00


	//----- nvinfo : EIATTR_KPARAM_INFO
	.align		4
.L_266:
        /*0028*/ 	.byte	0x04, 0x17
        /*002a*/ 	.short	(.L_268 - .L_267)
.L_267:
        /*002c*/ 	.word	0x00000000
        /*0030*/ 	.short	0x0003
        /*0032*/ 	.short	0x0018
        /*0034*/ 	.byte	0x00, 0xf0, 0x21, 0x01


	//----- nvinfo : EIATTR_KPARAM_INFO
	.align		4
.L_268:
        /*0038*/ 	.byte	0x04, 0x17
        /*003a*/ 	.short	(.L_270 - .L_269)
.L_269:
        /*003c*/ 	.word	0x00000000
        /*0040*/ 	.short	0x0002
        /*0042*/ 	.short	0x0010
        /*0044*/ 	.byte	0x00, 0xf0, 0x21, 0x00


	//----- nvinfo : EIATTR_KPARAM_INFO
	.align		4
.L_270:
        /*0048*/ 	.byte	0x04, 0x17
        /*004a*/ 	.short	(.L_272 - .L_271)
.L_271:
        /*004c*/ 	.word	0x00000000
        /*0050*/ 	.short	0x0001
        /*0052*/ 	.short	0x0008
        /*0054*/ 	.byte	0x00, 0xf5, 0x21, 0x00


	//----- nvinfo : EIATTR_KPARAM_INFO
	.align		4
.L_272:
        /*0058*/ 	.byte	0x04, 0x17
        /*005a*/ 	.short	(.L_274 - .L_273)
.L_273:
        /*005c*/ 	.word	0x00000000
        /*0060*/ 	.short	0x0000
        /*0062*/ 	.short	0x0000
        /*0064*/ 	.byte	0x00, 0xf0, 0x21, 0x00


	//----- nvinfo : EIATTR_SPARSE_MMA_MASK
	.align		4
.L_274:
        /*0068*/ 	.byte	0x03, 0x50
        /*006a*/ 	.short	0x0000


	//----- nvinfo : EIATTR_MAXREG_COUNT
	.align		4
        /*006c*/ 	.byte	0x03, 0x1b
        /*006e*/ 	.short	0x00ff


	//----- nvinfo : EIATTR_NUM_BARRIERS
	.align		4
        /*0070*/ 	.byte	0x02, 0x4c
        /*0072*/ 	.byte	0x01
	.zero		1


	//----- nvinfo : EIATTR_MERCURY_ISA_VERSION
	.align		4
        /*0074*/ 	.byte	0x03, 0x5f
        /*0076*/ 	.short	0x0101


	//----- nvinfo : EIATTR_COOP_GROUP_MASK_REGIDS
	.align		4
        /*0078*/ 	.byte	0x04, 0x29
        /*007a*/ 	.short	(.L_276 - .L_275)


	//   ....[0]....
.L_275:
        /*007c*/ 	.word	0xffffffff


	//   ....[1]....
        /*0080*/ 	.word	0xffffffff


	//   ....[2]....
        /*0084*/ 	.word	0xffffffff


	//   ....[3]....
        /*0088*/ 	.word	0xffffffff


	//   ....[4]....
        /*008c*/ 	.word	0xffffffff


	//   ....[5]....
        /*0090*/ 	.word	0xffffffff


	//   ....[6]....
        /*0094*/ 	.word	0xffffffff


	//   ....[7]....
        /*0098*/ 	.word	0xffffffff


	//   ....[8]....
        /*009c*/ 	.word	0xffffffff


	//   ....[9]....
        /*00a0*/ 	.word	0xffffffff


	//   ....[10]....
        /*00a4*/ 	.word	0xffffffff


	//   ....[11]....
        /*00a8*/ 	.word	0xffffffff


	//   ....[12]....
        /*00ac*/ 	.word	0xffffffff


	//   ....[13]....
        /*00b0*/ 	.word	0xffffffff


	//   ....[14]....
        /*00b4*/ 	.word	0xffffffff


	//----- nvinfo : EIATTR_COOP_GROUP_INSTR_OFFSETS
	.align		4
.L_276:
        /*00b8*/ 	.byte	0x04, 0x28
        /*00ba*/ 	.short	(.L_278 - .L_277)


	//   ....[0]....
.L_277:
        /*00bc*/ 	.word	0x000009c0


	//   ....[1]....
        /*00c0*/ 	.word	0x00000a20


	//   ....[2]....
        /*00c4*/ 	.word	0x00000a90


	//   ....[3]....
        /*00c8*/ 	.word	0x00000ae0


	//   ....[4]....
        /*00cc*/ 	.word	0x00000b10


	//   ....[5]....
        /*00d0*/ 	.word	0x00000cd0


	//   ....[6]....
        /*00d4*/ 	.word	0x00000d60


	//   ....[7]....
        /*00d8*/ 	.word	0x00000da0


	//   ....[8]....
        /*00dc*/ 	.word	0x00000df0


	//   ....[9]....
        /*00e0*/ 	.word	0x00000e30


	//   ....[10]....
        /*00e4*/ 	.word	0x000020e0


	//   ....[11]....
        /*00e8*/ 	.word	0x00002170


	//   ....[12]....
        /*00ec*/ 	.word	0x000021c0


	//   ....[13]....
        /*00f0*/ 	.word	0x00002200


	//   ....[14]....
        /*00f4*/ 	.word	0x00002230


	//----- nvinfo : EIATTR_VRC_CTA_INIT_COUNT
	.align		4
.L_278:
        /*00f8*/ 	.byte	0x02, 0x4a
	.zero		1
	.zero		1


	//----- nvinfo : EIATTR_EXIT_INSTR_OFFSETS
	.align		4
        /*00fc*/ 	.byte	0x04, 0x1c
        /*00fe*/ 	.short	(.L_280 - .L_279)


	//   ....[0]....
.L_279:
        /*0100*/ 	.word	0x00002380


	//   ....[1]....
        /*0104*/ 	.word	0x000023e0


	//----- nvinfo : EIATTR_MAX_THREADS
	.align		4
.L_280:
        /*0108*/ 	.byte	0x04, 0x05
        /*010a*/ 	.short	(.L_282 - .L_281)
.L_281:
        /*010c*/ 	.word	0x00000100
        /*0110*/ 	.word	0x00000001
        /*0114*/ 	.word	0x00000001


	//----- nvinfo : EIATTR_CRS_STACK_SIZE
	.align		4
.L_282:
        /*0118*/ 	.byte	0x04, 0x1e
        /*011a*/ 	.short	(.L_284 - .L_283)
.L_283:
        /*011c*/ 	.word	0x00000000


	//----- nvinfo : EIATTR_CBANK_PARAM_SIZE
	.align		4
.L_284:
        /*0120*/ 	.byte	0x03, 0x19
        /*0122*/ 	.short	0x0062


	//----- nvinfo : EIATTR_PARAM_CBANK
	.align		4
        /*0124*/ 	.byte	0x04, 0x0a
        /*0126*/ 	.short	(.L_286 - .L_285)
	.align		4
.L_285:
        /*0128*/ 	.word	index@(.nv.constant0._ZN3cub18CUB_300001_SM_10006detail6reduce18DeviceReduceKernelINS2_10policy_hubIfyN4cuda3std3__44plusIfEEE10Policy1000EN6thrust24THRUST_300001_SM_1000_NS6detail15normal_iteratorINSD_10device_ptrIfEEEEyS9_f6squareIfEEEvT0_PT3_T1_NS0_13GridEvenShareISO_EET2_T4_)
        /*012c*/ 	.short	0x0380
        /*012e*/ 	.short	0x0062


	//----- nvinfo : EIATTR_SW_WAR
	.align		4
.L_286:
        /*0130*/ 	.byte	0x04, 0x36
        /*0132*/ 	.short	(.L_288 - .L_287)
.L_287:
        /*0134*/ 	.word	0x00000008
.L_288:


//--------------------- .nv.info._ZN3cub18CUB_300001_SM_10006detail6reduce28DeviceReduceSingleTileKernelINS2_10policy_hubIfyN4cuda3std3__44plusIfEEE10Policy1000EN6thrust24THRUST_300001_SM_1000_NS6detail15normal_iteratorINSD_10device_ptrIfEEEEPiyS9_if6squareIfEEEvT0_T1_T2_T3_T4_T6_ --------------------------
	.section	.nv.info._ZN3cub18CUB_300001_SM_10006detail6reduce28DeviceReduceSingleTileKernelINS2_10policy_hubIfyN4cuda3std3__44plusIfEEE10Policy1000EN6thrust24THRUST_300001_SM_1000_NS6detail15normal_iteratorINSD_10device_ptrIfEEEEPiyS9_if6squareIfEEEvT0_T1_T2_T3_T4_T6_,"",@"SHT_CUDA_INFO"
	.sectionflags	@""
	.align	4


	//----- nvinfo : EIATTR_CUDA_API_VERSION
	.align		4
        /*0000*/ 	.byte	0x04, 0x37
        /*0002*/ 	.short	(.L_290 - .L_289)
.L_289:
        /*0004*/ 	.word	0x00000082


	//----- nvinfo : EIATTR_KPARAM_INFO
	.align		4
.L_290:
        /*0008*/ 	.byte	0x04, 0x17
        /*000a*/ 	.short	(.L_292 - .L_291)
.L_291:
        /*000c*/ 	.word	0x00000000
        /*0010*/ 	.short	0x0005
        /*0012*/ 	.short	0x0020
        /*0014*/ 	.byte	0x00, 0xf0, 0x05, 0x00


	//----- nvinfo : EIATTR_KPARAM_INFO
	.align		4
.L_292:
        /*0018*/ 	.byte	0x04, 0x17
        /*001a*/ 	.short	(.L_294 - .L_293)
.L_293:
        /*001c*/ 	.word	0x00000000
        /*0020*/ 	.short	0x0004
        /*0022*/ 	.short	0x001c
        /*0024*/ 	.byte	0x00, 0xf0, 0x11, 0x00


	//----- nvinfo : EIATTR_KPARAM_INFO
	.align		4
.L_294:
        /*0028*/ 	.byte	0x04, 0x17
        /*002a*/ 	.short	(.L_296 - .L_295)
.L_295:
        /*002c*/ 	.word	0x00000000
        /*0030*/ 	.short	0x0003
        /*0032*/ 	.short	0x0018
        /*0034*/ 	.byte	0x00, 0xf0, 0x05, 0x00


	//----- nvinfo : EIATTR_KPARAM_INFO
	.align		4
.L_296:
        /*0038*/ 	.byte	0x04, 0x17
        /*003a*/ 	.short	(.L_298 - .L_297)
.L_297:
        /*003c*/ 	.word	0x00000000
        /*0040*/ 	.short	0x0002
        /*0042*/ 	.short	0x0010
        /*0044*/ 	.byte	0x00, 0xf0, 0x21, 0x00


	//----- nvinfo : EIATTR_KPARAM_INFO
	.align		4
.L_298:
        /*0048*/ 	.byte	0x04, 0x17
        /*004a*/ 	.short	(.L_300 - .L_299)
.L_299:
        /*004c*/ 	.word	0x00000000
        /*0050*/ 	.short	0x0001
        /*0052*/ 	.short	0x0008
        /*0054*/ 	.byte	0x00, 0xf5, 0x21, 0x00


	//----- nvinfo : EIATTR_KPARAM_INFO
	.align		4
.L_300:
        /*0058*/ 	.byte	0x04, 0x17
        /*005a*/ 	.short	(.L_302 - .L_301)
.L_301:
        /*005c*/ 	.word	0x00000000
        /*0060*/ 	.short	0x0000
        /*0062*/ 	.short	0x0000
        /*0064*/ 	.byte	0x00, 0xf0, 0x21, 0x00


	//----- nvinfo : EIATTR_SPARSE_MMA_MASK
	.align		4
.L_302:
        /*0068*/ 	.byte	0x03, 0x50
        /*006a*/ 	.short	0x0000


	//----- nvinfo : EIATTR_MAXREG_COUNT
	.align		4
        /*006c*/ 	.byte	0x03, 0x1b
        /*006e*/ 	.short	0x00ff


	//----- nvinfo : EIATTR_NUM_BARRIERS
	.align		4
        /*0070*/ 	.byte	0x02, 0x4c
        /*0072*/ 	.byte	0x01
	.zero		1


	//----- nvinfo : EIATTR_MERCURY_ISA_VERSION
	.align		4
        /*0074*/ 	.byte	0x03, 0x5f
        /*0076*/ 	.short	0x0101


	//----- nvinfo : EIATTR_COOP_GROUP_MASK_REGIDS
	.align		4
        /*0078*/ 	.byte	0x04, 0x29
        /*007a*/ 	.short	(.L_304 - .L_303)


	//   ....[0]....
.L_303:
        /*007c*/ 	.word	0xffffffff


	//   ....[1]....
        /*0080*/ 	.word	0xffffffff


	//   ....[2]....
        /*0084*/ 	.word	0xffffffff


	//   ....[3]....
        /*0088*/ 	.word	0xffffffff


	//   ....[4]....
        /*008c*/ 	.word	0xffffffff


	//   ....[5]....
        /*0090*/ 	.word	0xffffffff


	//   ....[6]....
        /*0094*/ 	.word	0xffffffff


	//   ....[7]....
        /*0098*/ 	.word	0xffffffff


	//   ....[8]....
        /*009c*/ 	.word	0xffffffff


	//   ....[9]....
        /*00a0*/ 	.word	0xffffffff


	//   ....[10]....
        /*00a4*/ 	.word	0xffffffff


	//   ....[11]....
        /*00a8*/ 	.word	0xffffffff


	//   ....[12]....
        /*00ac*/ 	.word	0xffffffff


	//   ....[13]....
        /*00b0*/ 	.word	0xffffffff


	//   ....[14]....
        /*00b4*/ 	.word	0xffffffff


	//----- nvinfo : EIATTR_COOP_GROUP_INSTR_OFFSETS
	.align		4
.L_304:
        /*00b8*/ 	.byte	0x04, 0x28
        /*00ba*/ 	.short	(.L_306 - .L_305)


	//   ....[0]....
.L_305:
        /*00bc*/ 	.word	0x00000940


	//   ....[1]....
        /*00c0*/ 	.word	0x000009a0


	//   ....[2]....
        /*00c4*/ 	.word	0x00000a10


	//   ....[3]....
        /*00c8*/ 	.word	0x00000a60


	//   ....[4]....
        /*00cc*/ 	.word	0x00000a90


	//   ....[5]....
        /*00d0*/ 	.word	0x00000c50


	//   ....[6]....
        /*00d4*/ 	.word	0x00000ce0


	//   ....[7]....
        /*00d8*/ 	.word	0x00000d30


	//   ....[8]....
        /*00dc*/ 	.word	0x00000d70


	//   ....[9]....
        /*00e0*/ 	.word	0x00000db0


	//   ....[10]....
        /*00e4*/ 	.word	0x00001ed0


	//   ....[11]....
        /*00e8*/ 	.word	0x00001f50


	//   ....[12]....
        /*00ec*/ 	.word	0x00001fa0


	//   ....[13]....
        /*00f0*/ 	.word	0x00001fe0


	//   ....[14]....
        /*00f4*/ 	.word	0x00002010


	//----- nvinfo : EIATTR_VRC_CTA_INIT_COUNT
	.align		4
.L_306:
        /*00f8*/ 	.byte	0x02, 0x4a
	.zero		1
	.zero		1


	//----- nvinfo : EIATTR_EXIT_INSTR_OFFSETS
	.align		4
        /*00fc*/ 	.byte	0x04, 0x1c
        /*00fe*/ 	.short	(.L_308 - .L_307)


	//   ....[0]....
.L_307:
        /*0100*/ 	.word	0x000000a0


	//   ....[1]....
        /*0104*/ 	.word	0x000000e0


	//   ....[2]....
        /*0108*/ 	.word	0x00002150


	//   ....[3]....
        /*010c*/ 	.word	0x000021c0


	//----- nvinfo : EIATTR_MAX_THREADS
	.align		4
.L_308:
        /*0110*/ 	.byte	0x04, 0x05
        /*0112*/ 	.short	(.L_310 - .L_309)
.L_309:
        /*0114*/ 	.word	0x00000100
        /*0118*/ 	.word	0x00000001
        /*011c*/ 	.word	0x00000001


	//----- nvinfo : EIATTR_CRS_STACK_SIZE
	.align		4
.L_310:
        /*0120*/ 	.byte	0x04, 0x1e
        /*0122*/ 	.short	(.L_312 - .L_311)
.L_311:
        /*0124*/ 	.word	0x00000000


	//----- nvinfo : EIATTR_CBANK_PARAM_SIZE
	.align		4
.L_312:
        /*0128*/ 	.byte	0x03, 0x19
        /*012a*/ 	.short	0x0021


	//----- nvinfo : EIATTR_PARAM_CBANK
	.align		4
        /*012c*/ 	.byte	0x04, 0x0a
        /*012e*/ 	.short	(.L_314 - .L_313)
	.align		4
.L_313:
        /*0130*/ 	.word	index@(.nv.constant0._ZN3cub18CUB_300001_SM_10006detail6reduce28DeviceReduceSingleTileKernelINS2_10policy_hubIfyN4cuda3std3__44plusIfEEE10Policy1000EN6thrust24THRUST_300001_SM_1000_NS6detail15normal_iteratorINSD_10device_ptrIfEEEEPiyS9_if6squareIfEEEvT0_T1_T2_T3_T4_T6_)
        /*0134*/ 	.short	0x0380
        /*0136*/ 	.short	0x0021


	//----- nvinfo : EIATTR_SW_WAR
	.align		4
.L_314:
        /*0138*/ 	.byte	0x04, 0x36
        /*013a*/ 	.short	(.L_316 - .L_315)
.L_315:
        /*013c*/ 	.word	0x00000008
.L_316:


//--------------------- .nv.info._ZN3cub18CUB_300001_SM_10006detail6reduce28DeviceReduceSingleTileKernelINS2_10policy_hubIfjN4cuda3std3__44plusIfEEE10Policy1000EPfPiiS9_ifNS7_10__identityEEEvT0_T1_T2_T3_T4_T6_ --------------------------
	.section	.nv.info._ZN3cub18CUB_300001_SM_10006detail6reduce28DeviceReduceSingleTileKernelINS2_10policy_hubIfjN4cuda3std3__44plusIfEEE10Policy1000EPfPiiS9_ifNS7_10__identityEEEvT0_T1_T2_T3_T4_T6_,"",@"SHT_CUDA_INFO"
	.sectionflags	@""
	.align	4


	//----- nvinfo : EIATTR_CUDA_API_VERSION
	.align		4
        /*0000*/ 	.byte	0x04, 0x37
        /*0002*/ 	.short	(.L_318 - .L_317)
.L_317:
        /*0004*/ 	.word	0x00000082


	//----- nvinfo : EIATTR_KPARAM_INFO
	.align		4
.L_318:
        /*0008*/ 	.byte	0x04, 0x17
        /*000a*/ 	.short	(.L_320 - .L_319)
.L_319:
        /*000c*/ 	.word	0x00000000
        /*0010*/ 	.short	0x0005
        /*0012*/ 	.short	0x001c
        /*0014*/ 	.byte	0x00, 0xf0, 0x05, 0x00


	//----- nvinfo : EIATTR_KPARAM_INFO
	.align		4
.L_320:
        /*0018*/ 	.byte	0x04, 0x17
        /*001a*/ 	.short	(.L_322 - .L_321)
.L_321:
        /*001c*/ 	.word	0x00000000
        /*0020*/ 	.short	0x0004
        /*0022*/ 	.short	0x0018
        /*0024*/ 	.byte	0x00, 0xf0, 0x11, 0x00


	//----- nvinfo : EIATTR_KPARAM_INFO
	.align		4
.L_322:
        /*0028*/ 	.byte	0x04, 0x17
        /*002a*/ 	.short	(.L_324 - .L_323)
.L_323:
        /*002c*/ 	.word	0x00000000
        /*0030*/ 	.short	0x0003
        /*0032*/ 	.short	0x0014
        /*0034*/ 	.byte	0x00, 0xf0, 0x05, 0x00


	//----- nvinfo : EIATTR_KPARAM_INFO
	.align		4
.L_324:
        /*0038*/ 	.byte	0x04, 0x17
        /*003a*/ 	.short	(.L_326 - .L_325)
.L_325:
        /*003c*/ 	.word	0x00000000
        /*0040*/ 	.short	0x0002
        /*0042*/ 	.short	0x0010
        /*0044*/ 	.byte	0x00, 0xf0, 0x11, 0x00


	//----- nvinfo : EIATTR_KPARAM_INFO
	.align		4
.L_326:
        /*0048*/ 	.byte	0x04, 0x17
        /*004a*/ 	.short	(.L_328 - .L_327)
.L_327:
        /*004c*/ 	.word	0x00000000
        /*0050*/ 	.short	0x0001
        /*0052*/ 	.short	0x0008
        /*0054*/ 	.byte	0x00, 0xf5, 0x21, 0x00


	//----- nvinfo : EIATTR_KPARAM_INFO
	.align		4
.L_328:
        /*0058*/ 	.byte	0x04, 0x17
        /*005a*/ 	.short	(.L_330 - .L_329)
.L_329:
        /*005c*/ 	.word	0x00000000
        /*0060*/ 	.short	0x0000
        /*0062*/ 	.short	0x0000
        /*0064*/ 	.byte	0x00, 0xf5, 0x21, 0x00


	//----- nvinfo : EIATTR_SPARSE_MMA_MASK
	.align		4
.L_330:
        /*0068*/ 	.byte	0x03, 0x50
        /*006a*/ 	.short	0x0000


	//----- nvinfo : EIATTR_MAXREG_COUNT
	.align		4
        /*006c*/ 	.byte	0x03, 0x1b
        /*006e*/ 	.short	0x0080


	//----- nvinfo : EIATTR_NUM_BARRIERS
	.align		4
        /*0070*/ 	.byte	0x02, 0x4c
        /*0072*/ 	.byte	0x01
	.zero		1


	//----- nvinfo : EIATTR_MERCURY_ISA_VERSION
	.align		4
        /*0074*/ 	.byte	0x03, 0x5f
        /*0076*/ 	.short	0x0101


	//----- nvinfo : EIATTR_UNUSED_LOAD_BYTE_OFFSET
	.align		4
        /*0078*/ 	.byte	0x04, 0x44
        /*007a*/ 	.short	(.L_332 - .L_331)


	//   ....[0]....
.L_331:
        /*007c*/ 	.word	0x00000b70
        /*0080*/ 	.word	0x0000fff0


	//   ....[1]....
        /*0084*/ 	.word	0x00000f80
        /*0088*/ 	.word	0x0000fff0


	//   ....[2]....
        /*008c*/ 	.word	0x00002010
        /*0090*/ 	.word	0x0000fff0


	//   ....[3]....
        /*0094*/ 	.word	0x00002bb0
        /*0098*/ 	.word	0x0000fff0


	//   ....[4]....
        /*009c*/ 	.word	0x00002fc0
        /*00a0*/ 	.word	0x0000fff0


	//   ....[5]....
        /*00a4*/ 	.word	0x00004140
        /*00a8*/ 	.word	0x0000fff0


	//----- nvinfo : EIATTR_COOP_GROUP_MASK_REGIDS
	.align		4
.L_332:
        /*00ac*/ 	.byte	0x04, 0x29
        /*00ae*/ 	.short	(.L_334 - .L_333)


	//   ....[0]....
.L_333:
        /*00b0*/ 	.word	0xffffffff


	//   ....[1]....
        /*00b4*/ 	.word	0xffffffff


	//   ....[2]....
        /*00b8*/ 	.word	0xffffffff


	//   ....[3]....
        /*00bc*/ 	.word	0xffffffff


	//   ....[4]....
        /*00c0*/ 	.word	0xffffffff


	//   ....[5]....
        /*00c4*/ 	.word	0xffffffff


	//   ....[6]....
        /*00c8*/ 	.word	0xffffffff


	//   ....[7]....
        /*00cc*/ 	.word	0xffffffff


	//   ....[8]....
        /*00d0*/ 	.word	0xffffffff


	//   ....[9]....
        /*00d4*/ 	.word	0xffffffff


	//   ....[10]....
        /*00d8*/ 	.word	0xffffffff


	//   ....[11]....
        /*00dc*/ 	.word	0xffffffff


	//   ....[12]....
        /*00e0*/ 	.word	0xffffffff


	//   ....[13]....
        /*00e4*/ 	.word	0xffffffff


	//   ....[14]....
        /*00e8*/ 	.word	0xffffffff


	//   ....[15]....
        /*00ec*/ 	.word	0xffffffff


	//   ....[16]....
        /*00f0*/ 	.word	0xffffffff


	//   ....[17]....
        /*00f4*/ 	.word	0xffffffff


	//   ....[18]....
        /*00f8*/ 	.word	0xffffffff


	//   ....[19]....
        /*00fc*/ 	.word	0xffffffff


	//   ....[20]....
        /*0100*/ 	.word	0xffffffff


	//   ....[21]....
        /*0104*/ 	.word	0xffffffff


	//   ....[22]....
        /*0108*/ 	.word	0xffffffff


	//   ....[23]....
        /*010c*/ 	.word	0xffffffff


	//   ....[24]....
        /*0110*/ 	.word	0xffffffff


	//   ....[25]....
        /*0114*/ 	.word	0xffffffff


	//   ....[26]....
        /*0118*/ 	.word	0xffffffff


	//   ....[27]....
        /*011c*/ 	.word	0xffffffff


	//   ....[28]....
        /*0120*/ 	.word	0xffffffff


	//   ....[29]....
        /*0124*/ 	.word	0xffffffff


	//----- nvinfo : EIATTR_COOP_GROUP_INSTR_OFFSETS
	.align		4
.L_334:
        /*0128*/ 	.byte	0x04, 0x28
        /*012a*/ 	.short	(.L_336 - .L_335)


	//   ....[0]....
.L_335:
        /*012c*/ 	.word	0x00000980


	//   ....[1]....
        /*0130*/ 	.word	0x000009e0


	//   ....[2]....
        /*0134*/ 	.word	0x00000a50


	//   ....[3]....
        /*0138*/ 	.word	0x00000aa0


	//   ....[4]....
        /*013c*/ 	.word	0x00000ad0


	//   ....[5]....
        /*0140*/ 	.word	0x00000d20


	//   ....[6]....
        /*0144*/ 	.word	0x00000db0


	//   ....[7]....
        /*0148*/ 	.word	0x00000df0


	//   ....[8]....
        /*014c*/ 	.word	0x00000e40


	//   ....[9]....
        /*0150*/ 	.word	0x00000e80


	//   ....[10]....
        /*0154*/ 	.word	0x00001e30


	//   ....[11]....
        /*0158*/ 	.word	0x00001eb0


	//   ....[12]....
        /*015c*/ 	.word	0x00001f00


	//   ....[13]....
        /*0160*/ 	.word	0x00001f40


	//   ....[14]....
        /*0164*/ 	.word	0x00001f70


	//   ....[15]....
        /*0168*/ 	.word	0x000029c0


	//   ....[16]....
        /*016c*/ 	.word	0x00002a20


	//   ....[17]....
        /*0170*/ 	.word	0x00002a90


	//   ....[18]....
        /*0174*/ 	.word	0x00002ae0


	//   ....[19]....
        /*0178*/ 	.word	0x00002b10


	//   ....[20]....
        /*017c*/ 	.word	0x00002d60


	//   ....[21]....
        /*0180*/ 	.word	0x00002de0


	//   ....[22]....
        /*0184*/ 	.word	0x00002e20


	//   ....[23]....
        /*0188*/ 	.word	0x00002e60


	//   ....[24]....
        /*018c*/ 	.word	0x00002ec0


	//   ....[25]....
        /*0190*/ 	.word	0x00003f60


	//   ....[26]....
        /*0194*/ 	.word	0x00003fe0


	//   ....[27]....
        /*0198*/ 	.word	0x00004030


	//   ....[28]....
        /*019c*/ 	.word	0x00004070


	//   ....[29]....
        /*01a0*/ 	.word	0x000040a0


	//----- nvinfo : EIATTR_VRC_CTA_INIT_COUNT
	.align		4
.L_336:
        /*01a4*/ 	.byte	0x02, 0x4a
	.zero		1
	.zero		1


	//----- nvinfo : EIATTR_EXIT_INSTR_OFFSETS
	.align		4
        /*01a8*/ 	.byte	0x04, 0x1c
        /*01aa*/ 	.short	(.L_338 - .L_337)


	//   ....[0]....
.L_337:
        /*01ac*/ 	.word	0x00000080


	//   ....[1]....
        /*01b0*/ 	.word	0x000000c0


	//   ....[2]....
        /*01b4*/ 	.word	0x00004280


	//   ....[3]....
        /*01b8*/ 	.word	0x000042f0


	//----- nvinfo : EIATTR_MAX_THREADS
	.align		4
.L_338:
        /*01bc*/ 	.byte	0x04, 0x05
        /*01be*/ 	.short	(.L_340 - .L_339)
.L_339:
        /*01c0*/ 	.word	0x00000200
        /*01c4*/ 	.word	0x00000001
        /*01c8*/ 	.word	0x00000001


	//----- nvinfo : EIATTR_CRS_STACK_SIZE
	.align		4
.L_340:
        /*01cc*/ 	.byte	0x04, 0x1e
        /*01ce*/ 	.short	(.L_342 - .L_341)
.L_341:
        /*01d0*/ 	.word	0x00000000


	//----- nvinfo : EIATTR_CBANK_PARAM_SIZE
	.align		4
.L_342:
        /*01d4*/ 	.byte	0x03, 0x19
        /*01d6*/ 	.short	0x001d


	//----- nvinfo : EIATTR_PARAM_CBANK
	.align		4
        /*01d8*/ 	.byte	0x04, 0x0a
        /*01da*/ 	.short	(.L_344 - .L_343)
	.align		4
.L_343:
        /*01dc*/ 	.word	index@(.nv.constant0._ZN3cub18CUB_300001_SM_10006detail6reduce28DeviceReduceSingleTileKernelINS2_10policy_hubIfjN4cuda3std3__44plusIfEEE10Policy1000EPfPiiS9_ifNS7_10__identityEEEvT0_T1_T2_T3_T4_T6_)
        /*01e0*/ 	.short	0x0380
        /*01e2*/ 	.short	0x001d


	//----- nvinfo : EIATTR_SW_WAR
	.align		4
.L_344:
        /*01e4*/ 	.byte	0x04, 0x36
        /*01e6*/ 	.short	(.L_346 - .L_345)
.L_345:
        /*01e8*/ 	.word	0x00000008
.L_346:


//--------------------- .nv.info._ZN3cub18CUB_300001_SM_10006detail6reduce18DeviceReduceKernelINS2_10policy_hubIfjN4cuda3std3__44plusIfEEE10Policy1000EN6thrust24THRUST_300001_SM_1000_NS6detail15normal_iteratorINSD_10device_ptrIfEEEEjS9_f6squareIfEEEvT0_PT3_T1_NS0_13GridEvenShareISO_EET2_T4_ --------------------------
	.section	.nv.info._ZN3cub18CUB_300001_SM_10006detail6reduce18DeviceReduceKernelINS2_10policy_hubIfjN4cuda3std3__44plusIfEEE10Policy1000EN6thrust24THRUST_300001_SM_1000_NS6detail15normal_iteratorINSD_10device_ptrIfEEEEjS9_f6squareIfEEEvT0_PT3_T1_NS0_13GridEvenShareISO_EET2_T4_,"",@"SHT_CUDA_INFO"
	.sectionflags	@""
	.align	4


	//----- nvinfo : EIATTR_CUDA_API_VERSION
	.align		4
        /*0000*/ 	.byte	0x04, 0x37
        /*0002*/ 	.short	(.L_348 - .L_347)
.L_347:
        /*0004*/ 	.word	0x00000082


	//----- nvinfo : EIATTR_KPARAM_INFO
	.align		4
.L_348:
        /*0008*/ 	.byte	0x04, 0x17
        /*000a*/ 	.short	(.L_350 - .L_349)
.L_349:
        /*000c*/ 	.word	0x00000000
        /*0010*/ 	.short	0x0005
        /*0012*/ 	.short	0x003d
        /*0014*/ 	.byte	0x00, 0xf0, 0x05, 0x00


	//----- nvinfo : EIATTR_KPARAM_INFO
	.align		4
.L_350:
        /*0018*/ 	.byte	0x04, 0x17
        /*001a*/ 	.short	(.L_352 - .L_351)
.L_351:
        /*001c*/ 	.word	0x00000000
        /*0020*/ 	.short	0x0004
        /*0022*/ 	.short	0x003c
        /*0024*/ 	.byte	0x00, 0xf0, 0x05, 0x00


	//----- nvinfo : EIATTR_KPARAM_INFO
	.align		4
.L_352:
        /*0028*/ 	.byte	0x04, 0x17
        /*002a*/ 	.short	(.L_354 - .L_353)
.L_353:
        /*002c*/ 	.word	0x00000000
        /*0030*/ 	.short	0x0003
        /*0032*/ 	.short	0x0014
        /*0034*/ 	.byte	0x00, 0xf0, 0xa1, 0x00


	//----- nvinfo : EIATTR_KPARAM_INFO
	.align		4
.L_354:
        /*0038*/ 	.byte	0x04, 0x17
        /*003a*/ 	.short	(.L_356 - .L_355)
.L_355:
        /*003c*/ 	.word	0x00000000
        /*0040*/ 	.short	0x0002
        /*0042*/ 	.short	0x0010
        /*0044*/ 	.byte	0x00, 0xf0, 0x11, 0x00


	//----- nvinfo : EIATTR_KPARAM_INFO
	.align		4
.L_356:
        /*0048*/ 	.byte	0x04, 0x17
        /*004a*/ 	.short	(.L_358 - .L_357)
.L_357:
        /*004c*/ 	.word	0x00000000
        /*0050*/ 	.short	0x0001
        /*0052*/ 	.short	0x0008
        /*0054*/ 	.byte	0x00, 0xf5, 0x21, 0x00


	//----- nvinfo : EIATTR_KPARAM_INFO
	.align		4
.L_358:
        /*0058*/ 	.byte	0x04, 0x17
        /*005a*/ 	.short	(.L_360 - .L_359)
.L_359:
        /*005c*/ 	.word	0x00000000
        /*0060*/ 	.short	0x0000
        /*0062*/ 	.short	0x0000
        /*0064*/ 	.byte	0x00, 0xf0, 0x21, 0x00


	//----- nvinfo : EIATTR_SPARSE_MMA_MASK
	.align		4
.L_360:
        /*0068*/ 	.byte	0x03, 0x50
        /*006a*/ 	.short	0x0000


	//----- nvinfo : EIATTR_MAXREG_COUNT
	.align		4
        /*006c*/ 	.byte	0x03, 0x1b
        /*006e*/ 	.short	0x0080


	//----- nvinfo : EIATTR_NUM_BARRIERS
	.align		4
        /*0070*/ 	.byte	0x02, 0x4c
        /*0072*/ 	.byte	0x01
	.zero		1


	//----- nvinfo : EIATTR_MERCURY_ISA_VERSION
	.align		4
        /*0074*/ 	.byte	0x03, 0x5f
        /*0076*/ 	.short	0x0101


	//----- nvinfo : EIATTR_UNUSED_LOAD_BYTE_OFFSET
	.align		4
        /*0078*/ 	.byte	0x04, 0x44
        /*007a*/ 	.short	(.L_362 - .L_361)


	//   ....[0]....
.L_361:
        /*007c*/ 	.word	0x00000df0
        /*0080*/ 	.word	0x0000fff0


	//   ....[1]....
        /*0084*/ 	.word	0x00001200
        /*0088*/ 	.word	0x0000fff0


	//   ....[2]....
        /*008c*/ 	.word	0x000027c0
        /*0090*/ 	.word	0x0000fff0


	//----- nvinfo : EIATTR_COOP_GROUP_MASK_REGIDS
	.align		4
.L_362:
        /*0094*/ 	.byte	0x04, 0x29
        /*0096*/ 	.short	(.L_364 - .L_363)


	//   ....[0]....
.L_363:
        /*0098*/ 	.word	0xffffffff


	//   ....[1]....
        /*009c*/ 	.word	0xffffffff


	//   ....[2]....
        /*00a0*/ 	.word	0xffffffff


	//   ....[3]....
        /*00a4*/ 	.word	0xffffffff


	//   ....[4]....
        /*00a8*/ 	.word	0xffffffff


	//   ....[5]....
        /*00ac*/ 	.word	0xffffffff


	//   ....[6]....
        /*00b0*/ 	.word	0xffffffff


	//   ....[7]....
        /*00b4*/ 	.word	0xffffffff


	//   ....[8]....
        /*00b8*/ 	.word	0xffffffff


	//   ....[9]....
        /*00bc*/ 	.word	0xffffffff


	//   ....[10]....
        /*00c0*/ 	.word	0xffffffff


	//   ....[11]....
        /*00c4*/ 	.word	0xffffffff


	//   ....[12]....
        /*00c8*/ 	.word	0xffffffff


	//   ....[13]....
        /*00cc*/ 	.word	0xffffffff


	//   ....[14]....
        /*00d0*/ 	.word	0xffffffff


	//----- nvinfo : EIATTR_COOP_GROUP_INSTR_OFFSETS
	.align		4
.L_364:
        /*00d4*/ 	.byte	0x04, 0x28
        /*00d6*/ 	.short	(.L_366 - .L_365)


	//   ....[0]....
.L_365:
        /*00d8*/ 	.word	0x00000c00


	//   ....[1]....
        /*00dc*/ 	.word	0x00000c60


	//   ....[2]....
        /*00e0*/ 	.word	0x00000cd0


	//   ....[3]....
        /*00e4*/ 	.word	0x00000d20


	//   ....[4]....
        /*00e8*/ 	.word	0x00000d50


	//   ....[5]....
        /*00ec*/ 	.word	0x00000fa0


	//   ....[6]....
        /*00f0*/ 	.word	0x00001030


	//   ....[7]....
        /*00f4*/ 	.word	0x00001080


	//   ....[8]....
        /*00f8*/ 	.word	0x000010c0


	//   ....[9]....
        /*00fc*/ 	.word	0x00001100


	//   ....[10]....
        /*0100*/ 	.word	0x000025d0


	//   ....[11]....
        /*0104*/ 	.word	0x00002660


	//   ....[12]....
        /*0108*/ 	.word	0x000026b0


	//   ....[13]....
        /*010c*/ 	.word	0x000026f0


	//   ....[14]....
        /*0110*/ 	.word	0x00002720


	//----- nvinfo : EIATTR_VRC_CTA_INIT_COUNT
	.align		4
.L_366:
        /*0114*/ 	.byte	0x02, 0x4a
	.zero		1
	.zero		1


	//----- nvinfo : EIATTR_EXIT_INSTR_OFFSETS
	.align		4
        /*0118*/ 	.byte	0x04, 0x1c
        /*011a*/ 	.short	(.L_368 - .L_367)


	//   ....[0]....
.L_367:
        /*011c*/ 	.word	0x00002900


	//   ....[1]....
        /*0120*/ 	.word	0x00002940


	//----- nvinfo : EIATTR_MAX_THREADS
	.align		4
.L_368:
        /*0124*/ 	.byte	0x04, 0x05
        /*0126*/ 	.short	(.L_370 - .L_369)
.L_369:
        /*0128*/ 	.word	0x00000200
        /*012c*/ 	.word	0x00000001
        /*0130*/ 	.word	0x00000001


	//----- nvinfo : EIATTR_CRS_STACK_SIZE
	.align		4
.L_370:
        /*0134*/ 	.byte	0x04, 0x1e
        /*0136*/ 	.short	(.L_372 - .L_371)
.L_371:
        /*0138*/ 	.word	0x00000000


	//----- nvinfo : EIATTR_CBANK_PARAM_SIZE
	.align		4
.L_372:
        /*013c*/ 	.byte	0x03, 0x19
        /*013e*/ 	.short	0x003e


	//----- nvinfo : EIATTR_PARAM_CBANK
	.align		4
        /*0140*/ 	.byte	0x04, 0x0a
        /*0142*/ 	.short	(.L_374 - .L_373)
	.align		4
.L_373:
        /*0144*/ 	.word	index@(.nv.constant0._ZN3cub18CUB_300001_SM_10006detail6reduce18DeviceReduceKernelINS2_10policy_hubIfjN4cuda3std3__44plusIfEEE10Policy1000EN6thrust24THRUST_300001_SM_1000_NS6detail15normal_iteratorINSD_10device_ptrIfEEEEjS9_f6squareIfEEEvT0_PT3_T1_NS0_13GridEvenShareISO_EET2_T4_)
        /*0148*/ 	.short	0x0380
        /*014a*/ 	.short	0x003e


	//----- nvinfo : EIATTR_SW_WAR
	.align		4
.L_374:
        /*014c*/ 	.byte	0x04, 0x36
        /*014e*/ 	.short	(.L_376 - .L_375)
.L_375:
        /*0150*/ 	.word	0x00000008
.L_376:


//--------------------- .nv.info._ZN3cub18CUB_300001_SM_10006detail6reduce28DeviceReduceSingleTileKernelINS2_10policy_hubIfjN4cuda3std3__44plusIfEEE10Policy1000EN6thrust24THRUST_300001_SM_1000_NS6detail15normal_iteratorINSD_10device_ptrIfEEEEPijS9_if6squareIfEEEvT0_T1_T2_T3_T4_T6_ --------------------------
	.section	.nv.info._ZN3cub18CUB_300001_SM_10006detail6reduce28DeviceReduceSingleTileKernelINS2_10policy_hubIfjN4cuda3std3__44plusIfEEE10Policy1000EN6thrust24THRUST_300001_SM_1000_NS6detail15normal_iteratorINSD_10device_ptrIfEEEEPijS9_if6squareIfEEEvT0_T1_T2_T3_T4_T6_,"",@"SHT_CUDA_INFO"
	.sectionflags	@""
	.align	4


	//----- nvinfo : EIATTR_CUDA_API_VERSION
	.align		4
        /*0000*/ 	.byte	0x04, 0x37
        /*0002*/ 	.short	(.L_378 - .L_377)
.L_377:
        /*0004*/ 	.word	0x00000082


	//----- nvinfo : EIATTR_KPARAM_INFO
	.align		4
.L_378:
        /*0008*/ 	.byte	0x04, 0x17
        /*000a*/ 	.short	(.L_380 - .L_379)
.L_379:
        /*000c*/ 	.word	0x00000000
        /*0010*/ 	.short	0x0005
        /*0012*/ 	.short	0x001c
        /*0014*/ 	.byte	0x00, 0xf0, 0x05, 0x00


	//----- nvinfo : EIATTR_KPARAM_INFO
	.align		4
.L_380:
        /*0018*/ 	.byte	0x04, 0x17
        /*001a*/ 	.short	(.L_382 - .L_381)
.L_381:
        /*001c*/ 	.word	0x00000000
        /*0020*/ 	.short	0x0004
        /*0022*/ 	.short	0x0018
        /*0024*/ 	.byte	0x00, 0xf0, 0x11, 0x00


	//----- nvinfo : EIATTR_KPARAM_INFO
	.align		4
.L_382:
        /*0028*/ 	.byte	0x04, 0x17
        /*002a*/ 	.short	(.L_384 - .L_383)
.L_383:
        /*002c*/ 	.word	0x00000000
        /*0030*/ 	.short	0x0003
        /*0032*/ 	.short	0x0014
        /*0034*/ 	.byte	0x00, 0xf0, 0x05, 0x00


	//----- nvinfo : EIATTR_KPARAM_INFO
	.align		4
.L_384:
        /*0038*/ 	.byte	0x04, 0x17
        /*003a*/ 	.short	(.L_386 - .L_385)
.L_385:
        /*003c*/ 	.word	0x00000000
        /*0040*/ 	.short	0x0002
        /*0042*/ 	.short	0x0010
        /*0044*/ 	.byte	0x00, 0xf0, 0x11, 0x00


	//----- nvinfo : EIATTR_KPARAM_INFO
	.align		4
.L_386:
        /*0048*/ 	.byte	0x04, 0x17
        /*004a*/ 	.short	(.L_388 - .L_387)
.L_387:
        /*004c*/ 	.word	0x00000000
        /*0050*/ 	.short	0x0001
        /*0052*/ 	.short	0x0008
        /*0054*/ 	.byte	0x00, 0xf5, 0x21, 0x00


	//----- nvinfo : EIATTR_KPARAM_INFO
	.align		4
.L_388:
        /*0058*/ 	.byte	0x04, 0x17
        /*005a*/ 	.short	(.L_390 - .L_389)
.L_389:
        /*005c*/ 	.word	0x00000000
        /*0060*/ 	.short	0x0000
        /*0062*/ 	.short	0x0000
        /*0064*/ 	.byte	0x00, 0xf0, 0x21, 0x00


	//----- nvinfo : EIATTR_SPARSE_MMA_MASK
	.align		4
.L_390:
        /*0068*/ 	.byte	0x03, 0x50
        /*006a*/ 	.short	0x0000


	//----- nvinfo : EIATTR_MAXREG_COUNT
	.align		4
        /*006c*/ 	.byte	0x03, 0x1b
        /*006e*/ 	.short	0x0080


	//----- nvinfo : EIATTR_NUM_BARRIERS
	.align		4
        /*0070*/ 	.byte	0x02, 0x4c
        /*0072*/ 	.byte	0x01
	.zero		1


	//----- nvinfo : EIATTR_MERCURY_ISA_VERSION
	.align		4
        /*0074*/ 	.byte	0x03, 0x5f
        /*0076*/ 	.short	0x0101


	//----- nvinfo : EIATTR_UNUSED_LOAD_BYTE_OFFSET
	.align		4
        /*0078*/ 	.byte	0x04, 0x44
        /*007a*/ 	.short	(.L_392 - .L_391)


	//   ....[0]....
.L_391:
        /*007c*/ 	.word	0x00000b10
        /*0080*/ 	.word	0x0000fff0


	//   ....[1]....
        /*0084*/ 	.word	0x00000f20
        /*0088*/ 	.word	0x0000fff0


	//   ....[2]....
        /*008c*/ 	.word	0x00002370
        /*0090*/ 	.word	0x0000fff0


	//----- nvinfo : EIATTR_COOP_GROUP_MASK_REGIDS
	.align		4
.L_392:
        /*0094*/ 	.byte	0x04, 0x29
        /*0096*/ 	.short	(.L_394 - .L_393)


	//   ....[0]....
.L_393:
        /*0098*/ 	.word	0xffffffff


	//   ....[1]....
        /*009c*/ 	.word	0xffffffff


	//   ....[2]....
        /*00a0*/ 	.word	0xffffffff


	//   ....[3]....
        /*00a4*/ 	.word	0xffffffff


	//   ....[4]....
        /*00a8*/ 	.word	0xffffffff


	//   ....[5]....
        /*00ac*/ 	.word	0xffffffff


	//   ....[6]....
        /*00b0*/ 	.word	0xffffffff


	//   ....[7]....
        /*00b4*/ 	.word	0xffffffff


	//   ....[8]....
        /*00b8*/ 	.word	0xffffffff


	//   ....[9]....
        /*00bc*/ 	.word	0xffffffff


	//   ....[10]....
        /*00c0*/ 	.word	0xffffffff


	//   ....[11]....
        /*00c4*/ 	.word	0xffffffff


	//   ....[12]....
        /*00c8*/ 	.word	0xffffffff


	//   ....[13]....
        /*00cc*/ 	.word	0xffffffff


	//   ....[14]....
        /*00d0*/ 	.word	0xffffffff


	//----- nvinfo : EIATTR_COOP_GROUP_INSTR_OFFSETS
	.align		4
.L_394:
        /*00d4*/ 	.byte	0x04, 0x28
        /*00d6*/ 	.short	(.L_396 - .L_395)


	//   ....[0]....
.L_395:
        /*00d8*/ 	.word	0x00000920


	//   ....[1]....
        /*00dc*/ 	.word	0x00000980


	//   ....[2]....
        /*00e0*/ 	.word	0x000009f0


	//   ....[3]....
        /*00e4*/ 	.word	0x00000a40


	//   ....[4]....
        /*00e8*/ 	.word	0x00000a70


	//   ....[5]....
        /*00ec*/ 	.word	0x00000cc0


	//   ....[6]....
        /*00f0*/ 	.word	0x00000d50


	//   ....[7]....
        /*00f4*/ 	.word	0x00000d90


	//   ....[8]....
        /*00f8*/ 	.word	0x00000de0


	//   ....[9]....
        /*00fc*/ 	.word	0x00000e20


	//   ....[10]....
        /*0100*/ 	.word	0x00002190


	//   ....[11]....
        /*0104*/ 	.word	0x00002210


	//   ....[12]....
        /*0108*/ 	.word	0x00002260


	//   ....[13]....
        /*010c*/ 	.word	0x000022a0


	//   ....[14]....
        /*0110*/ 	.word	0x000022d0


	//----- nvinfo : EIATTR_VRC_CTA_INIT_COUNT
	.align		4
.L_396:
        /*0114*/ 	.byte	0x02, 0x4a
	.zero		1
	.zero		1


	//----- nvinfo : EIATTR_EXIT_INSTR_OFFSETS
	.align		4
        /*0118*/ 	.byte	0x04, 0x1c
        /*011a*/ 	.short	(.L_398 - .L_397)


	//   ....[0]....
.L_397:
        /*011c*/ 	.word	0x00000080


	//   ....[1]....
        /*0120*/ 	.word	0x000000c0


	//   ....[2]....
        /*0124*/ 	.word	0x000024b0


	//   ....[3]....
        /*0128*/ 	.word	0x00002520


	//----- nvinfo : EIATTR_MAX_THREADS
	.align		4
.L_398:
        /*012c*/ 	.byte	0x04, 0x05
        /*012e*/ 	.short	(.L_400 - .L_399)
.L_399:
        /*0130*/ 	.word	0x00000200
        /*0134*/ 	.word	0x00000001
        /*0138*/ 	.word	0x00000001


	//----- nvinfo : EIATTR_CRS_STACK_SIZE
	.align		4
.L_400:
        /*013c*/ 	.byte	0x04, 0x1e
        /*013e*/ 	.short	(.L_402 - .L_401)
.L_401:
        /*0140*/ 	.word	0x00000000


	//----- nvinfo : EIATTR_CBANK_PARAM_SIZE
	.align		4
.L_402:
        /*0144*/ 	.byte	0x03, 0x19
        /*0146*/ 	.short	0x001d


	//----- nvinfo : EIATTR_PARAM_CBANK
	.align		4
        /*0148*/ 	.byte	0x04, 0x0a
        /*014a*/ 	.short	(.L_404 - .L_403)
	.align		4
.L_403:
        /*014c*/ 	.word	index@(.nv.constant0._ZN3cub18CUB_300001_SM_10006detail6reduce28DeviceReduceSingleTileKernelINS2_10policy_hubIfjN4cuda3std3__44plusIfEEE10Policy1000EN6thrust24THRUST_300001_SM_1000_NS6detail15normal_iteratorINSD_10device_ptrIfEEEEPijS9_if6squareIfEEEvT0_T1_T2_T3_T4_T6_)
        /*0150*/ 	.short	0x0380
        /*0152*/ 	.short	0x001d


	//----- nvinfo : EIATTR_SW_WAR
	.align		4
.L_404:
        /*0154*/ 	.byte	0x04, 0x36
        /*0156*/ 	.short	(.L_406 - .L_405)
.L_405:
        /*0158*/ 	.word	0x00000008
.L_406:


//--------------------- .nv.info._ZN3cub18CUB_300001_SM_10006detail8for_each13static_kernelINS2_12policy_hub_t12policy_500_tElN6thrust24THRUST_300001_SM_1000_NS8cuda_cub6__fill7functorINS7_6detail15normal_iteratorINS7_10device_ptrIiEEEEiEEEEvT0_T1_ --------------------------
	.section	.nv.info._ZN3cub18CUB_300001_SM_10006detail8for_each13static_kernelINS2_12policy_hub_t12policy_500_tElN6thrust24THRUST_300001_SM_1000_NS8cuda_cub6__fill7functorINS7_6detail15normal_iteratorINS7_10device_ptrIiEEEEiEEEEvT0_T1_,"",@"SHT_CUDA_INFO"
	.sectionflags	@""
	.align	4


	//----- nvinfo : EIATTR_CUDA_API_VERSION
	.align		4
        /*0000*/ 	.byte	0x04, 0x37
        /*0002*/ 	.short	(.L_408 - .L_407)
.L_407:
        /*0004*/ 	.word	0x00000082


	//----- nvinfo : EIATTR_KPARAM_INFO
	.align		4
.L_408:
        /*0008*/ 	.byte	0x04, 0x17
        /*000a*/ 	.short	(.L_410 - .L_409)
.L_409:
        /*000c*/ 	.word	0x00000000
        /*0010*/ 	.short	0x0001
        /*0012*/ 	.short	0x0008
        /*0014*/ 	.byte	0x00, 0xf0, 0x41, 0x00


	//----- nvinfo : EIATTR_KPARAM_INFO
	.align		4
.L_410:
        /*0018*/ 	.byte	0x04, 0x17
        /*001a*/ 	.short	(.L_412 - .L_411)
.L_411:
        /*001c*/ 	.word	0x00000000
        /*0020*/ 	.short	0x0000
        /*0022*/ 	.short	0x0000
        /*0024*/ 	.byte	0x00, 0xf0, 0x21, 0x00


	//----- nvinfo : EIATTR_SPARSE_MMA_MASK
	.align		4
.L_412:
        /*0028*/ 	.byte	0x03, 0x50
        /*002a*/ 	.short	0x0000


	//----- nvinfo : EIATTR_MAXREG_COUNT
	.align		4
        /*002c*/ 	.byte	0x03, 0x1b
        /*002e*/ 	.short	0x00ff


	//----- nvinfo : EIATTR_MERCURY_ISA_VERSION
	.align		4
        /*0030*/ 	.byte	0x03, 0x5f
        /*0032*/ 	.short	0x0101


	//----- nvinfo : EIATTR_VRC_CTA_INIT_COUNT
	.align		4
        /*0034*/ 	.byte	0x02, 0x4a
	.zero		1
	.zero		1


	//----- nvinfo : EIATTR_EXIT_INSTR_OFFSETS
	.align		4
        /*0038*/ 	.byte	0x04, 0x1c
        /*003a*/ 	.short	(.L_414 - .L_413)


	//   ....[0]....
.L_413:
        /*003c*/ 	.word	0x00000130


	//   ....[1]....
        /*0040*/ 	.word	0x00000240


	//   ....[2]....
        /*0044*/ 	.word	0x00000270


	//----- nvinfo : EIATTR_MAX_THREADS
	.align		4
.L_414:
        /*0048*/ 	.byte	0x04, 0x05
        /*004a*/ 	.short	(.L_416 - .L_415)
.L_415:
        /*004c*/ 	.word	0x00000100
        /*0050*/ 	.word	0x00000001
        /*0054*/ 	.word	0x00000001


	//----- nvinfo : EIATTR_CBANK_PARAM_SIZE
	.align		4
.L_416:
        /*0058*/ 	.byte	0x03, 0x19
        /*005a*/ 	.short	0x0018


	//----- nvinfo : EIATTR_PARAM_CBANK
	.align		4
        /*005c*/ 	.byte	0x04, 0x0a
        /*005e*/ 	.short	(.L_418 - .L_417)
	.align		4
.L_417:
        /*0060*/ 	.word	index@(.nv.constant0._ZN3cub18CUB_300001_SM_10006detail8for_each13static_kernelINS2_12policy_hub_t12policy_500_tElN6thrust24THRUST_300001_SM_1000_NS8cuda_cub6__fill7functorINS7_6detail15normal_iteratorINS7_10device_ptrIiEEEEiEEEEvT0_T1_)
        /*0064*/ 	.short	0x0380
        /*0066*/ 	.short	0x0018


	//----- nvinfo : EIATTR_SW_WAR
	.align		4
.L_418:
        /*0068*/ 	.byte	0x04, 0x36
        /*006a*/ 	.short	(.L_420 - .L_419)
.L_419:
        /*006c*/ 	.word	0x00000008
.L_420:


//--------------------- .nv.info._ZN3cub18CUB_300001_SM_10006detail8for_each13static_kernelINS2_12policy_hub_t12policy_500_tEmN6thrust24THRUST_300001_SM_1000_NS8cuda_cub20__uninitialized_fill7functorINS7_10device_ptrIiEEiEEEEvT0_T1_ --------------------------
	.section	.nv.info._ZN3cub18CUB_300001_SM_10006detail8for_each13static_kernelINS2_12policy_hub_t12policy_500_tEmN6thrust24THRUST_300001_SM_1000_NS8cuda_cub20__uninitialized_fill7functorINS7_10device_ptrIiEEiEEEEvT0_T1_,"",@"SHT_CUDA_INFO"
	.sectionflags	@""
	.align	4


	//----- nvinfo : EIATTR_CUDA_API_VERSION
	.align		4
        /*0000*/ 	.byte	0x04, 0x37
        /*0002*/ 	.short	(.L_422 - .L_421)
.L_421:
        /*0004*/ 	.word	0x00000082


	//----- nvinfo : EIATTR_KPARAM_INFO
	.align		4
.L_422:
        /*0008*/ 	.byte	0x04, 0x17
        /*000a*/ 	.short	(.L_424 - .L_423)
.L_423:
        /*000c*/ 	.word	0x00000000
        /*0010*/ 	.short	0x0001
        /*0012*/ 	.short	0x0008
        /*0014*/ 	.byte	0x00, 0xf0, 0x41, 0x00


	//----- nvinfo : EIATTR_KPARAM_INFO
	.align		4
.L_424:
        /*0018*/ 	.byte	0x04, 0x17
        /*001a*/ 	.short	(.L_426 - .L_425)
.L_425:
        /*001c*/ 	.word	0x00000000
        /*0020*/ 	.short	0x0000
        /*0022*/ 	.short	0x0000
        /*0024*/ 	.byte	0x00, 0xf0, 0x21, 0x00


	//----- nvinfo : EIATTR_SPARSE_MMA_MASK
	.align		4
.L_426:
        /*0028*/ 	.byte	0x03, 0x50
        /*002a*/ 	.short	0x0000


	//----- nvinfo : EIATTR_MAXREG_COUNT
	.align		4
        /*002c*/ 	.byte	0x03, 0x1b
        /*002e*/ 	.short	0x00ff


	//----- nvinfo : EIATTR_MERCURY_ISA_VERSION
	.align		4
        /*0030*/ 	.byte	0x03, 0x5f
        /*0032*/ 	.short	0x0101


	//----- nvinfo : EIATTR_VRC_CTA_INIT_COUNT
	.align		4
        /*0034*/ 	.byte	0x02, 0x4a
	.zero		1
	.zero		1


	//----- nvinfo : EIATTR_EXIT_INSTR_OFFSETS
	.align		4
        /*0038*/ 	.byte	0x04, 0x1c
        /*003a*/ 	.short	(.L_428 - .L_427)


	//   ....[0]....
.L_427:
        /*003c*/ 	.word	0x00000130


	//   ....[1]....
        /*0040*/ 	.word	0x00000230


	//   ....[2]....
        /*0044*/ 	.word	0x00000260


	//----- nvinfo : EIATTR_MAX_THREADS
	.align		4
.L_428:
        /*0048*/ 	.byte	0x04, 0x05
        /*004a*/ 	.short	(.L_430 - .L_429)
.L_429:
        /*004c*/ 	.word	0x00000100
        /*0050*/ 	.word	0x00000001
        /*0054*/ 	.word	0x00000001


	//----- nvinfo : EIATTR_CBANK_PARAM_SIZE
	.align		4
.L_430:
        /*0058*/ 	.byte	0x03, 0x19
        /*005a*/ 	.short	0x0018


	//----- nvinfo : EIATTR_PARAM_CBANK
	.align		4
        /*005c*/ 	.byte	0x04, 0x0a
        /*005e*/ 	.short	(.L_432 - .L_431)
	.align		4
.L_431:
        /*0060*/ 	.word	index@(.nv.constant0._ZN3cub18CUB_300001_SM_10006detail8for_each13static_kernelINS2_12policy_hub_t12policy_500_tEmN6thrust24THRUST_300001_SM_1000_NS8cuda_cub20__uninitialized_fill7functorINS7_10device_ptrIiEEiEEEEvT0_T1_)
        /*0064*/ 	.short	0x0380
        /*0066*/ 	.short	0x0018


	//----- nvinfo : EIATTR_SW_WAR
	.align		4
.L_432:
        /*0068*/ 	.byte	0x04, 0x36
        /*006a*/ 	.short	(.L_434 - .L_433)
.L_433:
        /*006c*/ 	.word	0x00000008
.L_434:


//--------------------- .nv.info._ZN3cub18CUB_300001_SM_10006detail11EmptyKernelIvEEvv --------------------------
	.section	.nv.info._ZN3cub18CUB_300001_SM_10006detail11EmptyKernelIvEEvv,"",@"SHT_CUDA_INFO"
	.sectionflags	@""
	.align	4


	//----- nvinfo : EIATTR_CUDA_API_VERSION
	.align		4
        /*0000*/ 	.byte	0x04, 0x37
        /*0002*/ 	.short	(.L_436 - .L_435)
.L_435:
        /*0004*/ 	.word	0x00000082


	//----- nvinfo : EIATTR_SPARSE_MMA_MASK
	.align		4
.L_436:
        /*0008*/ 	.byte	0x03, 0x50
        /*000a*/ 	.short	0x0000


	//----- nvinfo : EIATTR_MAXREG_COUNT
	.align		4
        /*000c*/ 	.byte	0x03, 0x1b
        /*000e*/ 	.short	0x00ff


	//----- nvinfo : EIATTR_MERCURY_ISA_VERSION
	.align		4
        /*0010*/ 	.byte	0x03, 0x5f
        /*0012*/ 	.short	0x0101


	//----- nvinfo : EIATTR_VRC_CTA_INIT_COUNT
	.align		4
        /*0014*/ 	.byte	0x02, 0x4a
	.zero		1
	.zero		1


	//----- nvinfo : EIATTR_EXIT_INSTR_OFFSETS
	.align		4
        /*0018*/ 	.byte	0x04, 0x1c
        /*001a*/ 	.short	(.L_438 - .L_437)


	//   ....[0]....
.L_437:
        /*001c*/ 	.word	0x00000010


	//----- nvinfo : EIATTR_SW_WAR
	.align		4
.L_438:
        /*0020*/ 	.byte	0x04, 0x36
        /*0022*/ 	.short	(.L_440 - .L_439)
.L_439:
        /*0024*/ 	.word	0x00000008
.L_440:


//--------------------- .nv.callgraph             --------------------------
	.section	.nv.callgraph,"",@"SHT_CUDA_CALLGRAPH"
	.align	4
	.sectionentsize	8
	.align		4
        /*0000*/ 	.word	0x00000000
	.align		4
        /*0004*/ 	.word	0xffffffff
	.align		4
        /*0008*/ 	.word	0x00000000
	.align		4
        /*000c*/ 	.word	0xfffffffe
	.align		4
        /*0010*/ 	.word	0x00000000
	.align		4
        /*0014*/ 	.word	0xfffffffd
	.align		4
        /*0018*/ 	.word	0x00000000
	.align		4
        /*001c*/ 	.word	0xfffffffc


//--------------------- .nv.constant4             --------------------------
	.section	.nv.constant4,"a",@progbits
	.align	8
	.align		8
.nv.constant4:
        /*0000*/ 	.dword	_ZN34_INTERNAL_7bc0f353_4_k_cu_8a4908834cuda3std3__45__cpo5beginE
	.align		8
        /*0008*/ 	.dword	_ZN34_INTERNAL_7bc0f353_4_k_cu_8a4908834cuda3std3__45__cpo3endE
	.align		8
        /*0010*/ 	.dword	_ZN34_INTERNAL_7bc0f353_4_k_cu_8a4908834cuda3std3__45__cpo6cbeginE
	.align		8
        /*0018*/ 	.dword	_ZN34_INTERNAL_7bc0f353_4_k_cu_8a4908834cuda3std3__45__cpo4cendE
	.align		8
        /*0020*/ 	.dword	_ZN34_INTERNAL_7bc0f353_4_k_cu_8a4908834cuda3std3__45__cpo6rbeginE
	.align		8
        /*0028*/ 	.dword	_ZN34_INTERNAL_7bc0f353_4_k_cu_8a4908834cuda3std3__45__cpo4rendE
	.align		8
        /*0030*/ 	.dword	_ZN34_INTERNAL_7bc0f353_4_k_cu_8a4908834cuda3std3__45__cpo7crbeginE
	.align		8
        /*0038*/ 	.dword	_ZN34_INTERNAL_7bc0f353_4_k_cu_8a4908834cuda3std3__45__cpo5crendE
	.align		8
        /*0040*/ 	.dword	_ZN34_INTERNAL_7bc0f353_4_k_cu_8a4908834cuda3std3__436_GLOBAL__N__7bc0f353_4_k_cu_8a4908836ignoreE
	.align		8
        /*0048*/ 	.dword	_ZN34_INTERNAL_7bc0f353_4_k_cu_8a4908834cuda3std3__419piecewise_constructE
	.align		8
        /*0050*/ 	.dword	_ZN34_INTERNAL_7bc0f353_4_k_cu_8a4908834cuda3std3__48in_placeE
	.align		8
        /*0058*/ 	.dword	_ZN34_INTERNAL_7bc0f353_4_k_cu_8a4908834cuda3std3__420unreachable_sentinelE
	.align		8
        /*0060*/ 	.dword	_ZN34_INTERNAL_7bc0f353_4_k_cu_8a4908834cuda3std3__47nulloptE
	.align		8
        /*0068*/ 	.dword	_ZN34_INTERNAL_7bc0f353_4_k_cu_8a4908834cuda3std3__48unexpectE
	.align		8
        /*0070*/ 	.dword	_ZN34_INTERNAL_7bc0f353_4_k_cu_8a4908834cuda3std6ranges3__45__cpo4swapE
	.align		8
        /*0078*/ 	.dword	_ZN34_INTERNAL_7bc0f353_4_k_cu_8a4908834cuda3std6ranges3__45__cpo9iter_moveE
	.align		8
        /*0080*/ 	.dword	_ZN34_INTERNAL_7bc0f353_4_k_cu_8a4908834cuda3std6ranges3__45__cpo5beginE
	.align		8
        /*0088*/ 	.dword	_ZN34_INTERNAL_7bc0f353_4_k_cu_8a4908834cuda3std6ranges3__45__cpo3endE
	.align		8
        /*0090*/ 	.dword	_ZN34_INTERNAL_7bc0f353_4_k_cu_8a4908834cuda3std6ranges3__45__cpo6cbeginE
	.align		8
        /*0098*/ 	.dword	_ZN34_INTERNAL_7bc0f353_4_k_cu_8a4908834cuda3std6ranges3__45__cpo4cendE
	.align		8
        /*00a0*/ 	.dword	_ZN34_INTERNAL_7bc0f353_4_k_cu_8a4908834cuda3std6ranges3__45__cpo7advanceE
	.align		8
        /*00a8*/ 	.dword	_ZN34_INTERNAL_7bc0f353_4_k_cu_8a4908834cuda3std6ranges3__45__cpo9iter_swapE
	.align		8
        /*00b0*/ 	.dword	_ZN34_INTERNAL_7bc0f353_4_k_cu_8a4908834cuda3std6ranges3__45__cpo4nextE
	.align		8
        /*00b8*/ 	.dword	_ZN34_INTERNAL_7bc0f353_4_k_cu_8a4908834cuda3std6ranges3__45__cpo4prevE
	.align		8
        /*00c0*/ 	.dword	_ZN34_INTERNAL_7bc0f353_4_k_cu_8a4908834cuda3std6ranges3__45__cpo4dataE
	.align		8
        /*00c8*/ 	.dword	_ZN34_INTERNAL_7bc0f353_4_k_cu_8a4908834cuda3std6ranges3__45__cpo5cdataE
	.align		8
        /*00d0*/ 	.dword	_ZN34_INTERNAL_7bc0f353_4_k_cu_8a4908834cuda3std6ranges3__45__cpo4sizeE
	.align		8
        /*00d8*/ 	.dword	_ZN34_INTERNAL_7bc0f353_4_k_cu_8a4908834cuda3std6ranges3__45__cpo5ssizeE
	.align		8
        /*00e0*/ 	.dword	_ZN34_INTERNAL_7bc0f353_4_k_cu_8a4908834cuda3std6ranges3__45__cpo8distanceE
	.align		8
        /*00e8*/ 	.dword	_ZN34_INTERNAL_7bc0f353_4_k_cu_8a4908836thrust24THRUST_300001_SM_1000_NS8cuda_cub3parE
	.align		8
        /*00f0*/ 	.dword	_ZN34_INTERNAL_7bc0f353_4_k_cu_8a4908836thrust24THRUST_300001_SM_1000_NS8cuda_cub10par_nosyncE
	.align		8
        /*00f8*/ 	.dword	_ZN34_INTERNAL_7bc0f353_4_k_cu_8a4908836thrust24THRUST_300001_SM_1000_NS6system6detail10sequential3seqE
	.align		8
        /*0100*/ 	.dword	_ZN34_INTERNAL_7bc0f353_4_k_cu_8a4908836thrust24THRUST_300001_SM_1000_NS6system3cpp3parE
	.align		8
        /*0108*/ 	.dword	_ZN34_INTERNAL_7bc0f353_4_k_cu_8a4908836thrust24THRUST_300001_SM_1000_NS12placeholders2_1E
	.align		8
        /*0110*/ 	.dword	_ZN34_INTERNAL_7bc0f353_4_k_cu_8a4908836thrust24THRUST_300001_SM_1000_NS12placeholders2_2E
	.align		8
        /*0118*/ 	.dword	_ZN34_INTERNAL_7bc0f353_4_k_cu_8a4908836thrust24THRUST_300001_SM_1000_NS12placeholders2_3E
	.align		8
        /*0120*/ 	.dword	_ZN34_INTERNAL_7bc0f353_4_k_cu_8a4908836thrust24THRUST_300001_SM_1000_NS12placeholders2_4E
	.align		8
        /*0128*/ 	.dword	_ZN34_INTERNAL_7bc0f353_4_k_cu_8a4908836thrust24THRUST_300001_SM_1000_NS12placeholders2_5E
	.align		8
        /*0130*/ 	.dword	_ZN34_INTERNAL_7bc0f353_4_k_cu_8a4908836thrust24THRUST_300001_SM_1000_NS12placeholders2_6E
	.align		8
        /*0138*/ 	.dword	_ZN34_INTERNAL_7bc0f353_4_k_cu_8a4908836thrust24THRUST_300001_SM_1000_NS12placeholders2_7E
	.align		8
        /*0140*/ 	.dword	_ZN34_INTERNAL_7bc0f353_4_k_cu_8a4908836thrust24THRUST_300001_SM_1000_NS12placeholders2_8E
	.align		8
        /*0148*/ 	.dword	_ZN34_INTERNAL_7bc0f353_4_k_cu_8a4908836thrust24THRUST_300001_SM_1000_NS12placeholders2_9E
	.align		8
        /*0150*/ 	.dword	_ZN34_INTERNAL_7bc0f353_4_k_cu_8a4908836thrust24THRUST_300001_SM_1000_NS12placeholders3_10E
	.align		8
        /*0158*/ 	.dword	_ZN34_INTERNAL_7bc0f353_4_k_cu_8a4908836thrust24THRUST_300001_SM_1000_NS3seqE
	.align		8
        /*0160*/ 	.dword	_ZN34_INTERNAL_7bc0f353_4_k_cu_8a4908836thrust24THRUST_300001_SM_1000_NS6deviceE


//--------------------- .text._ZN3cub18CUB_300001_SM_10006detail10radix_sort29DeviceRadixSortOnesweepKernelINS1_5radix10policy_hubIiNS0_8NullTypeEyE10Policy1000ELNS0_9SortOrderE0EiS6_yiiNS1_21identity_decomposer_tEEEvPT5_SC_PT3_PKSD_PT1_PKSH_PT2_PKSL_T4_iiT6_ --------------------------
	.section	.text._ZN3cub18CUB_300001_SM_10006detail10radix_sort29DeviceRadixSortOnesweepKernelINS1_5radix10policy_hubIiNS0_8NullTypeEyE10Policy1000ELNS0_9SortOrderE0EiS6_yiiNS1_21identity_decomposer_tEEEvPT5_SC_PT3_PKSD_PT1_PKSH_PT2_PKSL_T4_iiT6_,"ax",@progbits
	.align	128
        .global         _ZN3cub18CUB_300001_SM_10006detail10radix_sort29DeviceRadixSortOnesweepKernelINS1_5radix10policy_hubIiNS0_8NullTypeEyE10Policy1000ELNS0_9SortOrderE0EiS6_yiiNS1_21identity_decomposer_tEEEvPT5_SC_PT3_PKSD_PT1_PKSH_PT2_PKSL_T4_iiT6_
        .type           _ZN3cub18CUB_300001_SM_10006detail10radix_sort29DeviceRadixSortOnesweepKernelINS1_5radix10policy_hubIiNS0_8NullTypeEyE10Policy1000ELNS0_9SortOrderE0EiS6_yiiNS1_21identity_decomposer_tEEEvPT5_SC_PT3_PKSD_PT1_PKSH_PT2_PKSL_T4_iiT6_,@function
        .size           _ZN3cub18CUB_300001_SM_10006detail10radix_sort29DeviceRadixSortOnesweepKernelINS1_5radix10policy_hubIiNS0_8NullTypeEyE10Policy1000ELNS0_9SortOrderE0EiS6_yiiNS1_21identity_decomposer_tEEEvPT5_SC_PT3_PKSD_PT1_PKSH_PT2_PKSL_T4_iiT6_,(.L_x_462 - _ZN3cub18CUB_300001_SM_10006detail10radix_sort29DeviceRadixSortOnesweepKernelINS1_5radix10policy_hubIiNS0_8NullTypeEyE10Policy1000ELNS0_9SortOrderE0EiS6_yiiNS1_21identity_decomposer_tEEEvPT5_SC_PT3_PKSD_PT1_PKSH_PT2_PKSL_T4_iiT6_)
        .other          _ZN3cub18CUB_300001_SM_10006detail10radix_sort29DeviceRadixSortOnesweepKernelINS1_5radix10policy_hubIiNS0_8NullTypeEyE10Policy1000ELNS0_9SortOrderE0EiS6_yiiNS1_21identity_decomposer_tEEEvPT5_SC_PT3_PKSD_PT1_PKSH_PT2_PKSL_T4_iiT6_,@"STO_CUDA_ENTRY STV_DEFAULT"
_ZN3cub18CUB_300001_SM_10006detail10radix_sort29DeviceRadixSortOnesweepKernelINS1_5radix10policy_hubIiNS0_8NullTypeEyE10Policy1000ELNS0_9SortOrderE0EiS6_yiiNS1_21identity_decomposer_tEEEvPT5_SC_PT3_PKSD_PT1_PKSH_PT2_PKSL_T4_iiT6_:
.text._ZN3cub18CUB_300001_SM_10006detail10radix_sort29DeviceRadixSortOnesweepKernelINS1_5radix10policy_hubIiNS0_8NullTypeEyE10Policy1000ELNS0_9SortOrderE0EiS6_yiiNS1_21identity_decomposer_tEEEvPT5_SC_PT3_PKSD_PT1_PKSH_PT2_PKSL_T4_iiT6_:
[----:B------:R-:W-:Y:S01]  /*0000*/  LDC R1, c[0x0][0x37c] ;  /* 0x0000df00ff017b82 */ /* 0x000fe20000000800 */
[----:B------:R-:W0:Y:S01]  /*0010*/  S2R R3, SR_TID.X ;  /* 0x0000000000037919 */ /* 0x000e220000002100 */
[----:B------:R-:W1:Y:S01]  /*0020*/  LDCU.64 UR8, c[0x0][0x358] ;  /* 0x00006b00ff0877ac */ /* 0x000e620008000a00 */
[----:B------:R-:W-:Y:S01]  /*0030*/  BSSY.RECONVERGENT B0, `(.L_x_0) ;  /* 0x000000a000007945 */ /* 0x000fe20003800200 */
[----:B0-----:R-:W-:-:S13]  /*0040*/  ISETP.NE.AND P0, PT, R3, RZ, PT ;  /* 0x000000ff0300720c */ /* 0x001fda0003f05270 */
[----:B-1----:R-:W-:Y:S05]  /*0050*/  @P0 BRA `(.L_x_1) ;  /* 0x00000000001c0947 */ /* 0x002fea0003800000 */
[----:B------:R-:W0:Y:S01]  /*0060*/  LDC.64 R4, c[0x0][0x388] ;  /* 0x0000e200ff047b82 */ /* 0x000e220000000a00 */
[----:B------:R-:W-:-:S05]  /*0070*/  IMAD.MOV.U32 R7, RZ, RZ, 0x1 ;  /* 0x00000001ff077424 */ /* 0x000fca00078e00ff */
[----:B0-----:R-:W2:Y:S02]  /*0080*/  ATOMG.E.ADD.STRONG.GPU PT, R4, desc[UR8][R4.64], R7 ;  /* 0x80000007040479a8 */ /* 0x001ea400081ef108 */
[----:B------:R-:W0:Y:S01]  /*0090*/  S2UR UR5, SR_CgaCtaId ;  /* 0x00000000000579c3 */ /* 0x000e220000008800 */
[----:B------:R-:W-:Y:S02]  /*00a0*/  UMOV UR4, 0x400 ;  /* 0x0000040000047882 */ /* 0x000fe40000000000 */
[----:B0-----:R-:W-:-:S09]  /*00b0*/  ULEA UR4, UR5, UR4, 0x18 ;  /* 0x0000000405047291 */ /* 0x001fd2000f8ec0ff */
[----:B--2---:R0:W-:Y:S03]  /*00c0*/  STS [UR4+0x7200], R4 ;  /* 0x00720004ff007988 */ /* 0x0041e60008000804 */
.L_x_1:
[----:B------:R-:W-:Y:S05]  /*00d0*/  BSYNC.RECONVERGENT B0 ;  /* 0x0000000000007941 */ /* 0x000fea0003800200 */
.L_x_0:
[----:B------:R-:W1:Y:S08]  /*00e0*/  S2UR UR5, SR_CgaCtaId ;  /* 0x00000000000579c3 */ /* 0x000e700000008800 */
[----:B------:R-:W-:Y:S06]  /*00f0*/  BAR.SYNC.DEFER_BLOCKING 0x0 ;  /* 0x0000000000007b1d */ /* 0x000fec0000010000 */
[----:B------:R-:W-:Y:S01]  /*0100*/  UMOV UR4, 0x400 ;  /* 0x0000040000047882 */ /* 0x000fe20000000000 */
[----:B------:R-:W2:Y:S01]  /*0110*/  S2R R46, SR_LANEID ;  /* 0x00000000002e7919 */ /* 0x000ea20000000000 */
[----:B-1----:R-:W-:Y:S01]  /*0120*/  ULEA UR4, UR5, UR4, 0x18 ;  /* 0x0000000405047291 */ /* 0x002fe2000f8ec0ff */
[----:B------:R-:W1:Y:S08]  /*0130*/  LDCU UR5, c[0x0][0x3c0] ;  /* 0x00007800ff0577ac */ /* 0x000e700008000800 */
[----:B------:R-:W3:Y:S02]  /*0140*/  LDS R0, [UR4+0x7200] ;  /* 0x00720004ff007984 */ /* 0x000ee40008000800 */
[----:B---3--:R-:W-:-:S13]  /*0150*/  R2UR UR7, R0 ;  /* 0x00000000000772ca */ /* 0x008fda00000e0000 */
[----:B------:R-:W-:-:S04]  /*0160*/  UIMAD UR6, UR7, 0x1c80, URZ ;  /* 0x00001c80070678a4 */ /* 0x000fc8000f8e02ff */
[----:B------:R-:W-:Y:S02]  /*0170*/  UIADD3 UR10, UPT, UPT, UR6, 0x1c80, URZ ;  /* 0x00001c80060a7890 */ /* 0x000fe4000fffe0ff */
[----:B------:R-:W-:Y:S02]  /*0180*/  USHF.R.S32.HI UR11, URZ, 0x1f, UR6 ;  /* 0x0000001fff0b7899 */ /* 0x000fe40008011406 */
[----:B-1----:R-:W-:-:S09]  /*0190*/  UISETP.GT.AND UP0, UPT, UR10, UR5, UPT ;  /* 0x000000050a00728c */ /* 0x002fd2000bf04270 */
[----:B--2---:R-:W-:Y:S05]  /*01a0*/  BRA.U UP0, `(.L_x_2) ;  /* 0x0000000100707547 */ /* 0x004fea000b800000 */
[----:B------:R-:W0:Y:S01]  /*01b0*/  LDCU.64 UR12, c[0x0][0x3a8] ;  /* 0x00007500ff0c77ac */ /* 0x000e220008000a00 */
[C---:B------:R-:W-:Y:S02]  /*01c0*/  LOP3.LUT R0, R3.reuse, 0x1f, RZ, 0xc0, !PT ;  /* 0x0000001f03007812 */ /* 0x040fe400078ec0ff */
[----:B------:R-:W-:-:S05]  /*01d0*/  LOP3.LUT R5, R3, 0x3e0, RZ, 0xc0, !PT ;  /* 0x000003e003057812 */ /* 0x000fca00078ec0ff */
[----:B------:R-:W-:-:S05]  /*01e0*/  IMAD R0, R5, 0x13, R0 ;  /* 0x0000001305007824 */ /* 0x000fca00078e0200 */
[----:B------:R-:W-:-:S05]  /*01f0*/  IADD3 R0, P0, PT, R0, UR6, RZ ;  /* 0x0000000600007c10 */ /* 0x000fca000ff1e0ff */
[----:B------:R-:W-:Y:S01]  /*0200*/  IMAD.X R5, RZ, RZ, UR11, P0 ;  /* 0x0000000bff057e24 */ /* 0x000fe200080e06ff */
[----:B0-----:R-:W-:-:S04]  /*0210*/  LEA R4, P0, R0, UR12, 0x2 ;  /* 0x0000000c00047c11 */ /* 0x001fc8000f8010ff */
[----:B------:R-:W-:-:S05]  /*0220*/  LEA.HI.X R5, R0, UR13, R5, 0x2, P0 ;  /* 0x0000000d00057c11 */ /* 0x000fca00080f1405 */
[----:B------:R0:W5:Y:S04]  /*0230*/  LDG.E R44, desc[UR8][R4.64] ;  /* 0x00000008042c7981 */ /* 0x000168000c1e1900 */
        /* <DEDUP_REMOVED lines=17> */
[----:B------:R0:W5:Y:S01]  /*0350*/  LDG.E R24, desc[UR8][R4.64+0x900] ;  /* 0x0009000804187981 */ /* 0x000162000c1e1900 */
[----:B------:R-:W-:Y:S05]  /*0360*/  BRA `(.L_x_3) ;  /* 0x0000000400507947 */ /* 0x000fea0003800000 */
.L_x_2:
[C---:B------:R-:W-:Y:S01]  /*0370*/  LOP3.LUT R0, R3.reuse, 0x1f, RZ, 0xc0, !PT ;  /* 0x0000001f03007812 */ /* 0x040fe200078ec0ff */
[----:B------:R-:W1:Y:S01]  /*0380*/  LDCU.64 UR12, c[0x0][0x3a8] ;  /* 0x00007500ff0c77ac */ /* 0x000e620008000a00 */
[----:B------:R-:W-:Y:S01]  /*0390*/  LOP3.LUT R5, R3, 0x3e0, RZ, 0xc0, !PT ;  /* 0x000003e003057812 */ /* 0x000fe200078ec0ff */
[----:B------:R-:W-:Y:S01]  /*03a0*/  IMAD.MOV.U32 R44, RZ, RZ, 0x7fffffff ;  /* 0x7fffffffff2c7424 */ /* 0x000fe200078e00ff */
[----:B------:R-:W-:Y:S01]  /*03b0*/  UIADD3 UR5, UPT, UPT, -UR6, UR5, URZ ;  /* 0x0000000506057290 */ /* 0x000fe2000fffe1ff */
[----:B------:R-:W-:Y:S02]  /*03c0*/  IMAD.MOV.U32 R42, RZ, RZ, 0x7fffffff ;  /* 0x7fffffffff2a7424 */ /* 0x000fe400078e00ff */
[----:B------:R-:W-:Y:S02]  /*03d0*/  IMAD R7, R5, 0x13, R0 ;  /* 0x0000001305077824 */ /* 0x000fe400078e0200 */
[----:B------:R-:W-:Y:S02]  /*03e0*/  IMAD.MOV.U32 R43, RZ, RZ, 0x7fffffff ;  /* 0x7fffffffff2b7424 */ /* 0x000fe400078e00ff */
[C---:B------:R-:W-:Y:S01]  /*03f0*/  VIADD R0, R7.reuse, 0x20 ;  /* 0x0000002007007836 */ /* 0x040fe20000000000 */
[C---:B------:R-:W-:Y:S01]  /*0400*/  ISETP.GE.AND P1, PT, R7.reuse, UR5, PT ;  /* 0x0000000507007c0c */ /* 0x040fe2000bf26270 */
[----:B------:R-:W-:-:S02]  /*0410*/  VIADD R5, R7, 0x60 ;  /* 0x0000006007057836 */ /* 0x000fc40000000000 */
[C---:B0-----:R-:W-:Y:S01]  /*0420*/  VIADD R4, R7.reuse, 0x40 ;  /* 0x0000004007047836 */ /* 0x041fe20000000000 */
[----:B------:R-:W-:Y:S01]  /*0430*/  ISETP.GE.AND P2, PT, R0, UR5, PT ;  /* 0x0000000500007c0c */ /* 0x000fe2000bf46270 */
[C---:B------:R-:W-:Y:S01]  /*0440*/  VIADD R8, R7.reuse, 0xa0 ;  /* 0x000000a007087836 */ /* 0x040fe20000000000 */
[C---:B------:R-:W-:Y:S01]  /*0450*/  IADD3 R0, P0, PT, R7.reuse, UR6, RZ ;  /* 0x0000000607007c10 */ /* 0x040fe2000ff1e0ff */
[----:B------:R-:W-:Y:S01]  /*0460*/  VIADD R6, R7, 0x80 ;  /* 0x0000008007067836 */ /* 0x000fe20000000000 */
[----:B------:R-:W-:Y:S01]  /*0470*/  ISETP.GE.AND P4, PT, R5, UR5, PT ;  /* 0x0000000505007c0c */ /* 0x000fe2000bf86270 */
[----:B------:R-:W-:Y:S01]  /*0480*/  VIADD R9, R7, 0xc0 ;  /* 0x000000c007097836 */ /* 0x000fe20000000000 */
[----:B------:R-:W-:Y:S01]  /*0490*/  ISETP.GE.AND P3, PT, R4, UR5, PT ;  /* 0x0000000504007c0c */ /* 0x000fe2000bf66270 */
[----:B------:R-:W-:Y:S01]  /*04a0*/  IMAD.X R5, RZ, RZ, UR11, P0 ;  /* 0x0000000bff057e24 */ /* 0x000fe200080e06ff */
[----:B-1----:R-:W-:Y:S02]  /*04b0*/  LEA R4, P0, R0, UR12, 0x2 ;  /* 0x0000000c00047c11 */ /* 0x002fe4000f8010ff */
[----:B------:R-:W-:-:S02]  /*04c0*/  ISETP.GE.AND P6, PT, R8, UR5, PT ;  /* 0x0000000508007c0c */ /* 0x000fc4000bfc6270 */
[----:B------:R-:W-:Y:S01]  /*04d0*/  LEA.HI.X R5, R0, UR13, R5, 0x2, P0 ;  /* 0x0000000d00057c11 */ /* 0x000fe200080f1405 */
[----:B------:R-:W-:Y:S01]  /*04e0*/  VIADD R0, R7, 0xe0 ;  /* 0x000000e007007836 */ /* 0x000fe20000000000 */
[----:B------:R-:W-:Y:S01]  /*04f0*/  ISETP.GE.AND P5, PT, R6, UR5, PT ;  /* 0x0000000506007c0c */ /* 0x000fe2000bfa6270 */
[----:B------:R-:W-:Y:S01]  /*0500*/  IMAD.MOV.U32 R8, RZ, RZ, 0x7fffffff ;  /* 0x7fffffffff087424 */ /* 0x000fe200078e00ff */
[----:B------:R-:W-:Y:S01]  /*0510*/  ISETP.GE.AND P0, PT, R9, UR5, PT ;  /* 0x0000000509007c0c */ /* 0x000fe2000bf06270 */
[----:B------:R1:W5:Y:S01]  /*0520*/  @!P1 LDG.E R44, desc[UR8][R4.64] ;  /* 0x00000008042c9981 */ /* 0x000362000c1e1900 */
[----:B------:R-:W-:Y:S01]  /*0530*/  ISETP.GE.AND P1, PT, R0, UR5, PT ;  /* 0x0000000500007c0c */ /* 0x000fe2000bf26270 */
[C---:B------:R-:W-:Y:S02]  /*0540*/  VIADD R0, R7.reuse, 0x120 ;  /* 0x0000012007007836 */ /* 0x040fe40000000000 */
[----:B------:R1:W5:Y:S01]  /*0550*/  @!P3 LDG.E R42, desc[UR8][R4.64+0x100] ;  /* 0x00010008042ab981 */ /* 0x000362000c1e1900 */
[----:B------:R-:W-:-:S02]  /*0560*/  VIADD R6, R7, 0x100 ;  /* 0x0000010007067836 */ /* 0x000fc40000000000 */
[----:B------:R-:W-:Y:S01]  /*0570*/  ISETP.GE.AND P3, PT, R0, UR5, PT ;  /* 0x0000000500007c0c */ /* 0x000fe2000bf66270 */
[----:B------:R-:W-:Y:S01]  /*0580*/  VIADD R0, R7, 0x140 ;  /* 0x0000014007007836 */ /* 0x000fe20000000000 */
[----:B------:R1:W5:Y:S01]  /*0590*/  @!P4 LDG.E R8, desc[UR8][R4.64+0x180] ;  /* 0x000180080408c981 */ /* 0x000362000c1e1900 */
[----:B------:R-:W-:-:S03]  /*05a0*/  IMAD.MOV.U32 R10, RZ, RZ, 0x7fffffff ;  /* 0x7fffffffff0a7424 */ /* 0x000fc600078e00ff */
[----:B------:R-:W-:Y:S01]  /*05b0*/  ISETP.GE.AND P4, PT, R0, UR5, PT ;  /* 0x0000000500007c0c */ /* 0x000fe2000bf86270 */
[C---:B------:R-:W-:Y:S01]  /*05c0*/  VIADD R0, R7.reuse, 0x180 ;  /* 0x0000018007007836 */ /* 0x040fe20000000000 */
[----:B------:R1:W5:Y:S01]  /*05d0*/  @!P2 LDG.E R43, desc[UR8][R4.64+0x80] ;  /* 0x00008008042ba981 */ /* 0x000362000c1e1900 */
[----:B------:R-:W-:Y:S01]  /*05e0*/  ISETP.GE.AND P2, PT, R6, UR5, PT ;  /* 0x0000000506007c0c */ /* 0x000fe2000bf46270 */
[----:B------:R-:W-:Y:S02]  /*05f0*/  IMAD.MOV.U32 R12, RZ, RZ, 0x7fffffff ;  /* 0x7fffffffff0c7424 */ /* 0x000fe400078e00ff */
[----:B------:R1:W5:Y:S01]  /*0600*/  @!P6 LDG.E R10, desc[UR8][R4.64+0x280] ;  /* 0x00028008040ae981 */ /* 0x000362000c1e1900 */
[----:B------:R-:W-:Y:S01]  /*0610*/  ISETP.GE.AND P6, PT, R0, UR5, PT ;  /* 0x0000000500007c0c */ /* 0x000fe2000bfc6270 */
[C---:B------:R-:W-:Y:S02]  /*0620*/  VIADD R0, R7.reuse, 0x1a0 ;  /* 0x000001a007007836 */ /* 0x040fe40000000000 */
[----:B------:R-:W-:Y:S01]  /*0630*/  IMAD.MOV.U32 R9, RZ, RZ, 0x7fffffff ;  /* 0x7fffffffff097424 */ /* 0x000fe200078e00ff */
[----:B------:R1:W5:Y:S01]  /*0640*/  @!P0 LDG.E R12, desc[UR8][R4.64+0x300] ;  /* 0x00030008040c8981 */ /* 0x000362000c1e1900 */
[----:B------:R-:W-:Y:S01]  /*0650*/  VIADD R6, R7, 0x160 ;  /* 0x0000016007067836 */ /* 0x000fe20000000000 */
[----:B------:R-:W-:Y:S01]  /*0660*/  ISETP.GE.AND P0, PT, R0, UR5, PT ;  /* 0x0000000500007c0c */ /* 0x000fe2000bf06270 */
[----:B------:R-:W-:-:S02]  /*0670*/  IMAD.MOV.U32 R14, RZ, RZ, 0x7fffffff ;  /* 0x7fffffffff0e7424 */ /* 0x000fc400078e00ff */
[C---:B------:R-:W-:Y:S01]  /*0680*/  VIADD R0, R7.reuse, 0x1e0 ;  /* 0x000001e007007836 */ /* 0x040fe20000000000 */
[----:B------:R1:W5:Y:S01]  /*0690*/  @!P5 LDG.E R9, desc[UR8][R4.64+0x200] ;  /* 0x000200080409d981 */ /* 0x000362000c1e1900 */
[----:B------:R-:W-:Y:S01]  /*06a0*/  ISETP.GE.AND P5, PT, R6, UR5, PT ;  /* 0x0000000506007c0c */ /* 0x000fe2000bfa6270 */
[----:B------:R-:W-:Y:S02]  /*06b0*/  IMAD.MOV.U32 R13, RZ, RZ, 0x7fffffff ;  /* 0x7fffffffff0d7424 */ /* 0x000fe400078e00ff */
[----:B------:R1:W5:Y:S01]  /*06c0*/  @!P2 LDG.E R14, desc[UR8][R4.64+0x400] ;  /* 0x00040008040ea981 */ /* 0x000362000c1e1900 */
[----:B------:R-:W-:Y:S01]  /*06d0*/  IMAD.MOV.U32 R15, RZ, RZ, 0x7fffffff ;  /* 0x7fffffffff0f7424 */ /* 0x000fe200078e00ff */
[----:B------:R-:W-:Y:S01]  /*06e0*/  ISETP.GE.AND P2, PT, R0, UR5, PT ;  /* 0x0000000500007c0c */ /* 0x000fe2000bf46270 */
[C---:B------:R-:W-:Y:S01]  /*06f0*/  VIADD R6, R7.reuse, 0x1c0 ;  /* 0x000001c007067836 */ /* 0x040fe20000000000 */
[----:B------:R1:W5:Y:S01]  /*0700*/  @!P1 LDG.E R13, desc[UR8][R4.64+0x380] ;  /* 0x00038008040d9981 */ /* 0x000362000c1e1900 */
[----:B------:R-:W-:-:S02]  /*0710*/  VIADD R0, R7, 0x200 ;  /* 0x0000020007007836 */ /* 0x000fc40000000000 */
[----:B------:R-:W-:Y:S01]  /*0720*/  IMAD.MOV.U32 R16, RZ, RZ, 0x7fffffff ;  /* 0x7fffffffff107424 */ /* 0x000fe200078e00ff */
[----:B------:R1:W5:Y:S01]  /*0730*/  @!P3 LDG.E R15, desc[UR8][R4.64+0x480] ;  /* 0x00048008040fb981 */ /* 0x000362000c1e1900 */
[----:B------:R-:W-:Y:S01]  /*0740*/  IMAD.MOV.U32 R17, RZ, RZ, 0x7fffffff ;  /* 0x7fffffffff117424 */ /* 0x000fe200078e00ff */
[----:B------:R-:W-:Y:S01]  /*0750*/  ISETP.GE.AND P1, PT, R6, UR5, PT ;  /* 0x0000000506007c0c */ /* 0x000fe2000bf26270 */
[C---:B------:R-:W-:Y:S01]  /*0760*/  VIADD R6, R7.reuse, 0x220 ;  /* 0x0000022007067836 */ /* 0x040fe20000000000 */
[----:B------:R-:W-:Y:S01]  /*0770*/  ISETP.GE.AND P3, PT, R0, UR5, PT ;  /* 0x0000000500007c0c */ /* 0x000fe2000bf66270 */
[----:B------:R-:W-:Y:S01]  /*0780*/  VIADD R0, R7, 0x240 ;  /* 0x0000024007007836 */ /* 0x000fe20000000000 */
[----:B------:R1:W5:Y:S02]  /*0790*/  @!P4 LDG.E R16, desc[UR8][R4.64+0x500] ;  /* 0x000500080410c981 */ /* 0x000364000c1e1900 */
[----:B------:R-:W-:Y:S02]  /*07a0*/  ISETP.GE.AND P4, PT, R6, UR5, PT ;  /* 0x0000000506007c0c */ /* 0x000fe4000bf86270 */
[----:B------:R1:W5:Y:S01]  /*07b0*/  @!P5 LDG.E R17, desc[UR8][R4.64+0x580] ;  /* 0x000580080411d981 */ /* 0x000362000c1e1900 */
[----:B------:R-:W-:Y:S01]  /*07c0*/  ISETP.GE.AND P5, PT, R0, UR5, PT ;  /* 0x0000000500007c0c */ /* 0x000fe2000bfa6270 */
[----:B------:R-:W-:-:S02]  /*07d0*/  IMAD.MOV.U32 R18, RZ, RZ, 0x7fffffff ;  /* 0x7fffffffff127424 */ /* 0x000fc400078e00ff */
[----:B------:R-:W-:Y:S02]  /*07e0*/  IMAD.MOV.U32 R19, RZ, RZ, 0x7fffffff ;  /* 0x7fffffffff137424 */ /* 0x000fe400078e00ff */
[----:B------:R-:W-:Y:S02]  /*07f0*/  IMAD.MOV.U32 R20, RZ, RZ, 0x7fffffff ;  /* 0x7fffffffff147424 */ /* 0x000fe400078e00ff */
[----:B------:R-:W-:Y:S01]  /*0800*/  IMAD.MOV.U32 R21, RZ, RZ, 0x7fffffff ;  /* 0x7fffffffff157424 */ /* 0x000fe200078e00ff */
[----:B------:R1:W5:Y:S01]  /*0810*/  @!P6 LDG.E R18, desc[UR8][R4.64+0x600] ;  /* 0x000600080412e981 */ /* 0x000362000c1e1900 */
[----:B------:R-:W-:Y:S02]  /*0820*/  IMAD.MOV.U32 R22, RZ, RZ, 0x7fffffff ;  /* 0x7fffffffff167424 */ /* 0x000fe400078e00ff */
[----:B------:R-:W-:Y:S01]  /*0830*/  IMAD.MOV.U32 R23, RZ, RZ, 0x7fffffff ;  /* 0x7fffffffff177424 */ /* 0x000fe200078e00ff */
[----:B------:R1:W5:Y:S01]  /*0840*/  @!P0 LDG.E R19, desc[UR8][R4.64+0x680] ;  /* 0x0006800804138981 */ /* 0x000362000c1e1900 */
[----:B------:R-:W-:-:S03]  /*0850*/  IMAD.MOV.U32 R24, RZ, RZ, 0x7fffffff ;  /* 0x7fffffffff187424 */ /* 0x000fc600078e00ff */
[----:B------:R1:W5:Y:S04]  /*0860*/  @!P1 LDG.E R20, desc[UR8][R4.64+0x700] ;  /* 0x0007000804149981 */ /* 0x000368000c1e1900 */
[----:B------:R1:W5:Y:S04]  /*0870*/  @!P2 LDG.E R21, desc[UR8][R4.64+0x780] ;  /* 0x000780080415a981 */ /* 0x000368000c1e1900 */
[----:B------:R1:W5:Y:S04]  /*0880*/  @!P3 LDG.E R22, desc[UR8][R4.64+0x800] ;  /* 0x000800080416b981 */ /* 0x000368000c1e1900 */
[----:B------:R1:W5:Y:S04]  /*0890*/  @!P4 LDG.E R23, desc[UR8][R4.64+0x880] ;  /* 0x000880080417c981 */ /* 0x000368000c1e1900 */
[----:B------:R1:W5:Y:S02]  /*08a0*/  @!P5 LDG.E R24, desc[UR8][R4.64+0x900] ;  /* 0x000900080418d981 */ /* 0x000364000c1e1900 */
.L_x_3:
[----:B01----:R-:W-:Y:S01]  /*08b0*/  VIMNMX R5, PT, PT, R46, 0xe0, !PT ;  /* 0x000000e02e057848 */ /* 0x003fe20007fe0100 */
[----:B------:R-:W0:Y:S01]  /*08c0*/  LDCU UR5, c[0x0][0x3c8] ;  /* 0x00007900ff0577ac */ /* 0x000e220008000800 */
[----:B------:R-:W-:Y:S01]  /*08d0*/  SHF.R.U32.HI R0, RZ, 0x5, R3 ;  /* 0x00000005ff007819 */ /* 0x000fe20000011603 */
[----:B------:R-:W-:Y:S01]  /*08e0*/  BSSY.RECONVERGENT B0, `(.L_x_4) ;  /* 0x0000026000007945 */ /* 0x000fe20003800200 */
[--C-:B------:R-:W-:Y:S01]  /*08f0*/  IADD3 R5, PT, PT, R5, 0x1f, -R46.reuse ;  /* 0x0000001f05057810 */ /* 0x100fe20007ffe82e */
[----:B------:R-:W-:Y:S01]  /*0900*/  UMOV UR6, 0xffffffff ;  /* 0xffffffff00067882 */ /* 0x000fe20000000000 */
[----:B------:R-:W-:Y:S02]  /*0910*/  IMAD.MOV.U32 R7, RZ, RZ, R46 ;  /* 0x000000ffff077224 */ /* 0x000fe400078e002e */
[C---:B------:R-:W-:Y:S02]  /*0920*/  ISETP.GE.U32.AND P0, PT, R5.reuse, 0x1e0, PT ;  /* 0x000001e00500780c */ /* 0x040fe40003f06070 */
[----:B------:R-:W-:Y:S01]  /*0930*/  LEA.HI R6, R5, 0x1, RZ, 0x1b ;  /* 0x0000000105067811 */ /* 0x000fe200078fd8ff */
[----:B------:R-:W-:-:S03]  /*0940*/  IMAD.SHL.U32 R5, R0, 0x400, RZ ;  /* 0x0000040000057824 */ /* 0x000fc600078e00ff */
[----:B------:R-:W-:-:S04]  /*0950*/  LOP3.LUT R25, R6, 0xf, RZ, 0xc0, !PT ;  /* 0x0000000f06197812 */ /* 0x000fc800078ec0ff */
[----:B------:R-:W-:Y:S01]  /*0960*/  ISETP.NE.AND P1, PT, R25, RZ, PT ;  /* 0x000000ff1900720c */ /* 0x000fe20003f25270 */
[----:B0-----:R-:W-:Y:S02]  /*0970*/  USHF.L.U32 UR5, UR6, UR5, URZ ;  /* 0x0000000506057299 */ /* 0x001fe400080006ff */
[----:B------:R-:W-:Y:S10]  /*0980*/  @!P0 BRA `(.L_x_5) ;  /* 0x00000000006c8947 */ /* 0x000ff40003800000 */
[----:B------:R-:W-:Y:S01]  /*0990*/  IMAD R4, R46, 0x4, R5 ;  /* 0x000000042e047824 */ /* 0x000fe200078e0205 */
[----:B------:R-:W-:Y:S01]  /*09a0*/  LOP3.LUT R0, R6, 0xffffff0, RZ, 0xc0, !PT ;  /* 0x0ffffff006007812 */ /* 0x000fe200078ec0ff */
[----:B------:R-:W-:Y:S02]  /*09b0*/  IMAD.U32 R11, RZ, RZ, UR4 ;  /* 0x00000004ff0b7e24 */ /* 0x000fe4000f8e00ff */
[----:B------:R-:W-:Y:S02]  /*09c0*/  IMAD.MOV.U32 R7, RZ, RZ, R46 ;  /* 0x000000ffff077224 */ /* 0x000fe400078e002e */
[----:B------:R-:W-:Y:S01]  /*09d0*/  IMAD.MOV R0, RZ, RZ, -R0 ;  /* 0x000000ffff007224 */ /* 0x000fe200078e0a00 */
[----:B------:R-:W-:-:S07]  /*09e0*/  IADD3 R4, PT, PT, R4, 0x400, R11 ;  /* 0x0000040004047810 */ /* 0x000fce0007ffe00b */
.L_x_6:
[----:B------:R-:W-:Y:S01]  /*09f0*/  VIADD R0, R0, 0x10 ;  /* 0x0000001000007836 */ /* 0x000fe20000000000 */
[----:B------:R-:W-:Y:S01]  /*0a00*/  STS [R4+-0x400], RZ ;  /* 0xfffc00ff04007388 */ /* 0x000fe20000000800 */
[----:B------:R-:W-:-:S03]  /*0a10*/  VIADD R7, R7, 0x200 ;  /* 0x0000020007077836 */ /* 0x000fc60000000000 */
[----:B------:R-:W-:Y:S01]  /*0a20*/  ISETP.NE.AND P0, PT, R0, RZ, PT ;  /* 0x000000ff0000720c */ /* 0x000fe20003f05270 */
[----:B------:R-:W-:Y:S04]  /*0a30*/  STS [R4+-0x380], RZ ;  /* 0xfffc80ff04007388 */ /* 0x000fe80000000800 */
[----:B------:R-:W-:Y:S04]  /*0a40*/  STS [R4+-0x300], RZ ;  /* 0xfffd00ff04007388 */ /* 0x000fe80000000800 */
[----:B------:R-:W-:Y:S04]  /*0a50*/  STS [R4+-0x280], RZ ;  /* 0xfffd80ff04007388 */ /* 0x000fe80000000800 */
[----:B------:R-:W-:Y:S04]  /*0a60*/  STS [R4+-0x200], RZ ;  /* 0xfffe00ff04007388 */ /* 0x000fe80000000800 */
[----:B------:R-:W-:Y:S04]  /*0a70*/  STS [R4+-0x180], RZ ;  /* 0xfffe80ff04007388 */ /* 0x000fe80000000800 */
[----:B------:R-:W-:Y:S04]  /*0a80*/  STS [R4+-0x100], RZ ;  /* 0xffff00ff04007388 */ /* 0x000fe80000000800 */
[----:B------:R-:W-:Y:S04]  /*0a90*/  STS [R4+-0x80], RZ ;  /* 0xffff80ff04007388 */ /* 0x000fe80000000800 */
[----:B------:R-:W-:Y:S04]  /*0aa0*/  STS [R4], RZ ;  /* 0x000000ff04007388 */ /* 0x000fe80000000800 */
[----:B------:R-:W-:Y:S04]  /*0ab0*/  STS [R4+0x80], RZ ;  /* 0x000080ff04007388 */ /* 0x000fe80000000800 */
[----:B------:R-:W-:Y:S04]  /*0ac0*/  STS [R4+0x100], RZ ;  /* 0x000100ff04007388 */ /* 0x000fe80000000800 */
[----:B------:R-:W-:Y:S04]  /*0ad0*/  STS [R4+0x180], RZ ;  /* 0x000180ff04007388 */ /* 0x000fe80000000800 */
[----:B------:R-:W-:Y:S04]  /*0ae0*/  STS [R4+0x200], RZ ;  /* 0x000200ff04007388 */ /* 0x000fe80000000800 */
[----:B------:R-:W-:Y:S04]  /*0af0*/  STS [R4+0x280], RZ ;  /* 0x000280ff04007388 */ /* 0x000fe80000000800 */
[----:B------:R-:W-:Y:S04]  /*0b00*/  STS [R4+0x300], RZ ;  /* 0x000300ff04007388 */ /* 0x000fe80000000800 */
[----:B------:R0:W-:Y:S02]  /*0b10*/  STS [R4+0x380], RZ ;  /* 0x000380ff04007388 */ /* 0x0001e40000000800 */
[----:B0-----:R-:W-:Y:S01]  /*0b20*/  VIADD R4, R4, 0x800 ;  /* 0x0000080004047836 */ /* 0x001fe20000000000 */
[----:B------:R-:W-:Y:S06]  /*0b30*/  @P0 BRA `(.L_x_6) ;  /* 0xfffffffc00ac0947 */ /* 0x000fec000383ffff */
.L_x_5:
[----:B------:R-:W-:Y:S05]  /*0b40*/  BSYNC.RECONVERGENT B0 ;  /* 0x0000000000007941 */ /* 0x000fea0003800200 */
.L_x_4:
[----:B------:R-:W-:Y:S01]  /*0b50*/  BSSY.RECONVERGENT B0, `(.L_x_7) ;  /* 0x0000026000007945 */ /* 0x000fe20003800200 */
[----:B------:R-:W-:-:S03]  /*0b60*/  VIADD R4, R5, UR4 ;  /* 0x0000000405047c36 */ /* 0x000fc60008000000 */
[----:B------:R-:W-:Y:S05]  /*0b70*/  @!P1 BRA `(.L_x_8) ;  /* 0x00000000008c9947 */ /* 0x000fea0003800000 */
[----:B------:R-:W-:Y:S01]  /*0b80*/  ISETP.GE.U32.AND P0, PT, R25, 0x8, PT ;  /* 0x000000081900780c */ /* 0x000fe20003f06070 */
[----:B------:R-:W-:Y:S01]  /*0b90*/  BSSY.RECONVERGENT B1, `(.L_x_9) ;  /* 0x000000e000017945 */ /* 0x000fe20003800200 */
[----:B------:R-:W-:-:S04]  /*0ba0*/  LOP3.LUT R11, R6, 0x7, RZ, 0xc0, !PT ;  /* 0x00000007060b7812 */ /* 0x000fc800078ec0ff */
[----:B------:R-:W-:-:S07]  /*0bb0*/  ISETP.NE.AND P1, PT, R11, RZ, PT ;  /* 0x000000ff0b00720c */ /* 0x000fce0003f25270 */
[----:B------:R-:W-:Y:S06]  /*0bc0*/  @!P0 BRA `(.L_x_10) ;  /* 0x0000000000288947 */ /* 0x000fec0003800000 */
[C---:B------:R-:W-:Y:S02]  /*0bd0*/  IMAD R0, R7.reuse, 0x4, R4 ;  /* 0x0000000407007824 */ /* 0x040fe400078e0204 */
[----:B------:R-:W-:-:S03]  /*0be0*/  VIADD R7, R7, 0x100 ;  /* 0x0000010007077836 */ /* 0x000fc60000000000 */
[----:B------:R0:W-:Y:S04]  /*0bf0*/  STS [R0], RZ ;  /* 0x000000ff00007388 */ /* 0x0001e80000000800 */
[----:B------:R0:W-:Y:S04]  /*0c00*/  STS [R0+0x80], RZ ;  /* 0x000080ff00007388 */ /* 0x0001e80000000800 */
[----:B------:R0:W-:Y:S04]  /*0c10*/  STS [R0+0x100], RZ ;  /* 0x000100ff00007388 */ /* 0x0001e80000000800 */
[----:B------:R0:W-:Y:S04]  /*0c20*/  STS [R0+0x180], RZ ;  /* 0x000180ff00007388 */ /* 0x0001e80000000800 */
[----:B------:R0:W-:Y:S04]  /*0c30*/  STS [R0+0x200], RZ ;  /* 0x000200ff00007388 */ /* 0x0001e80000000800 */
[----:B------:R0:W-:Y:S04]  /*0c40*/  STS [R0+0x280], RZ ;  /* 0x000280ff00007388 */ /* 0x0001e80000000800 */
[----:B------:R0:W-:Y:S04]  /*0c50*/  STS [R0+0x300], RZ ;  /* 0x000300ff00007388 */ /* 0x0001e80000000800 */
[----:B------:R0:W-:Y:S02]  /*0c60*/  STS [R0+0x380], RZ ;  /* 0x000380ff00007388 */ /* 0x0001e40000000800 */
.L_x_10:
[----:B------:R-:W-:Y:S05]  /*0c70*/  BSYNC.RECONVERGENT B1 ;  /* 0x0000000000017941 */ /* 0x000fea0003800200 */
.L_x_9:
[----:B------:R-:W-:Y:S05]  /*0c80*/  @!P1 BRA `(.L_x_8) ;  /* 0x0000000000489947 */ /* 0x000fea0003800000 */
[----:B------:R-:W-:Y:S02]  /*0c90*/  ISETP.GE.U32.AND P0, PT, R11, 0x4, PT ;  /* 0x000000040b00780c */ /* 0x000fe40003f06070 */
[----:B------:R-:W-:-:S04]  /*0ca0*/  LOP3.LUT R6, R6, 0x3, RZ, 0xc0, !PT ;  /* 0x0000000306067812 */ /* 0x000fc800078ec0ff */
[----:B------:R-:W-:-:S07]  /*0cb0*/  ISETP.NE.AND P1, PT, R6, RZ, PT ;  /* 0x000000ff0600720c */ /* 0x000fce0003f25270 */
[C---:B0-----:R-:W-:Y:S02]  /*0cc0*/  @P0 IMAD R0, R7.reuse, 0x4, R4 ;  /* 0x0000000407000824 */ /* 0x041fe400078e0204 */
[----:B------:R-:W-:-:S03]  /*0cd0*/  @P0 VIADD R7, R7, 0x80 ;  /* 0x0000008007070836 */ /* 0x000fc60000000000 */
[----:B------:R1:W-:Y:S04]  /*0ce0*/  @P0 STS [R0], RZ ;  /* 0x000000ff00000388 */ /* 0x0003e80000000800 */
[----:B------:R1:W-:Y:S04]  /*0cf0*/  @P0 STS [R0+0x80], RZ ;  /* 0x000080ff00000388 */ /* 0x0003e80000000800 */
[----:B------:R1:W-:Y:S04]  /*0d00*/  @P0 STS [R0+0x100], RZ ;  /* 0x000100ff00000388 */ /* 0x0003e80000000800 */
[----:B------:R1:W-:Y:S01]  /*0d10*/  @P0 STS [R0+0x180], RZ ;  /* 0x000180ff00000388 */ /* 0x0003e20000000800 */
[----:B------:R-:W-:Y:S05]  /*0d20*/  @!P1 BRA `(.L_x_8) ;  /* 0x0000000000209947 */ /* 0x000fea0003800000 */
[----:B------:R-:W-:Y:S02]  /*0d30*/  IMAD R5, R7, 0x4, R5 ;  /* 0x0000000407057824 */ /* 0x000fe400078e0205 */
[----:B------:R-:W-:Y:S02]  /*0d40*/  IMAD.MOV R6, RZ, RZ, -R6 ;  /* 0x000000ffff067224 */ /* 0x000fe400078e0a06 */
[----:B------:R-:W-:-:S07]  /*0d50*/  VIADD R5, R5, UR4 ;  /* 0x0000000405057c36 */ /* 0x000fce0008000000 */
.L_x_11:
[----:B------:R-:W-:Y:S01]  /*0d60*/  VIADD R6, R6, 0x1 ;  /* 0x0000000106067836 */ /* 0x000fe20000000000 */
[----:B------:R0:W-:Y:S04]  /*0d70*/  STS [R5], RZ ;  /* 0x000000ff05007388 */ /* 0x0001e80000000800 */
[----:B------:R-:W-:Y:S01]  /*0d80*/  ISETP.NE.AND P0, PT, R6, RZ, PT ;  /* 0x000000ff0600720c */ /* 0x000fe20003f05270 */
[----:B0-----:R-:W-:-:S12]  /*0d90*/  VIADD R5, R5, 0x80 ;  /* 0x0000008005057836 */ /* 0x001fd80000000000 */
[----:B------:R-:W-:Y:S05]  /*0da0*/  @P0 BRA `(.L_x_11) ;  /* 0xfffffffc00ec0947 */ /* 0x000fea000383ffff */
.L_x_8:
[----:B------:R-:W-:Y:S05]  /*0db0*/  BSYNC.RECONVERGENT B0 ;  /* 0x0000000000007941 */ /* 0x000fea0003800200 */
.L_x_7:
[----:B------:R-:W2:Y:S01]  /*0dc0*/  LDCU UR6, c[0x0][0x3c4] ;  /* 0x00007880ff0677ac */ /* 0x000ea20008000800 */
[----:B-----5:R-:W-:Y:S01]  /*0dd0*/  LOP3.LUT R45, R44, 0x80000000, RZ, 0x3c, !PT ;  /* 0x800000002c2d7812 */ /* 0x020fe200078e3cff */
[----:B------:R-:W-:Y:S01]  /*0de0*/  BSSY.RECONVERGENT B0, `(.L_x_12) ;  /* 0x0000089000007945 */ /* 0x000fe20003800200 */
[----:B------:R-:W-:Y:S02]  /*0df0*/  LOP3.LUT R6, R43, 0x80000000, RZ, 0x3c, !PT ;  /* 0x800000002b067812 */ /* 0x000fe400078e3cff */
[----:B01----:R-:W-:Y:S02]  /*0e00*/  LOP3.LUT R0, R42, 0x80000000, RZ, 0x3c, !PT ;  /* 0x800000002a007812 */ /* 0x003fe400078e3cff */
[----:B------:R-:W-:Y:S02]  /*0e10*/  LOP3.LUT R41, R8, 0x80000000, RZ, 0x3c, !PT ;  /* 0x8000000008297812 */ /* 0x000fe400078e3cff */
[----:B------:R-:W-:Y:S02]  /*0e20*/  LOP3.LUT R40, R9, 0x80000000, RZ, 0x3c, !PT ;  /* 0x8000000009287812 */ /* 0x000fe400078e3cff */
[----:B------:R-:W-:-:S02]  /*0e30*/  LOP3.LUT R39, R10, 0x80000000, RZ, 0x3c, !PT ;  /* 0x800000000a277812 */ /* 0x000fc400078e3cff */
[----:B------:R-:W-:Y:S02]  /*0e40*/  LOP3.LUT R38, R13, 0x80000000, RZ, 0x3c, !PT ;  /* 0x800000000d267812 */ /* 0x000fe400078e3cff */
[----:B------:R-:W-:Y:S02]  /*0e50*/  LOP3.LUT R37, R14, 0x80000000, RZ, 0x3c, !PT ;  /* 0x800000000e257812 */ /* 0x000fe400078e3cff */
[----:B------:R-:W-:Y:S02]  /*0e60*/  LOP3.LUT R36, R15, 0x80000000, RZ, 0x3c, !PT ;  /* 0x800000000f247812 */ /* 0x000fe400078e3cff */
[----:B--2---:R-:W-:Y:S02]  /*0e70*/  SHF.R.U32.HI R47, RZ, UR6, R45 ;  /* 0x00000006ff2f7c19 */ /* 0x004fe4000801162d */
[----:B------:R-:W-:Y:S02]  /*0e80*/  SHF.R.U32.HI R7, RZ, UR6, R6 ;  /* 0x00000006ff077c19 */ /* 0x000fe40008011606 */
[----:B------:R-:W-:-:S02]  /*0e90*/  LOP3.LUT R47, R47, UR5, RZ, 0x30, !PT ;  /* 0x000000052f2f7c12 */ /* 0x000fc4000f8e30ff */
[----:B------:R-:W-:Y:S02]  /*0ea0*/  SHF.R.U32.HI R11, RZ, UR6, R0 ;  /* 0x00000006ff0b7c19 */ /* 0x000fe40008011600 */
[----:B------:R-:W-:Y:S01]  /*0eb0*/  SHF.R.U32.HI R25, RZ, UR6, R41 ;  /* 0x00000006ff197c19 */ /* 0x000fe20008011629 */
[----:B------:R-:W-:Y:S01]  /*0ec0*/  IMAD R5, R47, 0x4, R4 ;  /* 0x000000042f057824 */ /* 0x000fe200078e0204 */
[----:B------:R-:W-:Y:S01]  /*0ed0*/  LOP3.LUT R7, R7, UR5, RZ, 0x30, !PT ;  /* 0x0000000507077c12 */ /* 0x000fe2000f8e30ff */
[----:B------:R-:W-:Y:S01]  /*0ee0*/  NOP ;  /* 0x0000000000007918 */ /* 0x000fe20000000000 */
[----:B------:R-:W-:Y:S02]  /*0ef0*/  SHF.R.U32.HI R26, RZ, UR6, R40 ;  /* 0x00000006ff1a7c19 */ /* 0x000fe40008011628 */
[----:B------:R0:W-:Y:S01]  /*0f00*/  ATOMS.POPC.INC.32 RZ, [R5+URZ] ;  /* 0x0000000005ff7f8c */ /* 0x0001e2000d8000ff */
[----:B------:R-:W-:Y:S01]  /*0f10*/  LOP3.LUT R11, R11, UR5, RZ, 0x30, !PT ;  /* 0x000000050b0b7c12 */ /* 0x000fe2000f8e30ff */
[----:B------:R-:W-:Y:S01]  /*0f20*/  IMAD R7, R7, 0x4, R4 ;  /* 0x0000000407077824 */ /* 0x000fe200078e0204 */
[----:B------:R-:W-:-:S02]  /*0f30*/  SHF.R.U32.HI R27, RZ, UR6, R39 ;  /* 0x00000006ff1b7c19 */ /* 0x000fc40008011627 */
[----:B------:R-:W-:Y:S01]  /*0f40*/  LOP3.LUT R25, R25, UR5, RZ, 0x30, !PT ;  /* 0x0000000519197c12 */ /* 0x000fe2000f8e30ff */
[--C-:B------:R-:W-:Y:S01]  /*0f50*/  IMAD R11, R11, 0x4, R4.reuse ;  /* 0x000000040b0b7824 */ /* 0x100fe200078e0204 */
[----:B------:R-:W-:Y:S01]  /*0f60*/  LOP3.LUT R27, R27, UR5, RZ, 0x30, !PT ;  /* 0x000000051b1b7c12 */ /* 0x000fe2000f8e30ff */
[----:B------:R1:W-:Y:S01]  /*0f70*/  ATOMS.POPC.INC.32 RZ, [R7+URZ] ;  /* 0x0000000007ff7f8c */ /* 0x0003e2000d8000ff */
[----:B0-----:R-:W-:Y:S01]  /*0f80*/  LOP3.LUT R5, R26, UR5, RZ, 0x30, !PT ;  /* 0x000000051a057c12 */ /* 0x001fe2000f8e30ff */
[--C-:B------:R-:W-:Y:S01]  /*0f90*/  IMAD R25, R25, 0x4, R4.reuse ;  /* 0x0000000419197824 */ /* 0x100fe200078e0204 */
[----:B------:R-:W-:Y:S01]  /*0fa0*/  LOP3.LUT R26, R12, 0x80000000, RZ, 0x3c, !PT ;  /* 0x800000000c1a7812 */ /* 0x000fe200078e3cff */
[----:B------:R0:W-:Y:S01]  /*0fb0*/  ATOMS.POPC.INC.32 RZ, [R11+URZ] ;  /* 0x000000000bff7f8c */ /* 0x0001e2000d8000ff */
[----:B------:R-:W-:Y:S01]  /*0fc0*/  LOP3.LUT R35, R16, 0x80000000, RZ, 0x3c, !PT ;  /* 0x8000000010237812 */ /* 0x000fe200078e3cff */
[----:B------:R-:W-:Y:S01]  /*0fd0*/  IMAD R5, R5, 0x4, R4 ;  /* 0x0000000405057824 */ /* 0x000fe200078e0204 */
[----:B------:R-:W-:Y:S01]  /*0fe0*/  SHF.R.U32.HI R26, RZ, UR6, R26 ;  /* 0x00000006ff1a7c19 */ /* 0x000fe2000801161a */
[----:B------:R-:W-:Y:S01]  /*0ff0*/  IMAD R27, R27, 0x4, R4 ;  /* 0x000000041b1b7824 */ /* 0x000fe200078e0204 */
[----:B------:R2:W-:Y:S01]  /*1000*/  ATOMS.POPC.INC.32 RZ, [R25+URZ] ;  /* 0x0000000019ff7f8c */ /* 0x0005e2000d8000ff */
[----:B-1----:R-:W-:-:S02]  /*1010*/  SHF.R.U32.HI R7, RZ, UR6, R37 ;  /* 0x00000006ff077c19 */ /* 0x002fc40008011625 */
[----:B0-----:R-:W-:Y:S01]  /*1020*/  SHF.R.U32.HI R11, RZ, UR6, R38 ;  /* 0x00000006ff0b7c19 */ /* 0x001fe20008011626 */
[----:B------:R0:W-:Y:S01]  /*1030*/  ATOMS.POPC.INC.32 RZ, [R5+URZ] ;  /* 0x0000000005ff7f8c */ /* 0x0001e2000d8000ff */
[----:B------:R-:W-:Y:S02]  /*1040*/  SHF.R.U32.HI R28, RZ, UR6, R36 ;  /* 0x00000006ff1c7c19 */ /* 0x000fe40008011624 */
[----:B------:R-:W-:Y:S01]  /*1050*/  LOP3.LUT R11, R11, UR5, RZ, 0x30, !PT ;  /* 0x000000050b0b7c12 */ /* 0x000fe2000f8e30ff */
[----:B------:R1:W-:Y:S01]  /*1060*/  ATOMS.POPC.INC.32 RZ, [R27+URZ] ;  /* 0x000000001bff7f8c */ /* 0x0003e2000d8000ff */
[----:B--2---:R-:W-:Y:S02]  /*1070*/  LOP3.LUT R25, R26, UR5, RZ, 0x30, !PT ;  /* 0x000000051a197c12 */ /* 0x004fe4000f8e30ff */
[----:B------:R-:W-:Y:S01]  /*1080*/  SHF.R.U32.HI R26, RZ, UR6, R35 ;  /* 0x00000006ff1a7c19 */ /* 0x000fe20008011623 */
[--C-:B0-----:R-:W-:Y:S01]  /*1090*/  IMAD R5, R11, 0x4, R4.reuse ;  /* 0x000000040b057824 */ /* 0x101fe200078e0204 */
[----:B------:R-:W-:Y:S01]  /*10a0*/  LOP3.LUT R7, R7, UR5, RZ, 0x30, !PT ;  /* 0x0000000507077c12 */ /* 0x000fe2000f8e30ff */
[----:B------:R-:W-:Y:S01]  /*10b0*/  IMAD R25, R25, 0x4, R4 ;  /* 0x0000000419197824 */ /* 0x000fe200078e0204 */
[----:B------:R-:W-:-:S02]  /*10c0*/  LOP3.LUT R29, R26, UR5, RZ, 0x30, !PT ;  /* 0x000000051a1d7c12 */ /* 0x000fc4000f8e30ff */
[----:B-1----:R-:W-:Y:S01]  /*10d0*/  LOP3.LUT R27, R28, UR5, RZ, 0x30, !PT ;  /* 0x000000051c1b7c12 */ /* 0x002fe2000f8e30ff */
[--C-:B------:R-:W-:Y:S01]  /*10e0*/  IMAD R26, R7, 0x4, R4.reuse ;  /* 0x00000004071a7824 */ /* 0x100fe200078e0204 */
[----:B------:R-:W-:Y:S01]  /*10f0*/  LOP3.LUT R34, R17, 0x80000000, RZ, 0x3c, !PT ;  /* 0x8000000011227812 */ /* 0x000fe200078e3cff */
[--C-:B------:R-:W-:Y:S01]  /*1100*/  IMAD R28, R29, 0x4, R4.reuse ;  /* 0x000000041d1c7824 */ /* 0x100fe200078e0204 */
[----:B------:R-:W-:Y:S01]  /*1110*/  LOP3.LUT R48, R18, 0x80000000, RZ, 0x3c, !PT ;  /* 0x8000000012307812 */ /* 0x000fe200078e3cff */
[----:B------:R-:W-:Y:S01]  /*1120*/  IMAD R27, R27, 0x4, R4 ;  /* 0x000000041b1b7824 */ /* 0x000fe200078e0204 */
[----:B------:R-:W-:Y:S01]  /*1130*/  ATOMS.POPC.INC.32 RZ, [R25+URZ] ;  /* 0x0000000019ff7f8c */ /* 0x000fe2000d8000ff */
[----:B------:R-:W-:Y:S02]  /*1140*/  LOP3.LUT R33, R19, 0x80000000, RZ, 0x3c, !PT ;  /* 0x8000000013217812 */ /* 0x000fe400078e3cff */
[----:B------:R-:W-:Y:S01]  /*1150*/  LOP3.LUT R32, R20, 0x80000000, RZ, 0x3c, !PT ;  /* 0x8000000014207812 */ /* 0x000fe200078e3cff */
[----:B------:R-:W-:Y:S01]  /*1160*/  ATOMS.POPC.INC.32 RZ, [R5+URZ] ;  /* 0x0000000005ff7f8c */ /* 0x000fe2000d8000ff */
[----:B------:R-:W-:-:S02]  /*1170*/  LOP3.LUT R31, R21, 0x80000000, RZ, 0x3c, !PT ;  /* 0x80000000151f7812 */ /* 0x000fc400078e3cff */
[----:B------:R-:W-:Y:S01]  /*1180*/  SHF.R.U32.HI R53, RZ, UR6, R34 ;  /* 0x00000006ff357c19 */ /* 0x000fe20008011622 */
[----:B------:R-:W-:Y:S01]  /*1190*/  ATOMS.POPC.INC.32 RZ, [R26+URZ] ;  /* 0x000000001aff7f8c */ /* 0x000fe2000d8000ff */
[----:B------:R-:W-:Y:S02]  /*11a0*/  LOP3.LUT R30, R22, 0x80000000, RZ, 0x3c, !PT ;  /* 0x80000000161e7812 */ /* 0x000fe400078e3cff */
[----:B------:R-:W-:Y:S01]  /*11b0*/  SHF.R.U32.HI R48, RZ, UR6, R48 ;  /* 0x00000006ff307c19 */ /* 0x000fe20008011630 */
[----:B------:R0:W-:Y:S01]  /*11c0*/  ATOMS.POPC.INC.32 RZ, [R27+URZ] ;  /* 0x000000001bff7f8c */ /* 0x0001e2000d8000ff */
[----:B------:R-:W-:Y:S02]  /*11d0*/  LOP3.LUT R29, R23, 0x80000000, RZ, 0x3c, !PT ;  /* 0x80000000171d7812 */ /* 0x000fe400078e3cff */
[----:B------:R-:W-:Y:S01]  /*11e0*/  SHF.R.U32.HI R50, RZ, UR6, R33 ;  /* 0x00000006ff327c19 */ /* 0x000fe20008011621 */
[----:B------:R1:W-:Y:S01]  /*11f0*/  ATOMS.POPC.INC.32 RZ, [R28+URZ] ;  /* 0x000000001cff7f8c */ /* 0x0003e2000d8000ff */
[----:B------:R-:W-:-:S02]  /*1200*/  SHF.R.U32.HI R51, RZ, UR6, R32 ;  /* 0x00000006ff337c19 */ /* 0x000fc40008011620 */
[----:B------:R-:W-:Y:S02]  /*1210*/  LOP3.LUT R53, R53, UR5, RZ, 0x30, !PT ;  /* 0x0000000535357c12 */ /* 0x000fe4000f8e30ff */
[----:B0-----:R-:W-:Y:S02]  /*1220*/  SHF.R.U32.HI R27, RZ, UR6, R31 ;  /* 0x00000006ff1b7c19 */ /* 0x001fe4000801161f */
[----:B------:R-:W-:Y:S01]  /*1230*/  LOP3.LUT R48, R48, UR5, RZ, 0x30, !PT ;  /* 0x0000000530307c12 */ /* 0x000fe2000f8e30ff */
[----:B------:R-:W-:Y:S01]  /*1240*/  IMAD R26, R53, 0x4, R4 ;  /* 0x00000004351a7824 */ /* 0x000fe200078e0204 */
[----:B-1----:R-:W-:Y:S02]  /*1250*/  LOP3.LUT R28, R24, 0x80000000, RZ, 0x3c, !PT ;  /* 0x80000000181c7812 */ /* 0x002fe400078e3cff */
[----:B------:R-:W-:Y:S01]  /*1260*/  SHF.R.U32.HI R25, RZ, UR6, R30 ;  /* 0x00000006ff197c19 */ /* 0x000fe2000801161e */
[----:B------:R-:W-:Y:S01]  /*1270*/  IMAD R48, R48, 0x4, R4 ;  /* 0x0000000430307824 */ /* 0x000fe200078e0204 */
[----:B------:R-:W-:Y:S01]  /*1280*/  LOP3.LUT R50, R50, UR5, RZ, 0x30, !PT ;  /* 0x0000000532327c12 */ /* 0x000fe2000f8e30ff */
[----:B------:R0:W-:Y:S01]  /*1290*/  ATOMS.POPC.INC.32 RZ, [R26+URZ] ;  /* 0x000000001aff7f8c */ /* 0x0001e2000d8000ff */
[----:B------:R-:W-:-:S02]  /*12a0*/  SHF.R.U32.HI R5, RZ, UR6, R29 ;  /* 0x00000006ff057c19 */ /* 0x000fc4000801161d */
[----:B------:R-:W-:Y:S01]  /*12b0*/  LOP3.LUT R51, R51, UR5, RZ, 0x30, !PT ;  /* 0x0000000533337c12 */ /* 0x000fe2000f8e30ff */
[----:B------:R-:W-:Y:S01]  /*12c0*/  IMAD R50, R50, 0x4, R4 ;  /* 0x0000000432327824 */ /* 0x000fe200078e0204 */
[----:B------:R-:W-:Y:S01]  /*12d0*/  SHF.R.U32.HI R49, RZ, UR6, R28 ;  /* 0x00000006ff317c19 */ /* 0x000fe2000801161c */
[----:B------:R0:W-:Y:S01]  /*12e0*/  ATOMS.POPC.INC.32 RZ, [R48+URZ] ;  /* 0x0000000030ff7f8c */ /* 0x0001e2000d8000ff */
[----:B------:R-:W-:Y:S01]  /*12f0*/  LOP3.LUT R27, R27, UR5, RZ, 0x30, !PT ;  /* 0x000000051b1b7c12 */ /* 0x000fe2000f8e30ff */
[--C-:B------:R-:W-:Y:S01]  /*1300*/  IMAD R51, R51, 0x4, R4.reuse ;  /* 0x0000000433337824 */ /* 0x100fe200078e0204 */
[----:B------:R-:W-:Y:S01]  /*1310*/  LOP3.LUT R25, R25, UR5, RZ, 0x30, !PT ;  /* 0x0000000519197c12 */ /* 0x000fe2000f8e30ff */
[----:B------:R0:W-:Y:S01]  /*1320*/  ATOMS.POPC.INC.32 RZ, [R50+URZ] ;  /* 0x0000000032ff7f8c */ /* 0x0001e2000d8000ff */
[----:B------:R-:W-:Y:S01]  /*1330*/  LOP3.LUT R5, R5, UR5, RZ, 0x30, !PT ;  /* 0x0000000505057c12 */ /* 0x000fe2000f8e30ff */
[--C-:B------:R-:W-:Y:S01]  /*1340*/  IMAD R52, R27, 0x4, R4.reuse ;  /* 0x000000041b347824 */ /* 0x100fe200078e0204 */
[----:B------:R-:W-:Y:S01]  /*1350*/  ISETP.GT.U32.AND P1, PT, R3, 0xff, PT ;  /* 0x000000ff0300780c */ /* 0x000fe20003f24070 */
[--C-:B------:R-:W-:Y:S01]  /*1360*/  IMAD R25, R25, 0x4, R4.reuse ;  /* 0x0000000419197824 */ /* 0x100fe200078e0204 */
[----:B------:R-:W-:Y:S01]  /*1370*/  LOP3.LUT R49, R49, UR5, RZ, 0x30, !PT ;  /* 0x0000000531317c12 */ /* 0x000fe2000f8e30ff */
[----:B------:R-:W-:Y:S01]  /*1380*/  IMAD R5, R5, 0x4, R4 ;  /* 0x0000000405057824 */ /* 0x000fe200078e0204 */
[----:B------:R0:W-:Y:S01]  /*1390*/  ATOMS.POPC.INC.32 RZ, [R51+URZ] ;  /* 0x0000000033ff7f8c */ /* 0x0001e2000d8000ff */
[----:B------:R-:W-:Y:S01]  /*13a0*/  P2R R53, PR, RZ, 0x2 ;  /* 0x00000002ff357803 */ /* 0x000fe20000000000 */
[----:B------:R-:W-:-:S02]  /*13b0*/  IMAD.MOV.U32 R27, RZ, RZ, RZ ;  /* 0x000000ffff1b7224 */ /* 0x000fc400078e00ff */
[----:B------:R-:W-:Y:S01]  /*13c0*/  IMAD R49, R49, 0x4, R4 ;  /* 0x0000000431317824 */ /* 0x000fe200078e0204 */
[----:B------:R0:W-:Y:S01]  /*13d0*/  ATOMS.POPC.INC.32 RZ, [R52+URZ] ;  /* 0x0000000034ff7f8c */ /* 0x0001e2000d8000ff */
[----:B------:R-:W-:-:S03]  /*13e0*/  LEA R4, R3, UR4, 0x2 ;  /* 0x0000000403047c11 */ /* 0x000fc6000f8e10ff */
[----:B------:R0:W-:Y:S04]  /*13f0*/  ATOMS.POPC.INC.32 RZ, [R25+URZ] ;  /* 0x0000000019ff7f8c */ /* 0x0001e8000d8000ff */
[----:B------:R0:W-:Y:S04]  /*1400*/  ATOMS.POPC.INC.32 RZ, [R5+URZ] ;  /* 0x0000000005ff7f8c */ /* 0x0001e8000d8000ff */
[----:B------:R0:W-:Y:S01]  /*1410*/  ATOMS.POPC.INC.32 RZ, [R49+URZ] ;  /* 0x0000000031ff7f8c */ /* 0x0001e2000d8000ff */
[----:B------:R-:W-:Y:S06]  /*1420*/  BAR.SYNC.DEFER_BLOCKING 0x0 ;  /* 0x0000000000007b1d */ /* 0x000fec0000010000 */
[----:B------:R-:W-:Y:S05]  /*1430*/  @P1 BRA `(.L_x_13) ;  /* 0x00000000008c1947 */ /* 0x000fea0003800000 */
[----:B0-----:R-:W0:Y:S04]  /*1440*/  LDS R51, [R4] ;  /* 0x0000000004337984 */ /* 0x001e280000000800 */
[----:B------:R-:W1:Y:S04]  /*1450*/  LDS R26, [R4+0x400] ;  /* 0x00040000041a7984 */ /* 0x000e680000000800 */
[----:B------:R-:W2:Y:S04]  /*1460*/  LDS R5, [R4+0x800] ;  /* 0x0008000004057984 */ /* 0x000ea80000000800 */
[----:B------:R-:W3:Y:S04]  /*1470*/  LDS R48, [R4+0xc00] ;  /* 0x000c000004307984 */ /* 0x000ee80000000800 */
[----:B------:R-:W4:Y:S04]  /*1480*/  LDS R49, [R4+0x1000] ;  /* 0x0010000004317984 */ /* 0x000f280000000800 */
[----:B------:R-:W5:Y:S04]  /*1490*/  LDS R50, [R4+0x1400] ;  /* 0x0014000004327984 */ /* 0x000f680000000800 */
[----:B------:R-:W-:Y:S04]  /*14a0*/  LDS R27, [R4+0x2000] ;  /* 0x00200000041b7984 */ /* 0x000fe80000000800 */
[----:B------:R-:W-:Y:S04]  /*14b0*/  STS [R4], RZ ;  /* 0x000000ff04007388 */ /* 0x000fe80000000800 */
[----:B0-----:R-:W-:Y:S01]  /*14c0*/  STS [R4+0x400], R51 ;  /* 0x0004003304007388 */ /* 0x001fe20000000800 */
[----:B-1----:R-:W-:-:S03]  /*14d0*/  IMAD.IADD R52, R51, 0x1, R26 ;  /* 0x0000000133347824 */ /* 0x002fc600078e021a */
[----:B------:R-:W-:Y:S01]  /*14e0*/  LDS R26, [R4+0x2400] ;  /* 0x00240000041a7984 */ /* 0x000fe20000000800 */
[----:B--2---:R-:W-:-:S03]  /*14f0*/  IMAD.IADD R25, R52, 0x1, R5 ;  /* 0x0000000134197824 */ /* 0x004fc600078e0205 */
[----:B------:R-:W0:Y:S04]  /*1500*/  LDS R5, [R4+0x1800] ;  /* 0x0018000004057984 */ /* 0x000e280000000800 */
[----:B------:R3:W-:Y:S04]  /*1510*/  STS [R4+0x800], R52 ;  /* 0x0008003404007388 */ /* 0x0007e80000000800 */
[----:B------:R-:W-:Y:S01]  /*1520*/  STS [R4+0xc00], R25 ;  /* 0x000c001904007388 */ /* 0x000fe20000000800 */
[----:B---3--:R-:W-:-:S03]  /*1530*/  IMAD.IADD R52, R25, 0x1, R48 ;  /* 0x0000000119347824 */ /* 0x008fc600078e0230 */
[----:B------:R-:W1:Y:S01]  /*1540*/  LDS R48, [R4+0x1c00] ;  /* 0x001c000004307984 */ /* 0x000e620000000800 */
[----:B----4-:R-:W-:-:S03]  /*1550*/  IMAD.IADD R49, R52, 0x1, R49 ;  /* 0x0000000134317824 */ /* 0x010fc600078e0231 */
[----:B------:R-:W2:Y:S01]  /*1560*/  LDS R25, [R4+0x2800] ;  /* 0x0028000004197984 */ /* 0x000ea20000000800 */
[----:B-----5:R-:W-:-:S03]  /*1570*/  IMAD.IADD R51, R49, 0x1, R50 ;  /* 0x0000000131337824 */ /* 0x020fc600078e0232 */
[----:B------:R-:W3:Y:S04]  /*1580*/  LDS R50, [R4+0x2c00] ;  /* 0x002c000004327984 */ /* 0x000ee80000000800 */
[----:B------:R-:W-:Y:S04]  /*1590*/  STS [R4+0x1000], R52 ;  /* 0x0010003404007388 */ /* 0x000fe80000000800 */
[----:B------:R-:W-:Y:S04]  /*15a0*/  STS [R4+0x1400], R49 ;  /* 0x0014003104007388 */ /* 0x000fe80000000800 */
[----:B------:R-:W-:Y:S01]  /*15b0*/  STS [R4+0x1800], R51 ;  /* 0x0018003304007388 */ /* 0x000fe20000000800 */
[----:B0-----:R-:W-:-:S05]  /*15c0*/  IMAD.IADD R5, R51, 0x1, R5 ;  /* 0x0000000133057824 */ /* 0x001fca00078e0205 */
[----:B------:R-:W-:Y:S01]  /*15d0*/  STS [R4+0x1c00], R5 ;  /* 0x001c000504007388 */ /* 0x000fe20000000800 */
[----:B-1----:R-:W-:-:S04]  /*15e0*/  IMAD.IADD R48, R5, 0x1, R48 ;  /* 0x0000000105307824 */ /* 0x002fc800078e0230 */
[----:B------:R-:W-:Y:S01]  /*15f0*/  IMAD.IADD R27, R48, 0x1, R27 ;  /* 0x00000001301b7824 */ /* 0x000fe200078e021b */
[----:B------:R-:W-:Y:S03]  /*1600*/  STS [R4+0x2000], R48 ;  /* 0x0020003004007388 */ /* 0x000fe60000000800 */
[----:B------:R-:W-:Y:S01]  /*1610*/  IMAD.IADD R26, R27, 0x1, R26 ;  /* 0x000000011b1a7824 */ /* 0x000fe200078e021a */
[----:B------:R3:W-:Y:S03]  /*1620*/  STS [R4+0x2400], R27 ;  /* 0x0024001b04007388 */ /* 0x0007e60000000800 */
[----:B--2---:R-:W-:Y:S01]  /*1630*/  IMAD.IADD R25, R26, 0x1, R25 ;  /* 0x000000011a197824 */ /* 0x004fe200078e0219 */
[----:B------:R1:W-:Y:S04]  /*1640*/  STS [R4+0x2800], R26 ;  /* 0x0028001a04007388 */ /* 0x0003e80000000800 */
[----:B------:R1:W-:Y:S01]  /*1650*/  STS [R4+0x2c00], R25 ;  /* 0x002c001904007388 */ /* 0x0003e20000000800 */
[----:B---3--:R-:W-:-:S07]  /*1660*/  IMAD.IADD R27, R25, 0x1, R50 ;  /* 0x00000001191b7824 */ /* 0x008fce00078e0232 */
.L_x_13:
[----:B------:R-:W-:Y:S05]  /*1670*/  BSYNC.RECONVERGENT B0 ;  /* 0x0000000000007941 */ /* 0x000fea0003800200 */
.L_x_12:
[----:B01----:R-:W0:Y:S01]  /*1680*/  LDC.64 R4, c[0x0][0x380] ;  /* 0x0000e000ff047b82 */ /* 0x003e220000000a00 */
[C---:B------:R-:W-:Y:S01]  /*1690*/  ISETP.NE.AND P0, PT, R27.reuse, 0x1c80, PT ;  /* 0x00001c801b00780c */ /* 0x040fe20003f05270 */
[----:B------:R-:W-:Y:S01]  /*16a0*/  IMAD.U32 R25, RZ, RZ, UR7 ;  /* 0x00000007ff197e24 */ /* 0x000fe2000f8e00ff */
[----:B------:R-:W-:Y:S02]  /*16b0*/  @!P1 LOP3.LUT R49, R27, 0x40000000, RZ, 0xfc, !PT ;  /* 0x400000001b319812 */ /* 0x000fe400078efcff */
[----:B------:R-:W-:Y:S01]  /*16c0*/  ISETP.LT.U32.AND P0, PT, R3, 0x100, !P0 ;  /* 0x000001000300780c */ /* 0x000fe20004701070 */
[----:B------:R-:W-:Y:S01]  /*16d0*/  IMAD R25, R25, 0x100, R3 ;  /* 0x0000010019197824 */ /* 0x000fe200078e0203 */
[----:B------:R-:W-:-:S03]  /*16e0*/  LOP3.LUT R26, R18, 0x80000000, RZ, 0x3c, !PT ;  /* 0x80000000121a7812 */ /* 0x000fc600078e3cff */
[----:B0-----:R-:W-:Y:S01]  /*16f0*/  IMAD.WIDE R4, R25, 0x4, R4 ;  /* 0x0000000419047825 */ /* 0x001fe200078e0204 */
[----:B------:R-:W-:-:S04]  /*1700*/  LOP3.LUT R25, R12, 0x80000000, RZ, 0x3c, !PT ;  /* 0x800000000c197812 */ /* 0x000fc800078e3cff */
[----:B------:R0:W-:Y:S03]  /*1710*/  @!P1 STG.E.STRONG.SYS desc[UR8][R4.64], R49 ;  /* 0x0000003104009986 */ /* 0x0001e6000c115908 */
[----:B------:R-:W-:Y:S06]  /*1720*/  BAR.RED.OR.DEFER_BLOCKING 0x0, P0 ;  /* 0x0000000000007b1d */ /* 0x000fec0000014800 */
[----:B------:R-:W1:Y:S02]  /*1730*/  B2R.RESULT RZ, P0 ;  /* 0x0000000000ff731c */ /* 0x000e640000004000 */
[----:B01----:R-:W-:Y:S05]  /*1740*/  @!P0 BRA `(.L_x_14) ;  /* 0x0000000800908947 */ /* 0x003fea0003800000 */
[C---:B------:R-:W-:Y:S01]  /*1750*/  ISETP.GT.U32.AND P0, PT, R3.reuse, R47, PT ;  /* 0x0000002f0300720c */ /* 0x040fe20003f04070 */
[----:B------:R-:W-:Y:S01]  /*1760*/  BSSY B1, `(.L_x_15) ;  /* 0x000002e000017945 */ /* 0x000fe20003800000 */
[----:B------:R-:W-:Y:S02]  /*1770*/  LEA R11, R3, UR4, 0x3 ;  /* 0x00000004030b7c11 */ /* 0x000fe4000f8e18ff */
[----:B------:R-:W-:Y:S01]  /*1780*/  SEL R0, RZ, 0x1c80, !P0 ;  /* 0x00001c80ff007807 */ /* 0x000fe20004000000 */
[----:B------:R-:W-:Y:S08]  /*1790*/  @P1 BRA `(.L_x_16) ;  /* 0x0000000000a81947 */ /* 0x000ff00003800000 */
[----:B------:R-:W0:Y:S02]  /*17a0*/  LDC.64 R28, c[0x0][0x398] ;  /* 0x0000e600ff1c7b82 */ /* 0x000e240000000a00 */
[----:B0-----:R-:W-:-:S06]  /*17b0*/  IMAD.WIDE.U32 R28, R3, 0x8, R28 ;  /* 0x00000008031c7825 */ /* 0x001fcc00078e001c */
[----:B------:R-:W2:Y:S01]  /*17c0*/  LDG.E.64 R28, desc[UR8][R28.64] ;  /* 0x000000081c1c7981 */ /* 0x000ea2000c1e1b00 */
[----:B------:R-:W-:Y:S01]  /*17d0*/  UISETP.GE.AND UP0, UPT, UR7, 0x1, UPT ;  /* 0x000000010700788c */ /* 0x000fe2000bf06270 */
[----:B------:R-:W-:Y:S01]  /*17e0*/  IMAD.MOV.U32 R26, RZ, RZ, R27 ;  /* 0x000000ffff1a7224 */ /* 0x000fe200078e001b */
[----:B--2---:R-:W-:-:S04]  /*17f0*/  IADD3 R6, P0, PT, -R0, R28, RZ ;  /* 0x0000001c00067210 */ /* 0x004fc80007f1e1ff */
[----:B------:R-:W-:-:S05]  /*1800*/  IADD3.X R7, PT, PT, R29, -0x1, RZ, P0, !PT ;  /* 0xffffffff1d077810 */ /* 0x000fca00007fe4ff */
[----:B------:R0:W-:Y:S01]  /*1810*/  STS.64 [R11+0x7200], R6 ;  /* 0x007200060b007388 */ /* 0x0001e20000000a00 */
[----:B------:R-:W-:Y:S05]  /*1820*/  BRA.U !UP0, `(.L_x_17) ;  /* 0x00000001086c7547 */ /* 0x000fea000b800000 */
[----:B------:R-:W-:Y:S01]  /*1830*/  BSSY B0, `(.L_x_18) ;  /* 0x0000019000007945 */ /* 0x000fe20003800000 */
[----:B------:R-:W-:Y:S02]  /*1840*/  IMAD.MOV.U32 R25, RZ, RZ, -0x1 ;  /* 0xffffffffff197424 */ /* 0x000fe400078e00ff */
[----:B------:R-:W-:Y:S02]  /*1850*/  IMAD.U32 R28, RZ, RZ, UR7 ;  /* 0x00000007ff1c7e24 */ /* 0x000fe4000f8e00ff */
[----:B------:R-:W-:-:S07]  /*1860*/  IMAD.MOV.U32 R26, RZ, RZ, R27 ;  /* 0x000000ffff1a7224 */ /* 0x000fce00078e001b */
.L_x_22:
[----:B0-----:R-:W0:Y:S01]  /*1870*/  LDC.64 R6, c[0x0][0x380] ;  /* 0x0000e000ff067b82 */ /* 0x001e220000000a00 */
[----:B------:R-:W-:Y:S01]  /*1880*/  VIADD R31, R28, 0xffffffff ;  /* 0xffffffff1c1f7836 */ /* 0x000fe20000000000 */
[----:B------:R-:W-:Y:S03]  /*1890*/  BSSY B2, `(.L_x_19) ;  /* 0x0000008000027945 */ /* 0x000fe60003800000 */
[----:B------:R-:W-:-:S04]  /*18a0*/  IMAD R29, R31, 0x100, R3 ;  /* 0x000001001f1d7824 */ /* 0x000fc800078e0203 */
[----:B0-----:R-:W-:-:S07]  /*18b0*/  IMAD.WIDE R6, R29, 0x4, R6 ;  /* 0x000000041d067825 */ /* 0x001fce00078e0206 */
.L_x_20:
[----:B------:R-:W-:Y:S05]  /*18c0*/  YIELD ;  /* 0x0000000000007946 */ /* 0x000fea0003800000 */
[----:B------:R0:W-:Y:S06]  /*18d0*/  MEMBAR.SC.CTA ;  /* 0x0000000000007992 */ /* 0x0001ec0000000000 */
[----:B0-----:R-:W2:Y:S02]  /*18e0*/  LDG.E.STRONG.SYS R29, desc[UR8][R6.64] ;  /* 0x00000008061d7981 */ /* 0x001ea4000c1f5900 */
[----:B--2---:R-:W-:-:S13]  /*18f0*/  ISETP.NE.AND P0, PT, R29, RZ, PT ;  /* 0x000000ff1d00720c */ /* 0x004fda0003f05270 */
[----:B------:R-:W-:Y:S05]  /*1900*/  @!P0 BRA `(.L_x_20) ;  /* 0xfffffffc00ec8947 */ /* 0x000fea000383ffff */
[----:B------:R-:W-:Y:S05]  /*1910*/  BSYNC B2 ;  /* 0x0000000000027941 */ /* 0x000fea0003800000 */
.L_x_19:
[----:B------:R-:W-:Y:S01]  /*1920*/  BSSY.RECONVERGENT B2, `(.L_x_21) ;  /* 0x0000006000027945 */ /* 0x000fe20003800200 */
[C---:B------:R-:W-:Y:S02]  /*1930*/  ISETP.GT.AND P0, PT, R29.reuse, -0x1, PT ;  /* 0xffffffff1d00780c */ /* 0x040fe40003f04270 */
[----:B------:R-:W-:Y:S01]  /*1940*/  LOP3.LUT R29, R29, 0x3fffffff, RZ, 0xc0, !PT ;  /* 0x3fffffff1d1d7812 */ /* 0x000fe200078ec0ff */
[----:B------:R-:W-:Y:S05]  /*1950*/  WARPSYNC.EXCLUSIVE R25 ;  /* 0x0000000019007348 */ /* 0x000fea0003a00000 */
[----:B------:R-:W-:-:S05]  /*1960*/  IMAD.IADD R26, R29, 0x1, R26 ;  /* 0x000000011d1a7824 */ /* 0x000fca00078e021a */
[----:B------:R-:W-:-:S07]  /*1970*/  VOTE.ANY R25, PT, P0 ;  /* 0x0000000000197806 */ /* 0x000fce00000e0100 */
[----:B------:R-:W-:Y:S05]  /*1980*/  BSYNC.RECONVERGENT B2 ;  /* 0x0000000000027941 */ /* 0x000fea0003800200 */
.L_x_21:
[----:B------:R-:W-:Y:S01]  /*1990*/  ISETP.GT.U32.AND P1, PT, R28, 0x1, PT ;  /* 0x000000011c00780c */ /* 0x000fe20003f24070 */
[----:B------:R-:W-:-:S12]  /*19a0*/  IMAD.MOV.U32 R28, RZ, RZ, R31 ;  /* 0x000000ffff1c7224 */ /* 0x000fd800078e001f */
[----:B------:R-:W-:Y:S05]  /*19b0*/  @P0 BRA P1, `(.L_x_22) ;  /* 0xfffffffc00ac0947 */ /* 0x000fea000083ffff */
[----:B------:R-:W-:Y:S05]  /*19c0*/  BSYNC B0 ;  /* 0x0000000000007941 */ /* 0x000fea0003800000 */
.L_x_18:
[----:B------:R1:W2:Y:S02]  /*19d0*/  LDS.64 R6, [R11+0x7200] ;  /* 0x007200000b067984 */ /* 0x0002a40000000a00 */
.L_x_17:
[C---:B------:R-:W-:Y:S01]  /*19e0*/  IMAD.IADD R29, R26.reuse, 0x1, -R27 ;  /* 0x000000011a1d7824 */ /* 0x040fe200078e0a1b */
[----:B------:R-:W-:-:S04]  /*19f0*/  LOP3.LUT R25, R26, 0x80000000, RZ, 0xfc, !PT ;  /* 0x800000001a197812 */ /* 0x000fc800078efcff */
[C---:B0-2---:R-:W-:Y:S01]  /*1a00*/  IADD3 R6, P0, PT, R29.reuse, R6, RZ ;  /* 0x000000061d067210 */ /* 0x045fe20007f1e0ff */
[----:B------:R0:W-:Y:S03]  /*1a10*/  STG.E.STRONG.SYS desc[UR8][R4.64], R25 ;  /* 0x0000001904007986 */ /* 0x0001e6000c115908 */
[----:B------:R-:W-:-:S05]  /*1a20*/  LEA.HI.X.SX32 R7, R29, R7, 0x1, P0 ;  /* 0x000000071d077211 */ /* 0x000fca00000f0eff */
[----:B------:R0:W-:Y:S04]  /*1a30*/  STS.64 [R11+0x7200], R6 ;  /* 0x007200060b007388 */ /* 0x0001e80000000a00 */
.L_x_16:
[----:B------:R-:W-:Y:S05]  /*1a40*/  BSYNC B1 ;  /* 0x0000000000017941 */ /* 0x000fea0003800000 */
.L_x_15:
[----:B------:R-:W2:Y:S01]  /*1a50*/  LDC R26, c[0x0][0x3c0] ;  /* 0x0000f000ff1a7b82 */ /* 0x000ea20000000800 */
[----:B------:R-:W-:-:S07]  /*1a60*/  LEA R47, R47, UR4, 0x3 ;  /* 0x000000042f2f7c11 */ /* 0x000fce000f8e18ff */
[----:B0-----:R-:W0:Y:S01]  /*1a70*/  LDC.64 R4, c[0x0][0x390] ;  /* 0x0000e400ff047b82 */ /* 0x001e220000000a00 */
[----:B--2---:R-:W-:Y:S02]  /*1a80*/  ISETP.LE.AND P0, PT, R26, UR10, PT ;  /* 0x0000000a1a007c0c */ /* 0x004fe4000bf03270 */
[----:B0-----:R-:W-:-:S04]  /*1a90*/  ISETP.EQ.U32.AND P1, PT, R4, RZ, PT ;  /* 0x000000ff0400720c */ /* 0x001fc80003f22070 */
[----:B------:R-:W-:-:S04]  /*1aa0*/  ISETP.EQ.OR.EX P0, PT, R5, RZ, !P0, P1 ;  /* 0x000000ff0500720c */ /* 0x000fc80004702710 */
[----:B------:R-:W-:-:S13]  /*1ab0*/  ISETP.GT.U32.OR P0, PT, R3, 0xff, P0 ;  /* 0x000000ff0300780c */ /* 0x000fda0000704470 */
[----:B------:R-:W-:Y:S05]  /*1ac0*/  @P0 BRA `(.L_x_23) ;  /* 0x00000000001c0947 */ /* 0x000fea0003800000 */
[----:B------:R-:W0:Y:S01]  /*1ad0*/  LDS.64 R6, [R11+0x7200] ;  /* 0x007200000b067984 */ /* 0x000e220000000a00 */
[C---:B------:R-:W-:Y:S02]  /*1ae0*/  LEA R4, P2, R3.reuse, R4, 0x3 ;  /* 0x0000000403047211 */ /* 0x040fe400078418ff */
[--C-:B------:R-:W-:Y:S02]  /*1af0*/  SHF.R.S32.HI R25, RZ, 0x1f, R27.reuse ;  /* 0x0000001fff197819 */ /* 0x100fe4000001141b */
[----:B------:R-:W-:Y:S02]  /*1b00*/  LEA.HI.X R5, R3, R5, RZ, 0x3, P2 ;  /* 0x0000000503057211 */ /* 0x000fe400010f1cff */
[----:B0-----:R-:W-:-:S04]  /*1b10*/  IADD3 R6, P0, P1, R6, R0, R27 ;  /* 0x0000000006067210 */ /* 0x001fc8000791e01b */
[----:B------:R-:W-:-:S05]  /*1b20*/  IADD3.X R7, PT, PT, R7, RZ, R25, P0, P1 ;  /* 0x000000ff07077210 */ /* 0x000fca00007e2419 */
[----:B------:R0:W-:Y:S04]  /*1b30*/  STG.E.64 desc[UR8][R4.64], R6 ;  /* 0x0000000604007986 */ /* 0x0001e8000c101b08 */
.L_x_23:
[----:B------:R-:W-:Y:S05]  /*1b40*/  WARPSYNC.ALL ;  /* 0x0000000000007948 */ /* 0x000fea0003800000 */
[----:B------:R-:W-:Y:S01]  /*1b50*/  BAR.SYNC.DEFER_BLOCKING 0x0 ;  /* 0x0000000000007b1d */ /* 0x000fe20000010000 */
[----:B------:R-:W-:-:S05]  /*1b60*/  ISETP.LT.AND P0, PT, R26, UR10, PT ;  /* 0x0000000a1a007c0c */ /* 0x000fca000bf01270 */
[----:B0-----:R0:W2:Y:S08]  /*1b70*/  LDS.64 R4, [R47+0x7200] ;  /* 0x007200002f047984 */ /* 0x0010b00000000a00 */
[----:B0-----:R-:W-:Y:S05]  /*1b80*/  @P0 BRA `(.L_x_24) ;  /* 0x0000000000700947 */ /* 0x001fea0003800000 */
[----:B------:R-:W0:Y:S01]  /*1b90*/  LDCU.64 UR12, c[0x0][0x3a0] ;  /* 0x00007400ff0c77ac */ /* 0x000e220008000a00 */
[C---:B------:R-:W-:Y:S02]  /*1ba0*/  LOP3.LUT R7, R3.reuse, 0x3e0, RZ, 0xc0, !PT ;  /* 0x000003e003077812 */ /* 0x040fe400078ec0ff */
[----:B------:R-:W-:-:S05]  /*1bb0*/  LOP3.LUT R2, R3, 0x1f, RZ, 0xc0, !PT ;  /* 0x0000001f03027812 */ /* 0x000fca00078ec0ff */
[----:B------:R-:W-:-:S05]  /*1bc0*/  IMAD R7, R7, 0x13, R2 ;  /* 0x0000001307077824 */ /* 0x000fca00078e0202 */
[----:B--2---:R-:W-:-:S05]  /*1bd0*/  IADD3 R0, P0, PT, R7, R4, RZ ;  /* 0x0000000407007210 */ /* 0x004fca0007f1e0ff */
[----:B------:R-:W-:Y:S01]  /*1be0*/  IMAD.X R5, RZ, RZ, R5, P0 ;  /* 0x000000ffff057224 */ /* 0x000fe200000e0605 */
[----:B0-----:R-:W-:-:S04]  /*1bf0*/  LEA R2, P0, R0, UR12, 0x2 ;  /* 0x0000000c00027c11 */ /* 0x001fc8000f8010ff */
[----:B------:R-:W-:-:S05]  /*1c00*/  LEA.HI.X R3, R0, UR13, R5, 0x2, P0 ;  /* 0x0000000d00037c11 */ /* 0x000fca00080f1405 */
[----:B------:R-:W-:Y:S04]  /*1c10*/  STG.E desc[UR8][R2.64], R44 ;  /* 0x0000002c02007986 */ /* 0x000fe8000c101908 */
        /* <DEDUP_REMOVED lines=17> */
[----:B------:R-:W-:Y:S01]  /*1d30*/  STG.E desc[UR8][R2.64+0x900], R24 ;  /* 0x0009001802007986 */ /* 0x000fe2000c101908 */
[----:B------:R-:W-:Y:S05]  /*1d40*/  EXIT ;  /* 0x000000000000794d */ /* 0x000fea0003800000 */
.L_x_24:
[C---:B------:R-:W-:Y:S01]  /*1d50*/  LOP3.LUT R7, R3.reuse, 0x3e0, RZ, 0xc0, !PT ;  /* 0x000003e003077812 */ /* 0x040fe200078ec0ff */
[----:B------:R-:W0:Y:S01]  /*1d60*/  LDCU.64 UR12, c[0x0][0x3a0] ;  /* 0x00007400ff0c77ac */ /* 0x000e220008000a00 */
[----:B------:R-:W-:Y:S01]  /*1d70*/  LOP3.LUT R2, R3, 0x1f, RZ, 0xc0, !PT ;  /* 0x0000001f03027812 */ /* 0x000fe200078ec0ff */
[----:B-1----:R-:W-:-:S04]  /*1d80*/  IMAD.U32 R11, RZ, RZ, UR7 ;  /* 0x00000007ff0b7e24 */ /* 0x002fc8000f8e00ff */
[----:B------:R-:W-:Y:S02]  /*1d90*/  IMAD R7, R7, 0x13, R2 ;  /* 0x0000001307077824 */ /* 0x000fe400078e0202 */
[----:B------:R-:W-:Y:S02]  /*1da0*/  IMAD R0, R11, -0x1c80, R26 ;  /* 0xffffe3800b007824 */ /* 0x000fe400078e021a */
[C---:B------:R-:W-:Y:S01]  /*1db0*/  VIADD R11, R7.reuse, 0x20 ;  /* 0x00000020070b7836 */ /* 0x040fe20000000000 */
[C---:B--2---:R-:W-:Y:S01]  /*1dc0*/  IADD3 R3, P0, PT, R7.reuse, R4, RZ ;  /* 0x0000000407037210 */ /* 0x044fe20007f1e0ff */
[C---:B------:R-:W-:Y:S01]  /*1dd0*/  VIADD R25, R7.reuse, 0x60 ;  /* 0x0000006007197836 */ /* 0x040fe20000000000 */
[-C--:B------:R-:W-:Y:S02]  /*1de0*/  ISETP.GE.AND P1, PT, R7, R0.reuse, PT ;  /* 0x000000000700720c */ /* 0x080fe40003f26270 */
[-C--:B------:R-:W-:Y:S01]  /*1df0*/  ISETP.GE.AND P2, PT, R11, R0.reuse, PT ;  /* 0x000000000b00720c */ /* 0x080fe20003f46270 */
[----:B------:R-:W-:Y:S01]  /*1e00*/  IMAD.X R4, RZ, RZ, R5, P0 ;  /* 0x000000ffff047224 */ /* 0x000fe200000e0605 */
[----:B------:R-:W-:Y:S01]  /*1e10*/  ISETP.GE.AND P4, PT, R25, R0, PT ;  /* 0x000000001900720c */ /* 0x000fe20003f86270 */
[----:B------:R-:W-:Y:S01]  /*1e20*/  VIADD R5, R7, 0x40 ;  /* 0x0000004007057836 */ /* 0x000fe20000000000 */
[----:B0-----:R-:W-:Y:S01]  /*1e30*/  LEA R2, P0, R3, UR12, 0x2 ;  /* 0x0000000c03027c11 */ /* 0x001fe2000f8010ff */
[----:B------:R-:W-:-:S02]  /*1e40*/  VIADD R11, R7, 0xa0 ;  /* 0x000000a0070b7836 */ /* 0x000fc40000000000 */
[----:B------:R-:W-:Y:S01]  /*1e50*/  VIADD R25, R7, 0xc0 ;  /* 0x000000c007197836 */ /* 0x000fe20000000000 */
[-C--:B------:R-:W-:Y:S01]  /*1e60*/  ISETP.GE.AND P3, PT, R5, R0.reuse, PT ;  /* 0x000000000500720c */ /* 0x080fe20003f66270 */
[----:B------:R-:W-:Y:S01]  /*1e70*/  VIADD R5, R7, 0x80 ;  /* 0x0000008007057836 */ /* 0x000fe20000000000 */
[----:B------:R-:W-:Y:S02]  /*1e80*/  LEA.HI.X R3, R3, UR13, R4, 0x2, P0 ;  /* 0x0000000d03037c11 */ /* 0x000fe400080f1404 */
[-C--:B------:R-:W-:Y:S01]  /*1e90*/  ISETP.GE.AND P6, PT, R11, R0.reuse, PT ;  /* 0x000000000b00720c */ /* 0x080fe20003fc6270 */
[----:B------:R-:W-:Y:S01]  /*1ea0*/  VIADD R11, R7, 0x100 ;  /* 0x00000100070b7836 */ /* 0x000fe20000000000 */
[-C--:B------:R-:W-:Y:S01]  /*1eb0*/  ISETP.GE.AND P5, PT, R5, R0.reuse, PT ;  /* 0x000000000500720c */ /* 0x080fe20003fa6270 */
[----:B------:R-:W-:Y:S01]  /*1ec0*/  VIADD R5, R7, 0xe0 ;  /* 0x000000e007057836 */ /* 0x000fe20000000000 */
[----:B------:R-:W-:Y:S01]  /*1ed0*/  @!P1 STG.E desc[UR8][R2.64], R44 ;  /* 0x0000002c02009986 */ /* 0x000fe2000c101908 */
[----:B------:R-:W-:-:S03]  /*1ee0*/  ISETP.GE.AND P0, PT, R25, R0, PT ;  /* 0x000000001900720c */ /* 0x000fc60003f06270 */
[-C--:B------:R-:W-:Y:S01]  /*1ef0*/  ISETP.GE.AND P1, PT, R5, R0.reuse, PT ;  /* 0x000000000500720c */ /* 0x080fe20003f26270 */
[----:B------:R-:W-:Y:S01]  /*1f00*/  VIADD R5, R7, 0x120 ;  /* 0x0000012007057836 */ /* 0x000fe20000000000 */
[----:B------:R-:W-:Y:S04]  /*1f10*/  @!P3 STG.E desc[UR8][R2.64+0x100], R42 ;  /* 0x0001002a0200b986 */ /* 0x000fe8000c101908 */
[-C--:B------:R-:W-:Y:S01]  /*1f20*/  ISETP.GE.AND P3, PT, R5, R0.reuse, PT ;  /* 0x000000000500720c */ /* 0x080fe20003f66270 */
[----:B------:R-:W-:Y:S01]  /*1f30*/  VIADD R5, R7, 0x160 ;  /* 0x0000016007057836 */ /* 0x000fe20000000000 */
[----:B------:R-:W-:Y:S01]  /*1f40*/  @!P2 STG.E desc[UR8][R2.64+0x80], R43 ;  /* 0x0000802b0200a986 */ /* 0x000fe2000c101908 */
[----:B------:R-:W-:Y:S01]  /*1f50*/  ISETP.GE.AND P2, PT, R11, R0, PT ;  /* 0x000000000b00720c */ /* 0x000fe20003f46270 */
[----:B------:R-:W-:-:S02]  /*1f60*/  VIADD R11, R7, 0x140 ;  /* 0x00000140070b7836 */ /* 0x000fc40000000000 */
[----:B------:R0:W-:Y:S01]  /*1f70*/  @!P5 STG.E desc[UR8][R2.64+0x200], R9 ;  /* 0x000200090200d986 */ /* 0x0001e2000c101908 */
[-C--:B------:R-:W-:Y:S01]  /*1f80*/  ISETP.GE.AND P5, PT, R5, R0.reuse, PT ;  /* 0x000000000500720c */ /* 0x080fe20003fa6270 */
[----:B------:R-:W-:Y:S02]  /*1f90*/  VIADD R5, R7, 0x1a0 ;  /* 0x000001a007057836 */ /* 0x000fe40000000000 */
[----:B------:R1:W-:Y:S01]  /*1fa0*/  @!P4 STG.E desc[UR8][R2.64+0x180], R8 ;  /* 0x000180080200c986 */ /* 0x0003e2000c101908 */
[-C--:B------:R-:W-:Y:S01]  /*1fb0*/  ISETP.GE.AND P4, PT, R11, R0.reuse, PT ;  /* 0x000000000b00720c */ /* 0x080fe20003f86270 */
[----:B------:R-:W-:Y:S02]  /*1fc0*/  VIADD R11, R7, 0x180 ;  /* 0x00000180070b7836 */ /* 0x000fe40000000000 */
[----:B------:R1:W-:Y:S01]  /*1fd0*/  @!P0 STG.E desc[UR8][R2.64+0x300], R12 ;  /* 0x0003000c02008986 */ /* 0x0003e2000c101908 */
[----:B------:R-:W-:Y:S01]  /*1fe0*/  ISETP.GE.AND P0, PT, R5, R0, PT ;  /* 0x000000000500720c */ /* 0x000fe20003f06270 */
[----:B------:R-:W-:-:S02]  /*1ff0*/  VIADD R5, R7, 0x1e0 ;  /* 0x000001e007057836 */ /* 0x000fc40000000000 */
[----:B------:R1:W-:Y:S01]  /*2000*/  @!P6 STG.E desc[UR8][R2.64+0x280], R10 ;  /* 0x0002800a0200e986 */ /* 0x0003e2000c101908 */
[-C--:B------:R-:W-:Y:S01]  /*2010*/  ISETP.GE.AND P6, PT, R11, R0.reuse, PT ;  /* 0x000000000b00720c */ /* 0x080fe20003fc6270 */
[----:B------:R-:W-:Y:S02]  /*2020*/  VIADD R11, R7, 0x1c0 ;  /* 0x000001c0070b7836 */ /* 0x000fe40000000000 */
[----:B------:R1:W-:Y:S01]  /*2030*/  @!P2 STG.E desc[UR8][R2.64+0x400], R14 ;  /* 0x0004000e0200a986 */ /* 0x0003e2000c101908 */
[-C--:B------:R-:W-:Y:S01]  /*2040*/  ISETP.GE.AND P2, PT, R5, R0.reuse, PT ;  /* 0x000000000500720c */ /* 0x080fe20003f46270 */
[C---:B0-----:R-:W-:Y:S02]  /*2050*/  VIADD R9, R7.reuse, 0x200 ;  /* 0x0000020007097836 */ /* 0x041fe40000000000 */
[C---:B------:R-:W-:Y:S01]  /*2060*/  VIADD R5, R7.reuse, 0x220 ;  /* 0x0000022007057836 */ /* 0x040fe20000000000 */
[----:B------:R1:W-:Y:S01]  /*2070*/  @!P1 STG.E desc[UR8][R2.64+0x380], R13 ;  /* 0x0003800d02009986 */ /* 0x0003e2000c101908 */
[----:B------:R-:W-:Y:S01]  /*2080*/  VIADD R7, R7, 0x240 ;  /* 0x0000024007077836 */ /* 0x000fe20000000000 */
[----:B------:R-:W-:-:S02]  /*2090*/  ISETP.GE.AND P1, PT, R11, R0, PT ;  /* 0x000000000b00720c */ /* 0x000fc40003f26270 */
[----:B------:R1:W-:Y:S01]  /*20a0*/  @!P3 STG.E desc[UR8][R2.64+0x480], R15 ;  /* 0x0004800f0200b986 */ /* 0x0003e2000c101908 */
[----:B------:R-:W-:-:S03]  /*20b0*/  ISETP.GE.AND P3, PT, R9, R0, PT ;  /* 0x000000000900720c */ /* 0x000fc60003f66270 */
[----:B------:R1:W-:Y:S01]  /*20c0*/  @!P4 STG.E desc[UR8][R2.64+0x500], R16 ;  /* 0x000500100200c986 */ /* 0x0003e2000c101908 */
[----:B------:R-:W-:-:S03]  /*20d0*/  ISETP.GE.AND P4, PT, R5, R0, PT ;  /* 0x000000000500720c */ /* 0x000fc60003f86270 */
[----:B------:R1:W-:Y:S01]  /*20e0*/  @!P5 STG.E desc[UR8][R2.64+0x580], R17 ;  /* 0x000580110200d986 */ /* 0x0003e2000c101908 */
[----:B------:R-:W-:-:S03]  /*20f0*/  ISETP.GE.AND P5, PT, R7, R0, PT ;  /* 0x000000000700720c */ /* 0x000fc60003fa6270 */
[----:B------:R1:W-:Y:S04]  /*2100*/  @!P6 STG.E desc[UR8][R2.64+0x600], R18 ;  /* 0x000600120200e986 */ /* 0x0003e8000c101908 */
[----:B------:R1:W-:Y:S04]  /*2110*/  @!P0 STG.E desc[UR8][R2.64+0x680], R19 ;  /* 0x0006801302008986 */ /* 0x0003e8000c101908 */
[----:B------:R1:W-:Y:S04]  /*2120*/  @!P1 STG.E desc[UR8][R2.64+0x700], R20 ;  /* 0x0007001402009986 */ /* 0x0003e8000c101908 */
[----:B------:R1:W-:Y:S04]  /*2130*/  @!P2 STG.E desc[UR8][R2.64+0x780], R21 ;  /* 0x000780150200a986 */ /* 0x0003e8000c101908 */
[----:B------:R1:W-:Y:S04]  /*2140*/  @!P3 STG.E desc[UR8][R2.64+0x800], R22 ;  /* 0x000800160200b986 */ /* 0x0003e8000c101908 */
[----:B------:R1:W-:Y:S01]  /*2150*/  @!P4 STG.E desc[UR8][R2.64+0x880], R23 ;  /* 0x000880170200c986 */ /* 0x0003e2000c101908 */
[----:B------:R-:W-:Y:S05]  /*2160*/  @P5 EXIT ;  /* 0x000000000000594d */ /* 0x000fea0003800000 */
[----:B------:R-:W-:Y:S01]  /*2170*/  STG.E desc[UR8][R2.64+0x900], R24 ;  /* 0x0009001802007986 */ /* 0x000fe2000c101908 */
[----:B------:R-:W-:Y:S05]  /*2180*/  EXIT ;  /* 0x000000000000794d */ /* 0x000fea0003800000 */
.L_x_14:
[----:B------:R-:W-:Y:S01]  /*2190*/  IMAD.MOV.U32 R2, RZ, RZ, RZ ;  /* 0x000000ffff027224 */ /* 0x000fe200078e00ff */
[C---:B------:R-:W-:Y:S01]  /*21a0*/  ISETP.GT.U32.AND P0, PT, R3.reuse, 0x1f, PT ;  /* 0x0000001f0300780c */ /* 0x040fe20003f04070 */
[----:B------:R-:W-:Y:S05]  /*21b0*/  WARPSYNC.ALL ;  /* 0x0000000000007948 */ /* 0x000fea0003800000 */
[----:B------:R-:W-:-:S05]  /*21c0*/  IMAD.HI.U32 R24, R3, 0x15555556, R2 ;  /* 0x1555555603187827 */ /* 0x000fca00078e0002 */
[----:B------:R-:W-:-:S05]  /*21d0*/  LEA R24, R24, UR4, 0x2 ;  /* 0x0000000418187c11 */ /* 0x000fca000f8e10ff */
[----:B------:R0:W-:Y:S01]  /*21e0*/  STS [R24+0x3410], R27 ;  /* 0x0034101b18007388 */ /* 0x0001e20000000800 */
[----:B------:R-:W-:Y:S06]  /*21f0*/  BAR.SYNC.DEFER_BLOCKING 0x0 ;  /* 0x0000000000007b1d */ /* 0x000fec0000010000 */
[----:B------:R-:W-:Y:S05]  /*2200*/  @P0 BRA `(.L_x_25) ;  /* 0x0000000000e00947 */ /* 0x000fea0003800000 */
[----:B------:R-:W-:Y:S01]  /*2210*/  IMAD.MOV.U32 R5, RZ, RZ, 0x34 ;  /* 0x00000034ff057424 */ /* 0x000fe200078e00ff */
[----:B------:R-:W-:-:S03]  /*2220*/  UMOV UR11, 0xffffffff ;  /* 0xffffffff000b7882 */ /* 0x000fc60000000000 */
[----:B------:R-:W-:-:S05]  /*2230*/  IMAD R18, R3, R5, UR4 ;  /* 0x0000000403127e24 */ /* 0x000fca000f8e0205 */
[----:B------:R-:W-:Y:S04]  /*2240*/  LDS R16, [R18+0x3410] ;  /* 0x0034100012107984 */ /* 0x000fe80000000800 */
[----:B------:R-:W-:Y:S04]  /*2250*/  LDS R17, [R18+0x3414] ;  /* 0x0034140012117984 */ /* 0x000fe80000000800 */
[----:B------:R-:W1:Y:S04]  /*2260*/  LDS R14, [R18+0x3418] ;  /* 0x00341800120e7984 */ /* 0x000e680000000800 */
[----:B------:R-:W-:Y:S04]  /*2270*/  LDS R15, [R18+0x341c] ;  /* 0x00341c00120f7984 */ /* 0x000fe80000000800 */
[----:B------:R-:W2:Y:S04]  /*2280*/  LDS R12, [R18+0x3420] ;  /* 0x00342000120c7984 */ /* 0x000ea80000000800 */
[----:B------:R-:W-:Y:S04]  /*2290*/  LDS R13, [R18+0x3424] ;  /* 0x00342400120d7984 */ /* 0x000fe80000000800 */
[----:B------:R-:W3:Y:S04]  /*22a0*/  LDS R10, [R18+0x3428] ;  /* 0x00342800120a7984 */ /* 0x000ee80000000800 */
[----:B------:R-:W-:Y:S04]  /*22b0*/  LDS R9, [R18+0x342c] ;  /* 0x00342c0012097984 */ /* 0x000fe80000000800 */
[----:B------:R-:W4:Y:S04]  /*22c0*/  LDS R8, [R18+0x3430] ;  /* 0x0034300012087984 */ /* 0x000f280000000800 */
[----:B------:R-:W-:Y:S04]  /*22d0*/  LDS R5, [R18+0x3434] ;  /* 0x0034340012057984 */ /* 0x000fe80000000800 */
[----:B------:R-:W5:Y:S04]  /*22e0*/  LDS R4, [R18+0x3438] ;  /* 0x0034380012047984 */ /* 0x000f680000000800 */
[----:B------:R-:W0:Y:S01]  /*22f0*/  LDS R19, [R18+0x343c] ;  /* 0x00343c0012137984 */ /* 0x000e220000000800 */
[----:B-1----:R-:W-:-:S04]  /*2300*/  IADD3 R20, PT, PT, R14, R17, R16 ;  /* 0x000000110e147210 */ /* 0x002fc80007ffe010 */
[----:B--2---:R-:W-:-:S04]  /*2310*/  IADD3 R20, PT, PT, R12, R20, R15 ;  /* 0x000000140c147210 */ /* 0x004fc80007ffe00f */
[----:B---3--:R-:W-:-:S04]  /*2320*/  IADD3 R20, PT, PT, R10, R20, R13 ;  /* 0x000000140a147210 */ /* 0x008fc80007ffe00d */
[----:B----4-:R-:W-:-:S04]  /*2330*/  IADD3 R20, PT, PT, R8, R20, R9 ;  /* 0x0000001408147210 */ /* 0x010fc80007ffe009 */
[----:B-----5:R-:W-:-:S05]  /*2340*/  IADD3 R20, PT, PT, R4, R20, R5 ;  /* 0x0000001404147210 */ /* 0x020fca0007ffe005 */
[----:B0-----:R-:W-:Y:S01]  /*2350*/  IMAD.IADD R19, R19, 0x1, R20 ;  /* 0x0000000113137824 */ /* 0x001fe200078e0214 */
[----:B------:R-:W-:Y:S06]  /*2360*/  BRA.DIV UR11, `(.L_x_26) ;  /* 0x0000005e0be47947 */ /* 0x000fec000b800000 */
[----:B------:R-:W0:Y:S02]  /*2370*/  SHFL.UP P0, R20, R19, 0x1, RZ ;  /* 0x0420000013147989 */ /* 0x000e2400000000ff */
[----:B0-----:R-:W-:-:S05]  /*2380*/  @P0 IMAD.IADD R20, R19, 0x1, R20 ;  /* 0x0000000113140824 */ /* 0x001fca00078e0214 */
[----:B------:R-:W0:Y:S02]  /*2390*/  SHFL.UP P0, R21, R20, 0x2, RZ ;  /* 0x0440000014157989 */ /* 0x000e2400000000ff */
[----:B0-----:R-:W-:-:S05]  /*23a0*/  @P0 IMAD.IADD R21, R20, 0x1, R21 ;  /* 0x0000000114150824 */ /* 0x001fca00078e0215 */
[----:B------:R-:W0:Y:S02]  /*23b0*/  SHFL.UP P0, R22, R21, 0x4, RZ ;  /* 0x0480000015167989 */ /* 0x000e2400000000ff */
[----:B0-----:R-:W-:-:S05]  /*23c0*/  @P0 IMAD.IADD R22, R21, 0x1, R22 ;  /* 0x0000000115160824 */ /* 0x001fca00078e0216 */
[----:B------:R-:W0:Y:S02]  /*23d0*/  SHFL.UP P0, R23, R22, 0x8, RZ ;  /* 0x0500000016177989 */ /* 0x000e2400000000ff */
[----:B0-----:R-:W-:-:S05]  /*23e0*/  @P0 IMAD.IADD R23, R22, 0x1, R23 ;  /* 0x0000000116170824 */ /* 0x001fca00078e0217 */
[----:B------:R0:W1:Y:S02]  /*23f0*/  SHFL.UP P0, R48, R23, 0x10, RZ ;  /* 0x0600000017307989 */ /* 0x00006400000000ff */
.L_x_118:
[----:B-1----:R-:W-:-:S04]  /*2400*/  @P0 IMAD.IADD R48, R23, 0x1, R48 ;  /* 0x0000000117300824 */ /* 0x002fc800078e0230 */
[----:B------:R-:W-:-:S04]  /*2410*/  IMAD.IADD R19, R48, 0x1, -R19 ;  /* 0x0000000130137824 */ /* 0x000fc800078e0a13 */
[----:B------:R-:W-:Y:S01]  /*2420*/  IMAD.IADD R16, R16, 0x1, R19 ;  /* 0x0000000110107824 */ /* 0x000fe200078e0213 */
[----:B------:R1:W-:Y:S03]  /*2430*/  STS [R18+0x3410], R19 ;  /* 0x0034101312007388 */ /* 0x0003e60000000800 */
        /* <DEDUP_REMOVED lines=19> */
[----:B------:R1:W-:Y:S04]  /*2570*/  STS [R18+0x3438], R5 ;  /* 0x0034380512007388 */ /* 0x0003e80000000800 */
[----:B------:R1:W-:Y:S02]  /*2580*/  STS [R18+0x343c], R21 ;  /* 0x00343c1512007388 */ /* 0x0003e40000000800 */
.L_x_25:
[----:B------:R-:W-:Y:S05]  /*2590*/  WARPSYNC.ALL ;  /* 0x0000000000007948 */ /* 0x000fea0003800000 */
[----:B------:R-:W-:Y:S01]  /*25a0*/  BAR.SYNC.DEFER_BLOCKING 0x0 ;  /* 0x0000000000007b1d */ /* 0x000fe20000010000 */
[----:B------:R-:W-:Y:S02]  /*25b0*/  ISETP.NE.AND P0, PT, R53, RZ, PT ;  /* 0x000000ff3500720c */ /* 0x000fe40003f05270 */
[----:B-1----:R-:W-:-:S03]  /*25c0*/  SHF.R.U32.HI R5, RZ, UR6, R45 ;  /* 0x00000006ff057c19 */ /* 0x002fc6000801162d */
[----:B------:R-:W-:Y:S01]  /*25d0*/  BSSY.RECONVERGENT B0, `(.L_x_27) ;  /* 0x0000029000007945 */ /* 0x000fe20003800200 */
[----:B------:R-:W-:Y:S01]  /*25e0*/  LOP3.LUT R5, R5, UR5, RZ, 0x30, !PT ;  /* 0x0000000505057c12 */ /* 0x000fe2000f8e30ff */
[----:B0-----:R-:W0:Y:S06]  /*25f0*/  LDS R24, [R24+0x3410] ;  /* 0x0034100018187984 */ /* 0x001e2c0000000800 */
[----:B------:R-:W-:Y:S05]  /*2600*/  @P0 BRA `(.L_x_28) ;  /* 0x0000000000940947 */ /* 0x000fea0003800000 */
[----:B------:R-:W-:-:S05]  /*2610*/  LEA R4, R3, UR4, 0x2 ;  /* 0x0000000403047c11 */ /* 0x000fca000f8e10ff */
[----:B------:R-:W0:Y:S04]  /*2620*/  LDS R13, [R4] ;  /* 0x00000000040d7984 */ /* 0x000e280000000800 */
[----:B------:R-:W1:Y:S04]  /*2630*/  LDS R15, [R4+0x400] ;  /* 0x00040000040f7984 */ /* 0x000e680000000800 */
[----:B------:R-:W2:Y:S04]  /*2640*/  LDS R17, [R4+0x800] ;  /* 0x0008000004117984 */ /* 0x000ea80000000800 */
[----:B------:R-:W3:Y:S04]  /*2650*/  LDS R19, [R4+0xc00] ;  /* 0x000c000004137984 */ /* 0x000ee80000000800 */
[----:B------:R-:W4:Y:S04]  /*2660*/  LDS R21, [R4+0x1000] ;  /* 0x0010000004157984 */ /* 0x000f280000000800 */
[----:B------:R-:W5:Y:S04]  /*2670*/  LDS R23, [R4+0x1400] ;  /* 0x0014000004177984 */ /* 0x000f680000000800 */
[----:B------:R-:W5:Y:S04]  /*2680*/  LDS R45, [R4+0x1800] ;  /* 0x00180000042d7984 */ /* 0x000f680000000800 */
[----:B------:R-:W5:Y:S04]  /*2690*/  LDS R47, [R4+0x1c00] ;  /* 0x001c0000042f7984 */ /* 0x000f680000000800 */
[----:B------:R-:W5:Y:S04]  /*26a0*/  LDS R49, [R4+0x2000] ;  /* 0x0020000004317984 */ /* 0x000f680000000800 */
[----:B------:R-:W5:Y:S04]  /*26b0*/  LDS R51, [R4+0x2400] ;  /* 0x0024000004337984 */ /* 0x000f680000000800 */
[----:B------:R-:W5:Y:S01]  /*26c0*/  LDS R8, [R4+0x2800] ;  /* 0x0028000004087984 */ /* 0x000f620000000800 */
[----:B0-----:R-:W-:-:S03]  /*26d0*/  IMAD.IADD R13, R24, 0x1, R13 ;  /* 0x00000001180d7824 */ /* 0x001fc600078e020d */
[----:B------:R-:W0:Y:S01]  /*26e0*/  LDS R9, [R4+0x2c00] ;  /* 0x002c000004097984 */ /* 0x000e220000000800 */
[----:B-1----:R-:W-:-:S03]  /*26f0*/  IMAD.IADD R15, R24, 0x1, R15 ;  /* 0x00000001180f7824 */ /* 0x002fc600078e020f */
[----:B------:R1:W-:Y:S01]  /*2700*/  STS [R4], R13 ;  /* 0x0000000d04007388 */ /* 0x0003e20000000800 */
[C---:B--2---:R-:W-:Y:S02]  /*2710*/  IMAD.IADD R17, R24.reuse, 0x1, R17 ;  /* 0x0000000118117824 */ /* 0x044fe400078e0211 */
[C---:B---3--:R-:W-:Y:S01]  /*2720*/  IMAD.IADD R19, R24.reuse, 0x1, R19 ;  /* 0x0000000118137824 */ /* 0x048fe200078e0213 */
[----:B------:R2:W-:Y:S01]  /*2730*/  STS [R4+0x400], R15 ;  /* 0x0004000f04007388 */ /* 0x0005e20000000800 */
[----:B----4-:R-:W-:-:S03]  /*2740*/  IMAD.IADD R21, R24, 0x1, R21 ;  /* 0x0000000118157824 */ /* 0x010fc600078e0215 */
[----:B------:R2:W-:Y:S01]  /*2750*/  STS [R4+0x800], R17 ;  /* 0x0008001104007388 */ /* 0x0005e20000000800 */
[----:B-----5:R-:W-:-:S03]  /*2760*/  IMAD.IADD R23, R24, 0x1, R23 ;  /* 0x0000000118177824 */ /* 0x020fc600078e0217 */
[----:B------:R2:W-:Y:S01]  /*2770*/  STS [R4+0xc00], R19 ;  /* 0x000c001304007388 */ /* 0x0005e20000000800 */
[----:B------:R-:W-:-:S03]  /*2780*/  IMAD.IADD R45, R24, 0x1, R45 ;  /* 0x00000001182d7824 */ /* 0x000fc600078e022d */
[----:B------:R2:W-:Y:S01]  /*2790*/  STS [R4+0x1000], R21 ;  /* 0x0010001504007388 */ /* 0x0005e20000000800 */
[----:B------:R-:W-:-:S03]  /*27a0*/  IMAD.IADD R47, R24, 0x1, R47 ;  /* 0x00000001182f7824 */ /* 0x000fc600078e022f */
[----:B------:R2:W-:Y:S01]  /*27b0*/  STS [R4+0x1400], R23 ;  /* 0x0014001704007388 */ /* 0x0005e20000000800 */
[----:B------:R-:W-:-:S03]  /*27c0*/  IMAD.IADD R49, R24, 0x1, R49 ;  /* 0x0000000118317824 */ /* 0x000fc600078e0231 */
[----:B------:R2:W-:Y:S01]  /*27d0*/  STS [R4+0x1800], R45 ;  /* 0x0018002d04007388 */ /* 0x0005e20000000800 */
[----:B------:R-:W-:-:S03]  /*27e0*/  IMAD.IADD R51, R24, 0x1, R51 ;  /* 0x0000000118337824 */ /* 0x000fc600078e0233 */
[----:B------:R2:W-:Y:S01]  /*27f0*/  STS [R4+0x1c00], R47 ;  /* 0x001c002f04007388 */ /* 0x0005e20000000800 */
[----:B-1----:R-:W-:-:S03]  /*2800*/  IMAD.IADD R13, R24, 0x1, R8 ;  /* 0x00000001180d7824 */ /* 0x002fc600078e0208 */
[----:B------:R2:W-:Y:S01]  /*2810*/  STS [R4+0x2000], R49 ;  /* 0x0020003104007388 */ /* 0x0005e20000000800 */
[----:B0-----:R-:W-:-:S03]  /*2820*/  IMAD.IADD R9, R24, 0x1, R9 ;  /* 0x0000000118097824 */ /* 0x001fc600078e0209 */
[----:B------:R2:W-:Y:S04]  /*2830*/  STS [R4+0x2400], R51 ;  /* 0x0024003304007388 */ /* 0x0005e80000000800 */
[----:B------:R2:W-:Y:S04]  /*2840*/  STS [R4+0x2800], R13 ;  /* 0x0028000d04007388 */ /* 0x0005e80000000800 */
[----:B------:R2:W-:Y:S02]  /*2850*/  STS [R4+0x2c00], R9 ;  /* 0x002c000904007388 */ /* 0x0005e40000000800 */
.L_x_28:
[----:B------:R-:W-:Y:S05]  /*2860*/  BSYNC.RECONVERGENT B0 ;  /* 0x0000000000007941 */ /* 0x000fea0003800200 */
.L_x_27:
[----:B------:R-:W-:Y:S01]  /*2870*/  BAR.SYNC.DEFER_BLOCKING 0x0 ;  /* 0x0000000000007b1d */ /* 0x000fe20000010000 */
[----:B------:R-:W-:Y:S01]  /*2880*/  R2P PR, R5, 0x7f ;  /* 0x0000007f05007804 */ /* 0x000fe20000000000 */
[----:B------:R-:W-:-:S04]  /*2890*/  IMAD.MOV.U32 R8, RZ, RZ, RZ ;  /* 0x000000ffff087224 */ /* 0x000fc800078e00ff */
[----:B------:R-:W-:Y:S01]  /*28a0*/  BSSY.RECONVERGENT B0, `(.L_x_29) ;  /* 0x0000026000007945 */ /* 0x000fe20003800200 */
[----:B--2---:R-:W1:Y:S07]  /*28b0*/  S2R R23, SR_LEMASK ;  /* 0x0000000000177919 */ /* 0x004e6e0000003a00 */
[----:B------:R-:W-:Y:S02]  /*28c0*/  VOTE.ANY R4, PT, P0 ;  /* 0x0000000000047806 */ /* 0x000fe400000e0100 */
[----:B------:R-:W-:-:S02]  /*28d0*/  VOTE.ANY R9, PT, P1 ;  /* 0x0000000000097806 */ /* 0x000fc400008e0100 */
[----:B------:R-:W-:Y:S02]  /*28e0*/  @!P0 LOP3.LUT R4, RZ, R4, RZ, 0x33, !PT ;  /* 0x00000004ff048212 */ /* 0x000fe400078e33ff */
[----:B------:R-:W-:Y:S02]  /*28f0*/  VOTE.ANY R13, PT, P2 ;  /* 0x00000000000d7806 */ /* 0x000fe400010e0100 */
[----:B------:R-:W-:Y:S02]  /*2900*/  @!P1 LOP3.LUT R9, RZ, R9, RZ, 0x33, !PT ;  /* 0x00000009ff099212 */ /* 0x000fe400078e33ff */
[----:B------:R-:W-:Y:S02]  /*2910*/  VOTE.ANY R15, PT, P3 ;  /* 0x00000000000f7806 */ /* 0x000fe400018e0100 */
[----:B------:R-:W-:Y:S02]  /*2920*/  @!P2 LOP3.LUT R13, RZ, R13, RZ, 0x33, !PT ;  /* 0x0000000dff0da212 */ /* 0x000fe400078e33ff */
[----:B------:R-:W-:-:S02]  /*2930*/  LOP3.LUT R4, R9, R4, RZ, 0xc0, !PT ;  /* 0x0000000409047212 */ /* 0x000fc400078ec0ff */
[----:B------:R-:W-:Y:S02]  /*2940*/  @!P3 LOP3.LUT R15, RZ, R15, RZ, 0x33, !PT ;  /* 0x0000000fff0fb212 */ /* 0x000fe400078e33ff */
[----:B------:R-:W-:Y:S02]  /*2950*/  LOP3.LUT R4, R13, R4, RZ, 0xc0, !PT ;  /* 0x000000040d047212 */ /* 0x000fe400078ec0ff */
[----:B------:R-:W-:Y:S02]  /*2960*/  VOTE.ANY R9, PT, P4 ;  /* 0x0000000000097806 */ /* 0x000fe400020e0100 */
[----:B------:R-:W-:Y:S02]  /*2970*/  LOP3.LUT P0, RZ, R5, 0x80, RZ, 0xc0, !PT ;  /* 0x0000008005ff7812 */ /* 0x000fe4000780c0ff */
[----:B------:R-:W-:Y:S02]  /*2980*/  LOP3.LUT R4, R15, R4, RZ, 0xc0, !PT ;  /* 0x000000040f047212 */ /* 0x000fe400078ec0ff */
[----:B------:R-:W-:-:S02]  /*2990*/  VOTE.ANY R13, PT, P5 ;  /* 0x00000000000d7806 */ /* 0x000fc400028e0100 */
[----:B------:R-:W-:Y:S02]  /*29a0*/  @!P4 LOP3.LUT R9, RZ, R9, RZ, 0x33, !PT ;  /* 0x00000009ff09c212 */ /* 0x000fe400078e33ff */
[----:B------:R-:W-:Y:S02]  /*29b0*/  @!P5 LOP3.LUT R13, RZ, R13, RZ, 0x33, !PT ;  /* 0x0000000dff0dd212 */ /* 0x000fe400078e33ff */
[----:B------:R-:W-:Y:S02]  /*29c0*/  LOP3.LUT R4, R9, R4, RZ, 0xc0, !PT ;  /* 0x0000000409047212 */ /* 0x000fe400078ec0ff */
[----:B------:R-:W-:Y:S02]  /*29d0*/  VOTE.ANY R9, PT, P6 ;  /* 0x0000000000097806 */ /* 0x000fe400030e0100 */
[----:B------:R-:W-:Y:S02]  /*29e0*/  LOP3.LUT R4, R13, R4, RZ, 0xc0, !PT ;  /* 0x000000040d047212 */ /* 0x000fe400078ec0ff */
[----:B------:R-:W-:-:S02]  /*29f0*/  VOTE.ANY R13, PT, P0 ;  /* 0x00000000000d7806 */ /* 0x000fc400000e0100 */
[----:B------:R-:W-:Y:S02]  /*2a00*/  @!P6 LOP3.LUT R9, RZ, R9, RZ, 0x33, !PT ;  /* 0x00000009ff09e212 */ /* 0x000fe400078e33ff */
[----:B------:R-:W-:Y:S02]  /*2a10*/  @!P0 LOP3.LUT R13, RZ, R13, RZ, 0x33, !PT ;  /* 0x0000000dff0d8212 */ /* 0x000fe400078e33ff */
[----:B------:R-:W-:Y:S02]  /*2a20*/  LOP3.LUT R4, R9, R4, RZ, 0xc0, !PT ;  /* 0x0000000409047212 */ /* 0x000fe400078ec0ff */
[----:B------:R-:W-:Y:S02]  /*2a30*/  SHF.R.U32.HI R9, RZ, UR6, R6 ;  /* 0x00000006ff097c19 */ /* 0x000fe40008011606 */
[----:B------:R-:W-:Y:S01]  /*2a40*/  LOP3.LUT R10, R13, R4, RZ, 0xc0, !PT ;  /* 0x000000040d0a7212 */ /* 0x000fe200078ec0ff */
[----:B------:R-:W-:Y:S01]  /*2a50*/  IMAD.SHL.U32 R4, R3, 0x20, RZ ;  /* 0x0000002003047824 */ /* 0x000fe200078e00ff */
[----:B------:R-:W-:-:S02]  /*2a60*/  LOP3.LUT R9, R9, UR5, RZ, 0x30, !PT ;  /* 0x0000000509097c12 */ /* 0x000fc4000f8e30ff */
[----:B------:R-:W2:Y:S01]  /*2a70*/  FLO.U32 R15, R10 ;  /* 0x0000000a000f7300 */ /* 0x000ea200000e0000 */
[----:B-1----:R-:W-:Y:S02]  /*2a80*/  LOP3.LUT R14, R23, R10, RZ, 0xc0, !PT ;  /* 0x0000000a170e7212 */ /* 0x002fe400078ec0ff */
[----:B------:R-:W-:-:S05]  /*2a90*/  LOP3.LUT R4, R4, 0x7c00, RZ, 0xc0, !PT ;  /* 0x00007c0004047812 */ /* 0x000fca00078ec0ff */
[----:B------:R-:W1:Y:S01]  /*2aa0*/  POPC R14, R14 ;  /* 0x0000000e000e7309 */ /* 0x000e620000000000 */
[----:B------:R-:W-:Y:S01]  /*2ab0*/  VIADD R22, R4, UR4 ;  /* 0x0000000404167c36 */ /* 0x000fe20008000000 */
[----:B--2---:R-:W-:-:S13]  /*2ac0*/  ISETP.NE.AND P0, PT, R46, R15, PT ;  /* 0x0000000f2e00720c */ /* 0x004fda0003f05270 */
[----:B-1----:R-:W-:Y:S05]  /*2ad0*/  @P0 BRA `(.L_x_30) ;  /* 0x0000000000080947 */ /* 0x002fea0003800000 */
[----:B------:R-:W-:-:S05]  /*2ae0*/  IMAD R5, R5, 0x4, R22 ;  /* 0x0000000405057824 */ /* 0x000fca00078e0216 */
[----:B------:R1:W2:Y:S02]  /*2af0*/  ATOMS.ADD R8, [R5], R14 ;  /* 0x0000000e0508738c */ /* 0x0002a40000000000 */
.L_x_30:
[----:B------:R-:W-:Y:S05]  /*2b00*/  BSYNC.RECONVERGENT B0 ;  /* 0x0000000000007941 */ /* 0x000fea0003800200 */
.L_x_29:
[----:B------:R-:W-:Y:S01]  /*2b10*/  R2P PR, R9, 0x7f ;  /* 0x0000007f09007804 */ /* 0x000fe20000000000 */
[----:B--2---:R2:W3:Y:S01]  /*2b20*/  SHFL.IDX PT, R8, R8, R15, 0x1f ;  /* 0x00001f0f08087589 */ /* 0x0044e200000e0000 */
[----:B------:R-:W-:Y:S01]  /*2b30*/  BSSY.RECONVERGENT B0, `(.L_x_31) ;  /* 0x0000023000007945 */ /* 0x000fe20003800200 */
[----:B------:R-:W-:-:S10]  /*2b40*/  IMAD.MOV.U32 R12, RZ, RZ, RZ ;  /* 0x000000ffff0c7224 */ /* 0x000fd400078e00ff */
[----:B------:R-:W-:Y:S02]  /*2b50*/  VOTE.ANY R4, PT, P0 ;  /* 0x0000000000047806 */ /* 0x000fe400000e0100 */
[----:B-1----:R-:W-:Y:S02]  /*2b60*/  VOTE.ANY R5, PT, P1 ;  /* 0x0000000000057806 */ /* 0x002fe400008e0100 */
[----:B------:R-:W-:Y:S02]  /*2b70*/  @!P0 LOP3.LUT R4, RZ, R4, RZ, 0x33, !PT ;  /* 0x00000004ff048212 */ /* 0x000fe400078e33ff */
[----:B------:R-:W-:Y:S02]  /*2b80*/  VOTE.ANY R13, PT, P2 ;  /* 0x00000000000d7806 */ /* 0x000fe400010e0100 */
[----:B------:R-:W-:Y:S02]  /*2b90*/  @!P1 LOP3.LUT R5, RZ, R5, RZ, 0x33, !PT ;  /* 0x00000005ff059212 */ /* 0x000fe400078e33ff */
[----:B------:R-:W-:-:S02]  /*2ba0*/  @!P2 LOP3.LUT R13, RZ, R13, RZ, 0x33, !PT ;  /* 0x0000000dff0da212 */ /* 0x000fc400078e33ff */
[----:B------:R-:W-:Y:S02]  /*2bb0*/  LOP3.LUT R4, R5, R4, RZ, 0xc0, !PT ;  /* 0x0000000405047212 */ /* 0x000fe400078ec0ff */
[----:B------:R-:W-:Y:S02]  /*2bc0*/  VOTE.ANY R5, PT, P3 ;  /* 0x0000000000057806 */ /* 0x000fe400018e0100 */
[----:B------:R-:W-:Y:S02]  /*2bd0*/  LOP3.LUT R4, R13, R4, RZ, 0xc0, !PT ;  /* 0x000000040d047212 */ /* 0x000fe400078ec0ff */
[----:B------:R-:W-:Y:S02]  /*2be0*/  LOP3.LUT P0, RZ, R9, 0x80, RZ, 0xc0, !PT ;  /* 0x0000008009ff7812 */ /* 0x000fe4000780c0ff */
[----:B------:R-:W-:Y:S02]  /*2bf0*/  VOTE.ANY R13, PT, P4 ;  /* 0x00000000000d7806 */ /* 0x000fe400020e0100 */
[----:B------:R-:W-:-:S02]  /*2c00*/  @!P3 LOP3.LUT R5, RZ, R5, RZ, 0x33, !PT ;  /* 0x00000005ff05b212 */ /* 0x000fc400078e33ff */
[----:B------:R-:W-:Y:S02]  /*2c10*/  @!P4 LOP3.LUT R13, RZ, R13, RZ, 0x33, !PT ;  /* 0x0000000dff0dc212 */ /* 0x000fe400078e33ff */
[----:B------:R-:W-:Y:S02]  /*2c20*/  LOP3.LUT R4, R5, R4, RZ, 0xc0, !PT ;  /* 0x0000000405047212 */ /* 0x000fe400078ec0ff */
[----:B------:R-:W-:Y:S02]  /*2c30*/  VOTE.ANY R5, PT, P5 ;  /* 0x0000000000057806 */ /* 0x000fe400028e0100 */
[----:B------:R-:W-:Y:S02]  /*2c40*/  LOP3.LUT R4, R13, R4, RZ, 0xc0, !PT ;  /* 0x000000040d047212 */ /* 0x000fe400078ec0ff */
[----:B------:R-:W-:Y:S02]  /*2c50*/  VOTE.ANY R13, PT, P6 ;  /* 0x00000000000d7806 */ /* 0x000fe400030e0100 */
[----:B------:R-:W-:-:S02]  /*2c60*/  @!P5 LOP3.LUT R5, RZ, R5, RZ, 0x33, !PT ;  /* 0x00000005ff05d212 */ /* 0x000fc400078e33ff */
[----:B------:R-:W-:Y:S02]  /*2c70*/  VOTE.ANY R17, PT, P0 ;  /* 0x0000000000117806 */ /* 0x000fe400000e0100 */
[----:B------:R-:W-:Y:S02]  /*2c80*/  @!P6 LOP3.LUT R13, RZ, R13, RZ, 0x33, !PT ;  /* 0x0000000dff0de212 */ /* 0x000fe400078e33ff */
[----:B------:R-:W-:Y:S02]  /*2c90*/  LOP3.LUT R4, R5, R4, RZ, 0xc0, !PT ;  /* 0x0000000405047212 */ /* 0x000fe400078ec0ff */
[----:B------:R-:W-:Y:S02]  /*2ca0*/  @!P0 LOP3.LUT R17, RZ, R17, RZ, 0x33, !PT ;  /* 0x00000011ff118212 */ /* 0x000fe400078e33ff */
[----:B------:R-:W-:-:S04]  /*2cb0*/  LOP3.LUT R4, R13, R4, RZ, 0xc0, !PT ;  /* 0x000000040d047212 */ /* 0x000fc800078ec0ff */
[----:B------:R-:W-:Y:S02]  /*2cc0*/  LOP3.LUT R4, R17, R4, RZ, 0xc0, !PT ;  /* 0x0000000411047212 */ /* 0x000fe400078ec0ff */
[----:B------:R-:W-:Y:S02]  /*2cd0*/  SHF.R.U32.HI R17, RZ, UR6, R0 ;  /* 0x00000006ff117c19 */ /* 0x000fe40008011600 */
[----:B------:R-:W1:Y:S01]  /*2ce0*/  FLO.U32 R5, R4 ;  /* 0x0000000400057300 */ /* 0x000e6200000e0000 */
[----:B------:R-:W-:Y:S02]  /*2cf0*/  LOP3.LUT R13, R23, R4, RZ, 0xc0, !PT ;  /* 0x00000004170d7212 */ /* 0x000fe400078ec0ff */
[----:B------:R-:W-:-:S05]  /*2d00*/  LOP3.LUT R17, R17, UR5, RZ, 0x30, !PT ;  /* 0x0000000511117c12 */ /* 0x000fca000f8e30ff */
[----:B------:R-:W4:Y:S01]  /*2d10*/  POPC R13, R13 ;  /* 0x0000000d000d7309 */ /* 0x000f220000000000 */
[----:B-1----:R-:W-:-:S13]  /*2d20*/  ISETP.NE.AND P0, PT, R46, R5, PT ;  /* 0x000000052e00720c */ /* 0x002fda0003f05270 */
[----:B--234-:R-:W-:Y:S05]  /*2d30*/  @P0 BRA `(.L_x_32) ;  /* 0x0000000000080947 */ /* 0x01cfea0003800000 */
[----:B------:R-:W-:-:S06]  /*2d40*/  IMAD R12, R9, 0x4, R22 ;  /* 0x00000004090c7824 */ /* 0x000fcc00078e0216 */
[----:B------:R1:W2:Y:S02]  /*2d50*/  ATOMS.ADD R12, [R12], R13 ;  /* 0x0000000d0c0c738c */ /* 0x0002a40000000000 */
.L_x_32:
[----:B------:R-:W-:Y:S05]  /*2d60*/  BSYNC.RECONVERGENT B0 ;  /* 0x0000000000007941 */ /* 0x000fea0003800200 */
.L_x_31:
[----:B------:R-:W-:Y:S01]  /*2d70*/  R2P PR, R17, 0x7f ;  /* 0x0000007f11007804 */ /* 0x000fe20000000000 */
[----:B--2---:R2:W3:Y:S01]  /*2d80*/  SHFL.IDX PT, R12, R12, R5, 0x1f ;  /* 0x00001f050c0c7589 */ /* 0x0044e200000e0000 */
[----:B------:R-:W-:Y:S11]  /*2d90*/  BSSY.RECONVERGENT B0, `(.L_x_33) ;  /* 0x0000023000007945 */ /* 0x000ff60003800200 */
[----:B------:R-:W-:-:S02]  /*2da0*/  VOTE.ANY R0, PT, P0 ;  /* 0x0000000000007806 */ /* 0x000fc400000e0100 */
[----:B------:R-:W-:Y:S02]  /*2db0*/  VOTE.ANY R9, PT, P1 ;  /* 0x0000000000097806 */ /* 0x000fe400008e0100 */
[----:B------:R-:W-:Y:S02]  /*2dc0*/  @!P0 LOP3.LUT R0, RZ, R0, RZ, 0x33, !PT ;  /* 0x00000000ff008212 */ /* 0x000fe400078e33ff */
[----:B------:R-:W-:Y:S02]  /*2dd0*/  VOTE.ANY R15, PT, P2 ;  /* 0x00000000000f7806 */ /* 0x000fe400010e0100 */
[----:B------:R-:W-:Y:S02]  /*2de0*/  @!P1 LOP3.LUT R9, RZ, R9, RZ, 0x33, !PT ;  /* 0x00000009ff099212 */ /* 0x000fe400078e33ff */
[----:B------:R-:W-:Y:S02]  /*2df0*/  @!P2 LOP3.LUT R15, RZ, R15, RZ, 0x33, !PT ;  /* 0x0000000fff0fa212 */ /* 0x000fe400078e33ff */
[----:B------:R-:W-:-:S02]  /*2e00*/  LOP3.LUT R0, R9, R0, RZ, 0xc0, !PT ;  /* 0x0000000009007212 */ /* 0x000fc400078ec0ff */
[----:B------:R-:W-:Y:S02]  /*2e10*/  VOTE.ANY R9, PT, P3 ;  /* 0x0000000000097806 */ /* 0x000fe400018e0100 */
[----:B------:R-:W-:Y:S02]  /*2e20*/  LOP3.LUT R0, R15, R0, RZ, 0xc0, !PT ;  /* 0x000000000f007212 */ /* 0x000fe400078ec0ff */
[----:B------:R-:W-:Y:S02]  /*2e30*/  LOP3.LUT P0, RZ, R17, 0x80, RZ, 0xc0, !PT ;  /* 0x0000008011ff7812 */ /* 0x000fe4000780c0ff */
[----:B------:R-:W-:Y:S02]  /*2e40*/  VOTE.ANY R15, PT, P4 ;  /* 0x00000000000f7806 */ /* 0x000fe400020e0100 */
[----:B------:R-:W-:Y:S02]  /*2e50*/  @!P3 LOP3.LUT R9, RZ, R9, RZ, 0x33, !PT ;  /* 0x00000009ff09b212 */ /* 0x000fe400078e33ff */
[----:B------:R-:W-:-:S02]  /*2e60*/  @!P4 LOP3.LUT R15, RZ, R15, RZ, 0x33, !PT ;  /* 0x0000000fff0fc212 */ /* 0x000fc400078e33ff */
[----:B------:R-:W-:Y:S02]  /*2e70*/  LOP3.LUT R0, R9, R0, RZ, 0xc0, !PT ;  /* 0x0000000009007212 */ /* 0x000fe400078ec0ff */
[----:B------:R-:W-:Y:S02]  /*2e80*/  VOTE.ANY R9, PT, P5 ;  /* 0x0000000000097806 */ /* 0x000fe400028e0100 */
[----:B------:R-:W-:Y:S02]  /*2e90*/  LOP3.LUT R0, R15, R0, RZ, 0xc0, !PT ;  /* 0x000000000f007212 */ /* 0x000fe400078ec0ff */
[----:B------:R-:W-:Y:S02]  /*2ea0*/  VOTE.ANY R15, PT, P6 ;  /* 0x00000000000f7806 */ /* 0x000fe400030e0100 */
[----:B------:R-:W-:Y:S02]  /*2eb0*/  @!P5 LOP3.LUT R9, RZ, R9, RZ, 0x33, !PT ;  /* 0x00000009ff09d212 */ /* 0x000fe400078e33ff */
[----:B------:R-:W-:-:S02]  /*2ec0*/  VOTE.ANY R19, PT, P0 ;  /* 0x0000000000137806 */ /* 0x000fc400000e0100 */
[----:B------:R-:W-:Y:S02]  /*2ed0*/  @!P6 LOP3.LUT R15, RZ, R15, RZ, 0x33, !PT ;  /* 0x0000000fff0fe212 */ /* 0x000fe400078e33ff */
[----:B------:R-:W-:Y:S02]  /*2ee0*/  LOP3.LUT R0, R9, R0, RZ, 0xc0, !PT ;  /* 0x0000000009007212 */ /* 0x000fe400078ec0ff */
[----:B------:R-:W-:Y:S02]  /*2ef0*/  @!P0 LOP3.LUT R19, RZ, R19, RZ, 0x33, !PT ;  /* 0x00000013ff138212 */ /* 0x000fe400078e33ff */
[----:B------:R-:W-:Y:S02]  /*2f00*/  LOP3.LUT R0, R15, R0, RZ, 0xc0, !PT ;  /* 0x000000000f007212 */ /* 0x000fe400078ec0ff */
[----:B------:R-:W-:Y:S02]  /*2f10*/  SHF.R.U32.HI R15, RZ, UR6, R41 ;  /* 0x00000006ff0f7c19 */ /* 0x000fe40008011629 */
[----:B------:R-:W-:Y:S01]  /*2f20*/  LOP3.LUT R4, R19, R0, RZ, 0xc0, !PT ;  /* 0x0000000013047212 */ /* 0x000fe200078ec0ff */
[----:B------:R-:W-:Y:S01]  /*2f30*/  IMAD.MOV.U32 R0, RZ, RZ, RZ ;  /* 0x000000ffff007224 */ /* 0x000fe200078e00ff */
[----:B------:R-:W-:-:S02]  /*2f40*/  LOP3.LUT R15, R15, UR5, RZ, 0x30, !PT ;  /* 0x000000050f0f7c12 */ /* 0x000fc4000f8e30ff */
[----:B------:R-:W4:Y:S01]  /*2f50*/  FLO.U32 R51, R4 ;  /* 0x0000000400337300 */ /* 0x000f2200000e0000 */
[----:B------:R-:W-:-:S07]  /*2f60*/  LOP3.LUT R10, R23, R4, RZ, 0xc0, !PT ;  /* 0x00000004170a7212 */ /* 0x000fce00078ec0ff */
[----:B------:R-:W0:Y:S01]  /*2f70*/  POPC R10, R10 ;  /* 0x0000000a000a7309 */ /* 0x000e220000000000 */
[----:B----4-:R-:W-:-:S13]  /*2f80*/  ISETP.NE.AND P0, PT, R46, R51, PT ;  /* 0x000000332e00720c */ /* 0x010fda0003f05270 */
[----:B0-23--:R-:W-:Y:S05]  /*2f90*/  @P0 BRA `(.L_x_34) ;  /* 0x0000000000080947 */ /* 0x00dfea0003800000 */
[----:B------:R-:W-:-:S05]  /*2fa0*/  IMAD R17, R17, 0x4, R22 ;  /* 0x0000000411117824 */ /* 0x000fca00078e0216 */
[----:B------:R0:W2:Y:S02]  /*2fb0*/  ATOMS.ADD R0, [R17], R10 ;  /* 0x0000000a1100738c */ /* 0x0000a40000000000 */
.L_x_34:
[----:B------:R-:W-:Y:S05]  /*2fc0*/  BSYNC.RECONVERGENT B0 ;  /* 0x0000000000007941 */ /* 0x000fea0003800200 */
.L_x_33:
        /* <DEDUP_REMOVED lines=21> */
[----:B0-----:R-:W-:-:S02]  /*3120*/  VOTE.ANY R17, PT, P0 ;  /* 0x0000000000117806 */ /* 0x001fc400000e0100 */
[----:B------:R-:W-:Y:S02]  /*3130*/  @!P6 LOP3.LUT R9, RZ, R9, RZ, 0x33, !PT ;  /* 0x00000009ff09e212 */ /* 0x000fe400078e33ff */
[----:B------:R-:W-:Y:S02]  /*3140*/  LOP3.LUT R4, R5, R4, RZ, 0xc0, !PT ;  /* 0x0000000405047212 */ /* 0x000fe400078ec0ff */
[----:B------:R-:W-:Y:S02]  /*3150*/  @!P0 LOP3.LUT R17, RZ, R17, RZ, 0x33, !PT ;  /* 0x00000011ff118212 */ /* 0x000fe400078e33ff */
[----:B------:R-:W-:-:S04]  /*3160*/  LOP3.LUT R4, R9, R4, RZ, 0xc0, !PT ;  /* 0x0000000409047212 */ /* 0x000fc800078ec0ff */
[----:B------:R-:W-:Y:S01]  /*3170*/  LOP3.LUT R6, R17, R4, RZ, 0xc0, !PT ;  /* 0x0000000411067212 */ /* 0x000fe200078ec0ff */
[----:B------:R-:W-:Y:S01]  /*3180*/  IMAD.MOV.U32 R4, RZ, RZ, RZ ;  /* 0x000000ffff047224 */ /* 0x000fe200078e00ff */
[----:B------:R-:W-:Y:S02]  /*3190*/  SHF.R.U32.HI R17, RZ, UR6, R40 ;  /* 0x00000006ff117c19 */ /* 0x000fe40008011628 */
[----:B------:R-:W0:Y:S01]  /*31a0*/  FLO.U32 R45, R6 ;  /* 0x00000006002d7300 */ /* 0x000e2200000e0000 */
[----:B------:R-:W-:Y:S02]  /*31b0*/  LOP3.LUT R9, R23, R6, RZ, 0xc0, !PT ;  /* 0x0000000617097212 */ /* 0x000fe400078ec0ff */
[----:B------:R-:W-:-:S05]  /*31c0*/  LOP3.LUT R17, R17, UR5, RZ, 0x30, !PT ;  /* 0x0000000511117c12 */ /* 0x000fca000f8e30ff */
[----:B------:R-:W4:Y:S01]  /*31d0*/  POPC R9, R9 ;  /* 0x0000000900097309 */ /* 0x000f220000000000 */
[----:B0-----:R-:W-:-:S13]  /*31e0*/  ISETP.NE.AND P0, PT, R46, R45, PT ;  /* 0x0000002d2e00720c */ /* 0x001fda0003f05270 */
[----:B--234-:R-:W-:Y:S05]  /*31f0*/  @P0 BRA `(.L_x_36) ;  /* 0x0000000000080947 */ /* 0x01cfea0003800000 */
[----:B------:R-:W-:-:S06]  /*3200*/  IMAD R4, R15, 0x4, R22 ;  /* 0x000000040f047824 */ /* 0x000fcc00078e0216 */
[----:B------:R0:W2:Y:S02]  /*3210*/  ATOMS.ADD R4, [R4], R9 ;  /* 0x000000090404738c */ /* 0x0000a40000000000 */
.L_x_36:
[----:B------:R-:W-:Y:S05]  /*3220*/  BSYNC.RECONVERGENT B0 ;  /* 0x0000000000007941 */ /* 0x000fea0003800200 */
.L_x_35:
[----:B------:R-:W-:Y:S01]  /*3230*/  R2P PR, R17, 0x7f ;  /* 0x0000007f11007804 */ /* 0x000fe20000000000 */
[----:B--2---:R2:W3:Y:S01]  /*3240*/  SHFL.IDX PT, R45, R4, R45, 0x1f ;  /* 0x00001f2d042d7589 */ /* 0x0044e200000e0000 */
[----:B------:R-:W-:Y:S01]  /*3250*/  BSSY.RECONVERGENT B0, `(.L_x_37) ;  /* 0x0000023000007945 */ /* 0x000fe20003800200 */
[----:B------:R-:W-:-:S10]  /*3260*/  IMAD.MOV.U32 R6, RZ, RZ, RZ ;  /* 0x000000ffff067224 */ /* 0x000fd400078e00ff */
[----:B------:R-:W-:Y:S02]  /*3270*/  VOTE.ANY R0, PT, P0 ;  /* 0x0000000000007806 */ /* 0x000fe400000e0100 */
[----:B------:R-:W-:Y:S02]  /*3280*/  VOTE.ANY R5, PT, P1 ;  /* 0x0000000000057806 */ /* 0x000fe400008e0100 */
        /* <DEDUP_REMOVED lines=20> */
[----:B------:R-:W-:Y:S02]  /*33d0*/  LOP3.LUT R0, R15, R0, RZ, 0xc0, !PT ;  /* 0x000000000f007212 */ /* 0x000fe400078ec0ff */
[----:B------:R-:W-:-:S02]  /*33e0*/  SHF.R.U32.HI R15, RZ, UR6, R39 ;  /* 0x00000006ff0f7c19 */ /* 0x000fc40008011627 */
[----:B------:R-:W-:Y:S02]  /*33f0*/  LOP3.LUT R0, R19, R0, RZ, 0xc0, !PT ;  /* 0x0000000013007212 */ /* 0x000fe400078ec0ff */
[----:B------:R-:W-:Y:S02]  /*3400*/  LOP3.LUT R15, R15, UR5, RZ, 0x30, !PT ;  /* 0x000000050f0f7c12 */ /* 0x000fe4000f8e30ff */
[----:B------:R-:W4:Y:S01]  /*3410*/  FLO.U32 R19, R0 ;  /* 0x0000000000137300 */ /* 0x000f2200000e0000 */
[----:B------:R-:W-:-:S07]  /*3420*/  LOP3.LUT R5, R23, R0, RZ, 0xc0, !PT ;  /* 0x0000000017057212 */ /* 0x000fce00078ec0ff */
[----:B------:R-:W0:Y:S01]  /*3430*/  POPC R5, R5 ;  /* 0x0000000500057309 */ /* 0x000e220000000000 */
[----:B----4-:R-:W-:-:S13]  /*3440*/  ISETP.NE.AND P0, PT, R46, R19, PT ;  /* 0x000000132e00720c */ /* 0x010fda0003f05270 */
[----:B0-23--:R-:W-:Y:S05]  /*3450*/  @P0 BRA `(.L_x_38) ;  /* 0x0000000000080947 */ /* 0x00dfea0003800000 */
[----:B------:R-:W-:-:S06]  /*3460*/  IMAD R6, R17, 0x4, R22 ;  /* 0x0000000411067824 */ /* 0x000fcc00078e0216 */
[----:B------:R0:W2:Y:S02]  /*3470*/  ATOMS.ADD R6, [R6], R5 ;  /* 0x000000050606738c */ /* 0x0000a40000000000 */
.L_x_38:
[----:B------:R-:W-:Y:S05]  /*3480*/  BSYNC.RECONVERGENT B0 ;  /* 0x0000000000007941 */ /* 0x000fea0003800200 */
.L_x_37:
        /* <DEDUP_REMOVED lines=37> */
.L_x_40:
[----:B------:R-:W-:Y:S05]  /*36e0*/  BSYNC.RECONVERGENT B0 ;  /* 0x0000000000007941 */ /* 0x000fea0003800200 */
.L_x_39:
[----:B------:R-:W-:Y:S01]  /*36f0*/  R2P PR, R17, 0x7f ;  /* 0x0000007f11007804 */ /* 0x000fe20000000000 */
[----:B--2---:R2:W3:Y:S01]  /*3700*/  SHFL.IDX PT, R47, R0, R47, 0x1f ;  /* 0x00001f2f002f7589 */ /* 0x0044e200000e0000 */
[----:B------:R-:W-:Y:S11]  /*3710*/  BSSY.RECONVERGENT B0, `(.L_x_41) ;  /* 0x0000021000007945 */ /* 0x000ff60003800200 */
[----:B0-----:R-:W-:-:S02]  /*3720*/  VOTE.ANY R15, PT, P0 ;  /* 0x00000000000f7806 */ /* 0x001fc400000e0100 */
        /* <DEDUP_REMOVED lines=19> */
[----:B------:R-:W-:Y:S01]  /*3860*/  LOP3.LUT R15, R16, R15, RZ, 0xc0, !PT ;  /* 0x0000000f100f7212 */ /* 0x000fe200078ec0ff */
[----:B------:R-:W-:Y:S01]  /*3870*/  IMAD.MOV.U32 R16, RZ, RZ, RZ ;  /* 0x000000ffff107224 */ /* 0x000fe200078e00ff */
[----:B------:R-:W-:Y:S02]  /*3880*/  @!P0 LOP3.LUT R20, RZ, R20, RZ, 0x33, !PT ;  /* 0x00000014ff148212 */ /* 0x000fe400078e33ff */
[----:B------:R-:W-:-:S04]  /*3890*/  LOP3.LUT R15, R18, R15, RZ, 0xc0, !PT ;  /* 0x0000000f120f7212 */ /* 0x000fc800078ec0ff */
[----:B------:R-:W-:-:S04]  /*38a0*/  LOP3.LUT R20, R20, R15, RZ, 0xc0, !PT ;  /* 0x0000000f14147212 */ /* 0x000fc800078ec0ff */
[----:B------:R-:W0:Y:S01]  /*38b0*/  FLO.U32 R49, R20 ;  /* 0x0000001400317300 */ /* 0x000e2200000e0000 */
[----:B------:R-:W-:-:S07]  /*38c0*/  LOP3.LUT R50, R23, R20, RZ, 0xc0, !PT ;  /* 0x0000001417327212 */ /* 0x000fce00078ec0ff */
[----:B------:R-:W4:Y:S01]  /*38d0*/  POPC R50, R50 ;  /* 0x0000003200327309 */ /* 0x000f220000000000 */
[----:B0-----:R-:W-:-:S13]  /*38e0*/  ISETP.NE.AND P0, PT, R46, R49, PT ;  /* 0x000000312e00720c */ /* 0x001fda0003f05270 */
[----:B--234-:R-:W-:Y:S05]  /*38f0*/  @P0 BRA `(.L_x_42) ;  /* 0x0000000000080947 */ /* 0x01cfea0003800000 */
[----:B------:R-:W-:-:S05]  /*3900*/  IMAD R17, R17, 0x4, R22 ;  /* 0x0000000411117824 */ /* 0x000fca00078e0216 */
[----:B------:R0:W2:Y:S02]  /*3910*/  ATOMS.ADD R16, [R17], R50 ;  /* 0x000000321110738c */ /* 0x0000a40000000000 */
.L_x_42:
[----:B------:R-:W-:Y:S05]  /*3920*/  BSYNC.RECONVERGENT B0 ;  /* 0x0000000000007941 */ /* 0x000fea0003800200 */
.L_x_41:
[----:B------:R-:W-:Y:S01]  /*3930*/  R2P PR, R11, 0x7f ;  /* 0x0000007f0b007804 */ /* 0x000fe20000000000 */
[----:B--2---:R2:W3:Y:S01]  /*3940*/  SHFL.IDX PT, R49, R16, R49, 0x1f ;  /* 0x00001f3110317589 */ /* 0x0044e200000e0000 */
[----:B------:R-:W-:Y:S01]  /*3950*/  BSSY.RECONVERGENT B0, `(.L_x_43) ;  /* 0x0000021000007945 */ /* 0x000fe20003800200 */
[----:B------:R-:W-:-:S10]  /*3960*/  IMAD.MOV.U32 R20, RZ, RZ, RZ ;  /* 0x000000ffff147224 */ /* 0x000fd400078e00ff */
[----:B------:R-:W-:Y:S02]  /*3970*/  VOTE.ANY R0, PT, P0 ;  /* 0x0000000000007806 */ /* 0x000fe400000e0100 */
[----:B------:R-:W-:Y:S02]  /*3980*/  VOTE.ANY R15, PT, P1 ;  /* 0x00000000000f7806 */ /* 0x000fe400008e0100 */
[----:B------:R-:W-:Y:S02]  /*3990*/  @!P0 LOP3.LUT R0, RZ, R0, RZ, 0x33, !PT ;  /* 0x00000000ff008212 */ /* 0x000fe400078e33ff */
[----:B0-----:R-:W-:Y:S02]  /*39a0*/  VOTE.ANY R17, PT, P2 ;  /* 0x0000000000117806 */ /* 0x001fe400010e0100 */
        /* <DEDUP_REMOVED lines=25> */
[----:B------:R-:W-:-:S06]  /*3b40*/  IMAD R20, R11, 0x4, R22 ;  /* 0x000000040b147824 */ /* 0x000fcc00078e0216 */
[----:B------:R0:W2:Y:S02]  /*3b50*/  ATOMS.ADD R20, [R20], R21 ;  /* 0x000000151414738c */ /* 0x0000a40000000000 */
.L_x_44:
[----:B------:R-:W-:Y:S05]  /*3b60*/  BSYNC.RECONVERGENT B0 ;  /* 0x0000000000007941 */ /* 0x000fea0003800200 */
.L_x_43:
[----:B------:R-:W-:Y:S01]  /*3b70*/  R2P PR, R7, 0x7f ;  /* 0x0000007f07007804 */ /* 0x000fe20000000000 */
[----:B--2---:R2:W3:Y:S01]  /*3b80*/  SHFL.IDX PT, R20, R20, R15, 0x1f ;  /* 0x00001f0f14147589 */ /* 0x0044e200000e0000 */
[----:B------:R-:W-:Y:S01]  /*3b90*/  BSSY.RECONVERGENT B0, `(.L_x_45) ;  /* 0x0000023000007945 */ /* 0x000fe20003800200 */
[----:B------:R-:W-:-:S10]  /*3ba0*/  IMAD.MOV.U32 R16, RZ, RZ, RZ ;  /* 0x000000ffff107224 */ /* 0x000fd400078e00ff */
[----:B------:R-:W-:Y:S02]  /*3bb0*/  VOTE.ANY R0, PT, P0 ;  /* 0x0000000000007806 */ /* 0x000fe400000e0100 */
[----:B------:R-:W-:Y:S02]  /*3bc0*/  VOTE.ANY R11, PT, P1 ;  /* 0x00000000000b7806 */ /* 0x000fe400008e0100 */
[----:B------:R-:W-:Y:S02]  /*3bd0*/  @!P0 LOP3.LUT R0, RZ, R0, RZ, 0x33, !PT ;  /* 0x00000000ff008212 */ /* 0x000fe400078e33ff */
[----:B------:R-:W-:Y:S02]  /*3be0*/  @!P1 LOP3.LUT R11, RZ, R11, RZ, 0x33, !PT ;  /* 0x0000000bff0b9212 */ /* 0x000fe400078e33ff */
[----:B------:R-:W-:Y:S02]  /*3bf0*/  VOTE.ANY R17, PT, P2 ;  /* 0x0000000000117806 */ /* 0x000fe400010e0100 */
[----:B------:R-:W-:-:S02]  /*3c00*/  LOP3.LUT R0, R11, R0, RZ, 0xc0, !PT ;  /* 0x000000000b007212 */ /* 0x000fc400078ec0ff */
[----:B------:R-:W-:Y:S02]  /*3c10*/  VOTE.ANY R11, PT, P3 ;  /* 0x00000000000b7806 */ /* 0x000fe400018e0100 */
[----:B------:R-:W-:Y:S02]  /*3c20*/  @!P2 LOP3.LUT R17, RZ, R17, RZ, 0x33, !PT ;  /* 0x00000011ff11a212 */ /* 0x000fe400078e33ff */
[----:B------:R-:W-:Y:S02]  /*3c30*/  @!P3 LOP3.LUT R11, RZ, R11, RZ, 0x33, !PT ;  /* 0x0000000bff0bb212 */ /* 0x000fe400078e33ff */
[----:B------:R-:W-:Y:S02]  /*3c40*/  LOP3.LUT R0, R17, R0, RZ, 0xc0, !PT ;  /* 0x0000000011007212 */ /* 0x000fe400078ec0ff */
[----:B------:R-:W-:Y:S02]  /*3c50*/  LOP3.LUT P0, RZ, R7, 0x80, RZ, 0xc0, !PT ;  /* 0x0000008007ff7812 */ /* 0x000fe4000780c0ff */
[----:B------:R-:W-:-:S02]  /*3c60*/  VOTE.ANY R17, PT, P4 ;  /* 0x0000000000117806 */ /* 0x000fc400020e0100 */
[----:B------:R-:W-:Y:S02]  /*3c70*/  LOP3.LUT R0, R11, R0, RZ, 0xc0, !PT ;  /* 0x000000000b007212 */ /* 0x000fe400078ec0ff */
[----:B------:R-:W-:Y:S02]  /*3c80*/  VOTE.ANY R11, PT, P5 ;  /* 0x00000000000b7806 */ /* 0x000fe400028e0100 */
[----:B------:R-:W-:Y:S02]  /*3c90*/  @!P4 LOP3.LUT R17, RZ, R17, RZ, 0x33, !PT ;  /* 0x00000011ff11c212 */ /* 0x000fe400078e33ff */
[----:B------:R-:W-:Y:S02]  /*3ca0*/  @!P5 LOP3.LUT R11, RZ, R11, RZ, 0x33, !PT ;  /* 0x0000000bff0bd212 */ /* 0x000fe400078e33ff */
[----:B------:R-:W-:Y:S02]  /*3cb0*/  LOP3.LUT R0, R17, R0, RZ, 0xc0, !PT ;  /* 0x0000000011007212 */ /* 0x000fe400078ec0ff */
[----:B------:R-:W-:-:S02]  /*3cc0*/  VOTE.ANY R17, PT, P6 ;  /* 0x0000000000117806 */ /* 0x000fc400030e0100 */
[----:B------:R-:W-:Y:S02]  /*3cd0*/  LOP3.LUT R0, R11, R0, RZ, 0xc0, !PT ;  /* 0x000000000b007212 */ /* 0x000fe400078ec0ff */
[----:B------:R-:W-:Y:S02]  /*3ce0*/  VOTE.ANY R11, PT, P0 ;  /* 0x00000000000b7806 */ /* 0x000fe400000e0100 */
[----:B------:R-:W-:Y:S02]  /*3cf0*/  @!P6 LOP3.LUT R17, RZ, R17, RZ, 0x33, !PT ;  /* 0x00000011ff11e212 */ /* 0x000fe400078e33ff */
[----:B------:R-:W-:Y:S02]  /*3d00*/  @!P0 LOP3.LUT R11, RZ, R11, RZ, 0x33, !PT ;  /* 0x0000000bff0b8212 */ /* 0x000fe400078e33ff */
[----:B------:R-:W-:-:S04]  /*3d10*/  LOP3.LUT R0, R17, R0, RZ, 0xc0, !PT ;  /* 0x0000000011007212 */ /* 0x000fc800078ec0ff */
[----:B------:R-:W-:Y:S02]  /*3d20*/  LOP3.LUT R48, R11, R0, RZ, 0xc0, !PT ;  /* 0x000000000b307212 */ /* 0x000fe400078ec0ff */
[----:B------:R-:W-:Y:S02]  /*3d30*/  SHF.R.U32.HI R0, RZ, UR6, R36 ;  /* 0x00000006ff007c19 */ /* 0x000fe40008011624 */
[----:B------:R-:W4:Y:S01]  /*3d40*/  FLO.U32 R18, R48 ;  /* 0x0000003000127300 */ /* 0x000f2200000e0000 */
[----:B------:R-:W-:Y:S02]  /*3d50*/  LOP3.LUT R19, R23, R48, RZ, 0xc0, !PT ;  /* 0x0000003017137212 */ /* 0x000fe400078ec0ff */
[----:B------:R-:W-:-:S05]  /*3d60*/  LOP3.LUT R0, R0, UR5, RZ, 0x30, !PT ;  /* 0x0000000500007c12 */ /* 0x000fca000f8e30ff */
[----:B------:R-:W0:Y:S01]  /*3d70*/  POPC R19, R19 ;  /* 0x0000001300137309 */ /* 0x000e220000000000 */
[----:B----4-:R-:W-:-:S13]  /*3d80*/  ISETP.NE.AND P0, PT, R46, R18, PT ;  /* 0x000000122e00720c */ /* 0x010fda0003f05270 */
[----:B0-23--:R-:W-:Y:S05]  /*3d90*/  @P0 BRA `(.L_x_46) ;  /* 0x0000000000080947 */ /* 0x00dfea0003800000 */
[----:B------:R-:W-:-:S06]  /*3da0*/  IMAD R16, R7, 0x4, R22 ;  /* 0x0000000407107824 */ /* 0x000fcc00078e0216 */
[----:B------:R0:W2:Y:S02]  /*3db0*/  ATOMS.ADD R16, [R16], R19 ;  /* 0x000000131010738c */ /* 0x0000a40000000000 */
.L_x_46:
[----:B------:R-:W-:Y:S05]  /*3dc0*/  BSYNC.RECONVERGENT B0 ;  /* 0x0000000000007941 */ /* 0x000fea0003800200 */
.L_x_45:
[----:B------:R-:W-:Y:S01]  /*3dd0*/  R2P PR, R0, 0x7f ;  /* 0x0000007f00007804 */ /* 0x000fe20000000000 */
[----:B--2---:R2:W3:Y:S01]  /*3de0*/  SHFL.IDX PT, R18, R16, R18, 0x1f ;  /* 0x00001f1210127589 */ /* 0x0044e200000e0000 */
[----:B------:R-:W-:Y:S01]  /*3df0*/  SHF.R.U32.HI R11, RZ, UR6, R35 ;  /* 0x00000006ff0b7c19 */ /* 0x000fe20008011623 */
[----:B------:R-:W-:Y:S01]  /*3e00*/  BSSY.RECONVERGENT B0, `(.L_x_47) ;  /* 0x0000022000007945 */ /* 0x000fe20003800200 */
[----:B------:R-:W-:Y:S02]  /*3e10*/  IMAD.MOV.U32 R15, RZ, RZ, RZ ;  /* 0x000000ffff0f7224 */ /* 0x000fe400078e00ff */
[----:B------:R-:W-:-:S07]  /*3e20*/  LOP3.LUT R11, R11, UR5, RZ, 0x30, !PT ;  /* 0x000000050b0b7c12 */ /* 0x000fce000f8e30ff */
[----:B------:R-:W-:Y:S02]  /*3e30*/  VOTE.ANY R7, PT, P0 ;  /* 0x0000000000077806 */ /* 0x000fe400000e0100 */
[----:B------:R-:W-:Y:S02]  /*3e40*/  VOTE.ANY R48, PT, P1 ;  /* 0x0000000000307806 */ /* 0x000fe400008e0100 */
[----:B------:R-:W-:Y:S02]  /*3e50*/  @!P0 LOP3.LUT R7, RZ, R7, RZ, 0x33, !PT ;  /* 0x00000007ff078212 */ /* 0x000fe400078e33ff */
[----:B------:R-:W-:Y:S02]  /*3e60*/  @!P1 LOP3.LUT R48, RZ, R48, RZ, 0x33, !PT ;  /* 0x00000030ff309212 */ /* 0x000fe400078e33ff */
[----:B------:R-:W-:Y:S02]  /*3e70*/  LOP3.LUT P0, RZ, R0, 0x80, RZ, 0xc0, !PT ;  /* 0x0000008000ff7812 */ /* 0x000fe4000780c0ff */
[----:B------:R-:W-:-:S02]  /*3e80*/  LOP3.LUT R7, R48, R7, RZ, 0xc0, !PT ;  /* 0x0000000730077212 */ /* 0x000fc400078ec0ff */
[----:B------:R-:W-:-:S04]  /*3e90*/  VOTE.ANY R48, PT, P2 ;  /* 0x0000000000307806 */ /* 0x000fc800010e0100 */
[----:B------:R-:W-:-:S04]  /*3ea0*/  @!P2 LOP3.LUT R48, RZ, R48, RZ, 0x33, !PT ;  /* 0x00000030ff30a212 */ /* 0x000fc800078e33ff */
[----:B------:R-:W-:Y:S02]  /*3eb0*/  LOP3.LUT R7, R48, R7, RZ, 0xc0, !PT ;  /* 0x0000000730077212 */ /* 0x000fe400078ec0ff */
        /* <DEDUP_REMOVED lines=14> */
[----:B------:R-:W-:-:S04]  /*3fa0*/  LOP3.LUT R48, R48, R7, RZ, 0xc0, !PT ;  /* 0x0000000730307212 */ /* 0x000fc800078ec0ff */
[----:B------:R-:W4:Y:S01]  /*3fb0*/  FLO.U32 R52, R48 ;  /* 0x0000003000347300 */ /* 0x000f2200000e0000 */
[----:B------:R-:W-:-:S07]  /*3fc0*/  LOP3.LUT R17, R23, R48, RZ, 0xc0, !PT ;  /* 0x0000003017117212 */ /* 0x000fce00078ec0ff */
[----:B------:R-:W0:Y:S01]  /*3fd0*/  POPC R17, R17 ;  /* 0x0000001100117309 */ /* 0x000e220000000000 */
[----:B----4-:R-:W-:-:S13]  /*3fe0*/  ISETP.NE.AND P0, PT, R46, R52, PT ;  /* 0x000000342e00720c */ /* 0x010fda0003f05270 */
[----:B0-23--:R-:W-:Y:S05]  /*3ff0*/  @P0 BRA `(.L_x_48) ;  /* 0x0000000000080947 */ /* 0x00dfea0003800000 */
[----:B------:R-:W-:-:S05]  /*4000*/  IMAD R0, R0, 0x4, R22 ;  /* 0x0000000400007824 */ /* 0x000fca00078e0216 */
[----:B------:R0:W2:Y:S02]  /*4010*/  ATOMS.ADD R15, [R0], R17 ;  /* 0x00000011000f738c */ /* 0x0000a40000000000 */
.L_x_48:
[----:B------:R-:W-:Y:S05]  /*4020*/  BSYNC.RECONVERGENT B0 ;  /* 0x0000000000007941 */ /* 0x000fea0003800200 */
.L_x_47:
[----:B------:R-:W-:Y:S01]  /*4030*/  R2P PR, R11, 0x7f ;  /* 0x0000007f0b007804 */ /* 0x000fe20000000000 */
[----:B--2---:R2:W3:Y:S01]  /*4040*/  SHFL.IDX PT, R16, R15, R52, 0x1f ;  /* 0x00001f340f107589 */ /* 0x0044e200000e0000 */
[----:B------:R-:W-:Y:S11]  /*4050*/  BSSY.RECONVERGENT B0, `(.L_x_49) ;  /* 0x0000023000007945 */ /* 0x000ff60003800200 */
[----:B0-----:R-:W-:-:S02]  /*4060*/  VOTE.ANY R0, PT, P0 ;  /* 0x0000000000007806 */ /* 0x001fc400000e0100 */
[----:B------:R-:W-:Y:S02]  /*4070*/  VOTE.ANY R7, PT, P1 ;  /* 0x0000000000077806 */ /* 0x000fe400008e0100 */
[----:B------:R-:W-:Y:S02]  /*4080*/  @!P0 LOP3.LUT R0, RZ, R0, RZ, 0x33, !PT ;  /* 0x00000000ff008212 */ /* 0x000fe400078e33ff */
[----:B------:R-:W-:Y:S02]  /*4090*/  @!P1 LOP3.LUT R7, RZ, R7, RZ, 0x33, !PT ;  /* 0x00000007ff079212 */ /* 0x000fe400078e33ff */
[----:B------:R-:W-:Y:S02]  /*40a0*/  LOP3.LUT P0, RZ, R11, 0x80, RZ, 0xc0, !PT ;  /* 0x000000800bff7812 */ /* 0x000fe4000780c0ff */
        /* <DEDUP_REMOVED lines=19> */
[----:B------:R0:W4:Y:S01]  /*41e0*/  FLO.U32 R7, R0 ;  /* 0x0000000000077300 */ /* 0x00012200000e0000 */
[----:B------:R-:W-:-:S07]  /*41f0*/  LOP3.LUT R48, R23, R0, RZ, 0xc0, !PT ;  /* 0x0000000017307212 */ /* 0x000fce00078ec0ff */
[----:B--2---:R2:W1:Y:S01]  /*4200*/  POPC R15, R48 ;  /* 0x00000030000f7309 */ /* 0x0044620000000000 */
[----:B0-----:R-:W-:-:S04]  /*4210*/  SHF.R.U32.HI R0, RZ, UR6, R34 ;  /* 0x00000006ff007c19 */ /* 0x001fc80008011622 */
[----:B------:R-:W-:Y:S02]  /*4220*/  LOP3.LUT R0, R0, UR5, RZ, 0x30, !PT ;  /* 0x0000000500007c12 */ /* 0x000fe4000f8e30ff */
[----:B----4-:R-:W-:Y:S01]  /*4230*/  ISETP.NE.AND P0, PT, R46, R7, PT ;  /* 0x000000072e00720c */ /* 0x010fe20003f05270 */
[----:B--2---:R-:W-:-:S12]  /*4240*/  IMAD.MOV.U32 R48, RZ, RZ, RZ ;  /* 0x000000ffff307224 */ /* 0x004fd800078e00ff */
[----:B-1-3--:R-:W-:Y:S05]  /*4250*/  @P0 BRA `(.L_x_50) ;  /* 0x0000000000080947 */ /* 0x00afea0003800000 */
[----:B------:R-:W-:-:S06]  /*4260*/  IMAD R48, R11, 0x4, R22 ;  /* 0x000000040b307824 */ /* 0x000fcc00078e0216 */
[----:B------:R0:W1:Y:S02]  /*4270*/  ATOMS.ADD R48, [R48], R15 ;  /* 0x0000000f3030738c */ /* 0x0000640000000000 */
.L_x_50:
[----:B------:R-:W-:Y:S05]  /*4280*/  BSYNC.RECONVERGENT B0 ;  /* 0x0000000000007941 */ /* 0x000fea0003800200 */
.L_x_49:
[----:B------:R-:W-:Y:S01]  /*4290*/  R2P PR, R0, 0x7f ;  /* 0x0000007f00007804 */ /* 0x000fe20000000000 */
[----:B------:R-:W-:Y:S01]  /*42a0*/  IMAD.IADD R14, R14, 0x1, R8 ;  /* 0x000000010e0e7824 */ /* 0x000fe200078e0208 */
[----:B------:R-:W-:Y:S01]  /*42b0*/  BSSY.RECONVERGENT B0, `(.L_x_51) ;  /* 0x0000025000007945 */ /* 0x000fe20003800200 */
[----:B------:R-:W-:Y:S02]  /*42c0*/  IMAD.IADD R13, R13, 0x1, R12 ;  /* 0x000000010d0d7824 */ /* 0x000fe400078e020c */
[----:B-1----:R1:W2:Y:S08]  /*42d0*/  SHFL.IDX PT, R12, R48, R7, 0x1f ;  /* 0x00001f07300c7589 */ /* 0x0022b000000e0000 */
[----:B------:R-:W-:-:S02]  /*42e0*/  VOTE.ANY R11, PT, P0 ;  /* 0x00000000000b7806 */ /* 0x000fc400000e0100 */
[----:B------:R-:W-:Y:S01]  /*42f0*/  VOTE.ANY R8, PT, P1 ;  /* 0x0000000000087806 */ /* 0x000fe200008e0100 */
[----:B-1----:R-:W-:Y:S01]  /*4300*/  IMAD.MOV.U32 R7, RZ, RZ, RZ ;  /* 0x000000ffff077224 */ /* 0x002fe200078e00ff */
        /* <DEDUP_REMOVED lines=22> */
[----:B------:R1:W3:Y:S01]  /*4470*/  FLO.U32 R8, R52 ;  /* 0x0000003400087300 */ /* 0x0002e200000e0000 */
[----:B------:R-:W-:-:S07]  /*4480*/  LOP3.LUT R11, R23, R52, RZ, 0xc0, !PT ;  /* 0x00000034170b7212 */ /* 0x000fce00078ec0ff */
[----:B------:R-:W4:Y:S01]  /*4490*/  POPC R11, R11 ;  /* 0x0000000b000b7309 */ /* 0x000f220000000000 */
[----:B-1----:R-:W-:-:S04]  /*44a0*/  SHF.R.U32.HI R52, RZ, UR6, R26 ;  /* 0x00000006ff347c19 */ /* 0x002fc8000801161a */
[----:B------:R-:W-:Y:S02]  /*44b0*/  LOP3.LUT R48, R52, UR5, RZ, 0x30, !PT ;  /* 0x0000000534307c12 */ /* 0x000fe4000f8e30ff */
[----:B---3--:R-:W-:-:S13]  /*44c0*/  ISETP.NE.AND P0, PT, R46, R8, PT ;  /* 0x000000082e00720c */ /* 0x008fda0003f05270 */
[----:B--2-4-:R-:W-:Y:S05]  /*44d0*/  @P0 BRA `(.L_x_52) ;  /* 0x0000000000080947 */ /* 0x014fea0003800000 */
[----:B------:R-:W-:-:S05]  /*44e0*/  IMAD R0, R0, 0x4, R22 ;  /* 0x0000000400007824 */ /* 0x000fca00078e0216 */
[----:B------:R1:W2:Y:S02]  /*44f0*/  ATOMS.ADD R7, [R0], R11 ;  /* 0x0000000b0007738c */ /* 0x0002a40000000000 */
.L_x_52:
[----:B------:R-:W-:Y:S05]  /*4500*/  BSYNC.RECONVERGENT B0 ;  /* 0x0000000000007941 */ /* 0x000fea0003800200 */
.L_x_51:
[----:B------:R-:W-:Y:S01]  /*4510*/  R2P PR, R48, 0x7f ;  /* 0x0000007f30007804 */ /* 0x000fe20000000000 */
[----:B------:R-:W-:Y:S01]  /*4520*/  IMAD.IADD R10, R10, 0x1, R51 ;  /* 0x000000010a0a7824 */ /* 0x000fe200078e0233 */
[----:B--2---:R2:W3:Y:S01]  /*4530*/  SHFL.IDX PT, R8, R7, R8, 0x1f ;  /* 0x00001f0807087589 */ /* 0x0044e200000e0000 */
[----:B------:R-:W-:Y:S01]  /*4540*/  BSSY.RECONVERGENT B0, `(.L_x_53) ;  /* 0x0000024000007945 */ /* 0x000fe20003800200 */
[----:B------:R-:W-:Y:S02]  /*4550*/  IMAD.IADD R9, R9, 0x1, R45 ;  /* 0x0000000109097824 */ /* 0x000fe400078e022d */
[----:B------:R-:W-:-:S07]  /*4560*/  IMAD.MOV.U32 R45, RZ, RZ, RZ ;  /* 0x000000ffff2d7224 */ /* 0x000fce00078e00ff */
[----:B-1----:R-:W-:Y:S02]  /*4570*/  VOTE.ANY R0, PT, P0 ;  /* 0x0000000000007806 */ /* 0x002fe400000e0100 */
        /* <DEDUP_REMOVED lines=23> */
[----:B------:R-:W-:Y:S02]  /*46f0*/  SHF.R.U32.HI R51, RZ, UR6, R33 ;  /* 0x00000006ff337c19 */ /* 0x000fe40008011621 */
[----:B------:R1:W4:Y:S02]  /*4700*/  FLO.U32 R0, R52 ;  /* 0x0000003400007300 */ /* 0x00032400000e0000 */
[----:B------:R-:W-:Y:S02]  /*4710*/  LOP3.LUT R51, R51, UR5, RZ, 0x30, !PT ;  /* 0x0000000533337c12 */ /* 0x000fe4000f8e30ff */
[----:B-1----:R-:W-:-:S04]  /*4720*/  LOP3.LUT R52, R23, R52, RZ, 0xc0, !PT ;  /* 0x0000003417347212 */ /* 0x002fc800078ec0ff */
[----:B--2---:R1:W2:Y:S01]  /*4730*/  POPC R7, R52 ;  /* 0x0000003400077309 */ /* 0x0042a20000000000 */
[----:B----4-:R-:W-:-:S13]  /*4740*/  ISETP.NE.AND P0, PT, R46, R0, PT ;  /* 0x000000002e00720c */ /* 0x010fda0003f05270 */
[----:B-123--:R-:W-:Y:S05]  /*4750*/  @P0 BRA `(.L_x_54) ;  /* 0x0000000000080947 */ /* 0x00efea0003800000 */
[----:B------:R-:W-:-:S05]  /*4760*/  IMAD R48, R48, 0x4, R22 ;  /* 0x0000000430307824 */ /* 0x000fca00078e0216 */
[----:B------:R1:W2:Y:S02]  /*4770*/  ATOMS.ADD R45, [R48], R7 ;  /* 0x00000007302d738c */ /* 0x0002a40000000000 */
.L_x_54:
[----:B------:R-:W-:Y:S05]  /*4780*/  BSYNC.RECONVERGENT B0 ;  /* 0x0000000000007941 */ /* 0x000fea0003800200 */
.L_x_53:
[----:B------:R-:W-:Y:S01]  /*4790*/  R2P PR, R51, 0x7f ;  /* 0x0000007f33007804 */ /* 0x000fe20000000000 */
[----:B------:R-:W-:Y:S01]  /*47a0*/  IMAD.IADD R6, R5, 0x1, R6 ;  /* 0x0000000105067824 */ /* 0x000fe200078e0206 */
[----:B--2---:R2:W3:Y:S01]  /*47b0*/  SHFL.IDX PT, R0, R45, R0, 0x1f ;  /* 0x00001f002d007589 */ /* 0x0044e200000e0000 */
[----:B------:R-:W-:Y:S01]  /*47c0*/  IMAD.IADD R4, R4, 0x1, R47 ;  /* 0x0000000104047824 */ /* 0x000fe200078e022f */
[----:B------:R-:W-:Y:S01]  /*47d0*/  SHF.R.U32.HI R47, RZ, UR6, R32 ;  /* 0x00000006ff2f7c19 */ /* 0x000fe20008011620 */
[----:B------:R-:W-:Y:S03]  /*47e0*/  BSSY.RECONVERGENT B0, `(.L_x_55) ;  /* 0x0000022000007945 */ /* 0x000fe60003800200 */
[----:B------:R-:W-:-:S05]  /*47f0*/  LOP3.LUT R47, R47, UR5, RZ, 0x30, !PT ;  /* 0x000000052f2f7c12 */ /* 0x000fca000f8e30ff */
        /* <DEDUP_REMOVED lines=9> */
[----:B------:R-:W-:Y:S02]  /*4890*/  VOTE.ANY R48, PT, P3 ;  /* 0x0000000000307806 */ /* 0x000fe400018e0100 */
[----:B------:R-:W-:Y:S02]  /*48a0*/  VOTE.ANY R52, PT, P0 ;  /* 0x0000000000347806 */ /* 0x000fe400000e0100 */
[----:B------:R-:W-:Y:S02]  /*48b0*/  @!P3 LOP3.LUT R48, RZ, R48, RZ, 0x33, !PT ;  /* 0x00000030ff30b212 */ /* 0x000fe400078e33ff */
[----:B------:R-:W-:Y:S02]  /*48c0*/  @!P0 LOP3.LUT R52, RZ, R52, RZ, 0x33, !PT ;  /* 0x00000034ff348212 */ /* 0x000fe400078e33ff */
        /* <DEDUP_REMOVED lines=9> */
[----:B------:R-:W-:Y:S01]  /*4960*/  LOP3.LUT R5, R48, R5, RZ, 0xc0, !PT ;  /* 0x0000000530057212 */ /* 0x000fe200078ec0ff */
[----:B------:R-:W-:-:S03]  /*4970*/  IMAD.MOV.U32 R48, RZ, RZ, RZ ;  /* 0x000000ffff307224 */ /* 0x000fc600078e00ff */
[----:B------:R-:W-:-:S04]  /*4980*/  LOP3.LUT R52, R52, R5, RZ, 0xc0, !PT ;  /* 0x0000000534347212 */ /* 0x000fc800078ec0ff */
[----:B------:R1:W4:Y:S02]  /*4990*/  FLO.U32 R5, R52 ;  /* 0x0000003400057300 */ /* 0x00032400000e0000 */
[----:B-1----:R-:W-:-:S06]  /*49a0*/  LOP3.LUT R52, R23, R52, RZ, 0xc0, !PT ;  /* 0x0000003417347212 */ /* 0x002fcc00078ec0ff */
[----:B--2---:R1:W2:Y:S01]  /*49b0*/  POPC R45, R52 ;  /* 0x00000034002d7309 */ /* 0x0042a20000000000 */
[----:B----4-:R-:W-:-:S13]  /*49c0*/  ISETP.NE.AND P0, PT, R46, R5, PT ;  /* 0x000000052e00720c */ /* 0x010fda0003f05270 */
[----:B-1-3--:R-:W-:Y:S05]  /*49d0*/  @P0 BRA `(.L_x_56) ;  /* 0x0000000000080947 */ /* 0x00afea0003800000 */
[----:B------:R-:W-:-:S06]  /*49e0*/  IMAD R48, R51, 0x4, R22 ;  /* 0x0000000433307824 */ /* 0x000fcc00078e0216 */
[----:B--2---:R1:W3:Y:S02]  /*49f0*/  ATOMS.ADD R48, [R48], R45 ;  /* 0x0000002d3030738c */ /* 0x0042e40000000000 */
.L_x_56:
[----:B------:R-:W-:Y:S05]  /*4a00*/  BSYNC.RECONVERGENT B0 ;  /* 0x0000000000007941 */ /* 0x000fea0003800200 */
.L_x_55:
[----:B------:R-:W-:Y:S01]  /*4a10*/  R2P PR, R47, 0x7f ;  /* 0x0000007f2f007804 */ /* 0x000fe20000000000 */
[----:B------:R-:W-:Y:S01]  /*4a20*/  IMAD.IADD R50, R50, 0x1, R49 ;  /* 0x0000000132327824 */ /* 0x000fe200078e0231 */
[----:B---3--:R3:W4:Y:S01]  /*4a30*/  SHFL.IDX PT, R48, R48, R5, 0x1f ;  /* 0x00001f0530307589 */ /* 0x00872200000e0000 */
[----:B------:R-:W-:Y:S01]  /*4a40*/  IMAD.IADD R20, R21, 0x1, R20 ;  /* 0x0000000115147824 */ /* 0x000fe200078e0214 */
[----:B------:R-:W-:Y:S01]  /*4a50*/  SHF.R.U32.HI R21, RZ, UR6, R31 ;  /* 0x00000006ff157c19 */ /* 0x000fe2000801161f */
[----:B------:R-:W-:Y:S03]  /*4a60*/  BSSY.RECONVERGENT B0, `(.L_x_57) ;  /* 0x0000022000007945 */ /* 0x000fe60003800200 */
[----:B---3--:R-:W-:Y:S01]  /*4a70*/  LOP3.LUT R5, R21, UR5, RZ, 0x30, !PT ;  /* 0x0000000515057c12 */ /* 0x008fe2000f8e30ff */
[----:B------:R-:W-:-:S04]  /*4a80*/  IMAD.MOV.U32 R21, RZ, RZ, RZ ;  /* 0x000000ffff157224 */ /* 0x000fc800078e00ff */
        /* <DEDUP_REMOVED lines=23> */
[----:B------:R-:W-:-:S04]  /*4c00*/  LOP3.LUT R52, R49, R52, RZ, 0xc0, !PT ;  /* 0x0000003431347212 */ /* 0x000fc800078ec0ff */
[----:B------:R-:W3:Y:S01]  /*4c10*/  FLO.U32 R49, R52 ;  /* 0x0000003400317300 */ /* 0x000ee200000e0000 */
[----:B------:R-:W-:-:S07]  /*4c20*/  LOP3.LUT R51, R23, R52, RZ, 0xc0, !PT ;  /* 0x0000003417337212 */ /* 0x000fce00078ec0ff */
[----:B------:R-:W0:Y:S01]  /*4c30*/  POPC R51, R51 ;  /* 0x0000003300337309 */ /* 0x000e220000000000 */
[----:B---3--:R-:W-:-:S13]  /*4c40*/  ISETP.NE.AND P0, PT, R46, R49, PT ;  /* 0x000000312e00720c */ /* 0x008fda0003f05270 */
[----:B0---4-:R-:W-:Y:S05]  /*4c50*/  @P0 BRA `(.L_x_58) ;  /* 0x0000000000080947 */ /* 0x011fea0003800000 */
[----:B------:R-:W-:-:S05]  /*4c60*/  IMAD R52, R47, 0x4, R22 ;  /* 0x000000042f347824 */ /* 0x000fca00078e0216 */
[----:B------:R0:W3:Y:S02]  /*4c70*/  ATOMS.ADD R21, [R52], R51 ;  /* 0x000000333415738c */ /* 0x0000e40000000000 */
.L_x_58:
[----:B------:R-:W-:Y:S05]  /*4c80*/  BSYNC.RECONVERGENT B0 ;  /* 0x0000000000007941 */ /* 0x000fea0003800200 */
.L_x_57:
        /* <DEDUP_REMOVED lines=9> */
[----:B0-----:R-:W-:Y:S02]  /*4d20*/  VOTE.ANY R52, PT, P1 ;  /* 0x0000000000347806 */ /* 0x001fe400008e0100 */
        /* <DEDUP_REMOVED lines=22> */
[----:B------:R-:W0:Y:S01]  /*4e90*/  FLO.U32 R19, R52 ;  /* 0x0000003400137300 */ /* 0x000e2200000e0000 */
[----:B------:R-:W-:-:S07]  /*4ea0*/  LOP3.LUT R47, R23, R52, RZ, 0xc0, !PT ;  /* 0x00000034172f7212 */ /* 0x000fce00078ec0ff */
[----:B------:R-:W3:Y:S01]  /*4eb0*/  POPC R47, R47 ;  /* 0x0000002f002f7309 */ /* 0x000ee20000000000 */
[----:B0-----:R-:W-:-:S13]  /*4ec0*/  ISETP.NE.AND P0, PT, R46, R19, PT ;  /* 0x000000132e00720c */ /* 0x001fda0003f05270 */
[----:B---34-:R-:W-:Y:S05]  /*4ed0*/  @P0 BRA `(.L_x_60) ;  /* 0x0000000000080947 */ /* 0x018fea0003800000 */
[----:B------:R-:W-:-:S05]  /*4ee0*/  IMAD R52, R5, 0x4, R22 ;  /* 0x0000000405347824 */ /* 0x000fca00078e0216 */
[----:B------:R0:W3:Y:S02]  /*4ef0*/  ATOMS.ADD R17, [R52], R47 ;  /* 0x0000002f3411738c */ /* 0x0000e40000000000 */
.L_x_60:
[----:B------:R-:W-:Y:S05]  /*4f00*/  BSYNC.RECONVERGENT B0 ;  /* 0x0000000000007941 */ /* 0x000fea0003800200 */
.L_x_59:
        /* <DEDUP_REMOVED lines=39> */
.L_x_62:
[----:B------:R-:W-:Y:S05]  /*5180*/  BSYNC.RECONVERGENT B0 ;  /* 0x0000000000007941 */ /* 0x000fea0003800200 */
.L_x_61:
[----:B------:R-:W-:Y:S01]  /*5190*/  R2P PR, R19, 0x7f ;  /* 0x0000007f13007804 */ /* 0x000fe20000000000 */
[----:B------:R-:W-:Y:S01]  /*51a0*/  IMAD.IADD R0, R7, 0x1, R0 ;  /* 0x0000000107007824 */ /* 0x000fe200078e0200 */
[----:B---3--:R3:W4:Y:S01]  /*51b0*/  SHFL.IDX PT, R11, R11, R5, 0x1f ;  /* 0x00001f050b0b7589 */ /* 0x00872200000e0000 */
[----:B--2---:R-:W-:Y:S01]  /*51c0*/  IMAD.IADD R48, R45, 0x1, R48 ;  /* 0x000000012d307824 */ /* 0x004fe200078e0230 */
[----:B-1----:R-:W-:Y:S01]  /*51d0*/  SHF.R.U32.HI R45, RZ, UR6, R28 ;  /* 0x00000006ff2d7c19 */ /* 0x002fe2000801161c */
[----:B------:R-:W-:Y:S03]  /*51e0*/  BSSY.RECONVERGENT B0, `(.L_x_63) ;  /* 0x0000022000007945 */ /* 0x000fe60003800200 */
[----:B------:R-:W-:-:S05]  /*51f0*/  LOP3.LUT R45, R45, UR5, RZ, 0x30, !PT ;  /* 0x000000052d2d7c12 */ /* 0x000fca000f8e30ff */
        /* <DEDUP_REMOVED lines=24> */
[----:B------:R0:W1:Y:S01]  /*5380*/  FLO.U32 R7, R52 ;  /* 0x0000003400077300 */ /* 0x00006200000e0000 */
[----:B------:R-:W-:-:S07]  /*5390*/  LOP3.LUT R49, R23, R52, RZ, 0xc0, !PT ;  /* 0x0000003417317212 */ /* 0x000fce00078ec0ff */
[----:B------:R-:W2:Y:S01]  /*53a0*/  POPC R49, R49 ;  /* 0x0000003100317309 */ /* 0x000ea20000000000 */
[----:B0-----:R-:W-:Y:S01]  /*53b0*/  IMAD.MOV.U32 R52, RZ, RZ, RZ ;  /* 0x000000ffff347224 */ /* 0x001fe200078e00ff */
[----:B-1----:R-:W-:-:S13]  /*53c0*/  ISETP.NE.AND P0, PT, R46, R7, PT ;  /* 0x000000072e00720c */ /* 0x002fda0003f05270 */
[----:B--234-:R-:W-:Y:S05]  /*53d0*/  @P0 BRA `(.L_x_64) ;  /* 0x0000000000080947 */ /* 0x01cfea0003800000 */
[----:B------:R-:W-:-:S06]  /*53e0*/  IMAD R52, R19, 0x4, R22 ;  /* 0x0000000413347824 */ /* 0x000fcc00078e0216 */
[----:B------:R0:W1:Y:S02]  /*53f0*/  ATOMS.ADD R52, [R52], R49 ;  /* 0x000000313434738c */ /* 0x0000640000000000 */
.L_x_64:
[----:B------:R-:W-:Y:S05]  /*5400*/  BSYNC.RECONVERGENT B0 ;  /* 0x0000000000007941 */ /* 0x000fea0003800200 */
.L_x_63:
[----:B------:R-:W-:Y:S01]  /*5410*/  R2P PR, R45, 0x7f ;  /* 0x0000007f2d007804 */ /* 0x000fe20000000000 */
[----:B-1----:R1:W2:Y:S01]  /*5420*/  SHFL.IDX PT, R52, R52, R7, 0x1f ;  /* 0x00001f0734347589 */ /* 0x0022a200000e0000 */
[----:B------:R-:W-:Y:S11]  /*5430*/  BSSY.RECONVERGENT B0, `(.L_x_65) ;  /* 0x0000021000007945 */ /* 0x000ff60003800200 */
[----:B------:R-:W-:-:S02]  /*5440*/  VOTE.ANY R5, PT, P0 ;  /* 0x0000000000057806 */ /* 0x000fc400000e0100 */
[----:B------:R-:W-:Y:S02]  /*5450*/  VOTE.ANY R19, PT, P1 ;  /* 0x0000000000137806 */ /* 0x000fe400008e0100 */
[----:B------:R-:W-:Y:S02]  /*5460*/  @!P0 LOP3.LUT R5, RZ, R5, RZ, 0x33, !PT ;  /* 0x00000005ff058212 */ /* 0x000fe400078e33ff */
[----:B------:R-:W-:Y:S02]  /*5470*/  @!P1 LOP3.LUT R19, RZ, R19, RZ, 0x33, !PT ;  /* 0x00000013ff139212 */ /* 0x000fe400078e33ff */
[----:B-1----:R-:W-:Y:S02]  /*5480*/  VOTE.ANY R7, PT, P5 ;  /* 0x0000000000077806 */ /* 0x002fe400028e0100 */
[----:B------:R-:W-:Y:S02]  /*5490*/  LOP3.LUT R5, R19, R5, RZ, 0xc0, !PT ;  /* 0x0000000513057212 */ /* 0x000fe400078ec0ff */
[----:B------:R-:W-:-:S02]  /*54a0*/  VOTE.ANY R19, PT, P2 ;  /* 0x0000000000137806 */ /* 0x000fc400010e0100 */
        /* <DEDUP_REMOVED lines=9> */
[----:B------:R-:W-:-:S04]  /*5540*/  LOP3.LUT R5, R19, R5, RZ, 0xc0, !PT ;  /* 0x0000000513057212 */ /* 0x000fc800078ec0ff */
[----:B------:R-:W-:Y:S02]  /*5550*/  LOP3.LUT R5, R7, R5, RZ, 0xc0, !PT ;  /* 0x0000000507057212 */ /* 0x000fe400078ec0ff */
[----:B------:R-:W-:-:S04]  /*5560*/  VOTE.ANY R7, PT, P6 ;  /* 0x0000000000077806 */ /* 0x000fc800030e0100 */
[----:B------:R-:W-:-:S04]  /*5570*/  @!P6 LOP3.LUT R7, RZ, R7, RZ, 0x33, !PT ;  /* 0x00000007ff07e212 */ /* 0x000fc800078e33ff */
[----:B------:R-:W-:Y:S02]  /*5580*/  LOP3.LUT R5, R7, R5, RZ, 0xc0, !PT ;  /* 0x0000000507057212 */ /* 0x000fe400078ec0ff */
[----:B------:R-:W-:-:S04]  /*5590*/  VOTE.ANY R7, PT, P0 ;  /* 0x0000000000077806 */ /* 0x000fc800000e0100 */
[----:B------:R-:W-:-:S04]  /*55a0*/  @!P0 LOP3.LUT R7, RZ, R7, RZ, 0x33, !PT ;  /* 0x00000007ff078212 */ /* 0x000fc800078e33ff */
[----:B------:R-:W-:-:S04]  /*55b0*/  LOP3.LUT R19, R7, R5, RZ, 0xc0, !PT ;  /* 0x0000000507137212 */ /* 0x000fc800078ec0ff */
[----:B------:R-:W1:Y:S01]  /*55c0*/  FLO.U32 R7, R19 ;  /* 0x0000001300077300 */ /* 0x000e6200000e0000 */
[----:B------:R-:W-:-:S07]  /*55d0*/  LOP3.LUT R5, R23, R19, RZ, 0xc0, !PT ;  /* 0x0000001317057212 */ /* 0x000fce00078ec0ff */
[----:B------:R-:W3:Y:S01]  /*55e0*/  POPC R5, R5 ;  /* 0x0000000500057309 */ /* 0x000ee20000000000 */
[----:B-1----:R-:W-:Y:S01]  /*55f0*/  ISETP.NE.AND P0, PT, R46, R7, PT ;  /* 0x000000072e00720c */ /* 0x002fe20003f05270 */
[----:B------:R-:W-:-:S12]  /*5600*/  IMAD.MOV.U32 R46, RZ, RZ, RZ ;  /* 0x000000ffff2e7224 */ /* 0x000fd800078e00ff */
[----:B--23--:R-:W-:Y:S05]  /*5610*/  @P0 BRA `(.L_x_66) ;  /* 0x0000000000080947 */ /* 0x00cfea0003800000 */
[----:B------:R-:W-:-:S05]  /*5620*/  IMAD R22, R45, 0x4, R22 ;  /* 0x000000042d167824 */ /* 0x000fca00078e0216 */
[----:B------:R1:W2:Y:S02]  /*5630*/  ATOMS.ADD R46, [R22], R5 ;  /* 0x00000005162e738c */ /* 0x0002a40000000000 */
.L_x_66:
[----:B------:R-:W-:Y:S05]  /*5640*/  BSYNC.RECONVERGENT B0 ;  /* 0x0000000000007941 */ /* 0x000fea0003800200 */
.L_x_65:
[----:B-12---:R1:W2:Y:S01]  /*5650*/  SHFL.IDX PT, R22, R46, R7, 0x1f ;  /* 0x00001f072e167589 */ /* 0x0062a200000e0000 */
[----:B------:R-:W-:Y:S01]  /*5660*/  LOP3.LUT R19, R44, 0x80000000, RZ, 0x3c, !PT ;  /* 0x800000002c137812 */ /* 0x000fe200078e3cff */
[----:B------:R-:W-:Y:S01]  /*5670*/  IMAD.IADD R11, R15, 0x1, R11 ;  /* 0x000000010f0b7824 */ /* 0x000fe200078e020b */
[----:B------:R-:W-:Y:S01]  /*5680*/  LEA R14, R14, UR4, 0x2 ;  /* 0x000000040e0e7c11 */ /* 0x000fe2000f8e10ff */
[----:B------:R-:W-:Y:S01]  /*5690*/  BAR.SYNC.DEFER_BLOCKING 0x0 ;  /* 0x0000000000007b1d */ /* 0x000fe20000010000 */
[----:B------:R-:W-:Y:S01]  /*56a0*/  LOP3.LUT R43, R43, 0x80000000, RZ, 0x3c, !PT ;  /* 0x800000002b2b7812 */ /* 0x000fe200078e3cff */
[----:B------:R-:W-:Y:S01]  /*56b0*/  IMAD.IADD R21, R51, 0x1, R21 ;  /* 0x0000000133157824 */ /* 0x000fe200078e0215 */
[----:B------:R-:W-:Y:S01]  /*56c0*/  LEA R13, R13, UR4, 0x2 ;  /* 0x000000040d0d7c11 */ /* 0x000fe2000f8e10ff */
[----:B------:R-:W-:Y:S01]  /*56d0*/  IMAD.IADD R17, R47, 0x1, R17 ;  /* 0x000000012f117824 */ /* 0x000fe200078e0211 */
[----:B------:R-:W-:Y:S01]  /*56e0*/  LOP3.LUT R15, R42, 0x80000000, RZ, 0x3c, !PT ;  /* 0x800000002a0f7812 */ /* 0x000fe200078e3cff */
[----:B------:R-:W-:Y:S01]  /*56f0*/  IMAD.IADD R52, R49, 0x1, R52 ;  /* 0x0000000131347824 */ /* 0x000fe200078e0234 */
[----:B------:R-:W-:Y:S01]  /*5700*/  LEA R10, R10, UR4, 0x2 ;  /* 0x000000040a0a7c11 */ /* 0x000fe2000f8e10ff */
[----:B------:R-:W-:Y:S01]  /*5710*/  BSSY B1, `(.L_x_67) ;  /* 0x0000058000017945 */ /* 0x000fe20003800000 */
[----:B------:R-:W-:-:S02]  /*5720*/  LEA R42, R9, UR4, 0x2 ;  /* 0x00000004092a7c11 */ /* 0x000fc4000f8e10ff */
[----:B------:R-:W-:Y:S02]  /*5730*/  LEA R4, R4, UR4, 0x2 ;  /* 0x0000000404047c11 */ /* 0x000fe4000f8e10ff */
[----:B------:R-:W-:Y:S02]  /*5740*/  LEA R50, R50, UR4, 0x2 ;  /* 0x0000000432327c11 */ /* 0x000fe4000f8e10ff */
[----:B-1----:R-:W-:Y:S02]  /*5750*/  LEA R7, R20, UR4, 0x2 ;  /* 0x0000000414077c11 */ /* 0x002fe4000f8e10ff */
[----:B------:R-:W-:Y:S02]  /*5760*/  LEA R18, R18, UR4, 0x2 ;  /* 0x0000000412127c11 */ /* 0x000fe4000f8e10ff */
[----:B------:R-:W-:Y:S01]  /*5770*/  LEA R9, R16, UR4, 0x2 ;  /* 0x0000000410097c11 */ /* 0x000fe2000f8e10ff */
[----:B--2---:R-:W-:Y:S01]  /*5780*/  IMAD.IADD R22, R5, 0x1, R22 ;  /* 0x0000000105167824 */ /* 0x004fe200078e0216 */
[----:B------:R-:W-:-:S02]  /*5790*/  LEA R5, R6, UR4, 0x2 ;  /* 0x0000000406057c11 */ /* 0x000fc4000f8e10ff */
[----:B------:R-:W-:Y:S01]  /*57a0*/  LEA R12, R12, UR4, 0x2 ;  /* 0x000000040c0c7c11 */ /* 0x000fe2000f8e10ff */
[----:B------:R-:W-:Y:S01]  /*57b0*/  STS [R14+-0x4], R19 ;  /* 0xfffffc130e007388 */ /* 0x000fe20000000800 */
[----:B------:R-:W-:Y:S02]  /*57c0*/  LEA R48, R48, UR4, 0x2 ;  /* 0x0000000430307c11 */ /* 0x000fe4000f8e10ff */
[----:B------:R-:W-:Y:S01]  /*57d0*/  LEA R21, R21, UR4, 0x2 ;  /* 0x0000000415157c11 */ /* 0x000fe2000f8e10ff */
[----:B------:R1:W-:Y:S01]  /*57e0*/  STS [R13+-0x4], R43 ;  /* 0xfffffc2b0d007388 */ /* 0x0003e20000000800 */
[----:B------:R-:W-:Y:S02]  /*57f0*/  LEA R11, R11, UR4, 0x2 ;  /* 0x000000040b0b7c11 */ /* 0x000fe4000f8e10ff */
[----:B------:R-:W-:Y:S01]  /*5800*/  LEA R52, R52, UR4, 0x2 ;  /* 0x0000000434347c11 */ /* 0x000fe2000f8e10ff */
[----:B------:R2:W-:Y:S01]  /*5810*/  STS [R10+-0x4], R15 ;  /* 0xfffffc0f0a007388 */ /* 0x0005e20000000800 */
[----:B------:R-:W-:-:S03]  /*5820*/  ISETP.NE.AND P0, PT, R53, RZ, PT ;  /* 0x000000ff3500720c */ /* 0x000fc60003f05270 */
[----:B------:R-:W-:Y:S01]  /*5830*/  STS [R42+-0x4], R41 ;  /* 0xfffffc292a007388 */ /* 0x000fe20000000800 */
[----:B-1----:R-:W-:-:S03]  /*5840*/  LEA R13, R8, UR4, 0x2 ;  /* 0x00000004080d7c11 */ /* 0x002fc6000f8e10ff */
[----:B------:R1:W-:Y:S01]  /*5850*/  STS [R5+-0x4], R40 ;  /* 0xfffffc2805007388 */ /* 0x0003e20000000800 */
[----:B--2---:R-:W-:-:S03]  /*5860*/  LEA R15, R0, UR4, 0x2 ;  /* 0x00000004000f7c11 */ /* 0x004fc6000f8e10ff */
[----:B------:R-:W-:Y:S01]  /*5870*/  STS [R4+-0x4], R39 ;  /* 0xfffffc2704007388 */ /* 0x000fe20000000800 */
[----:B------:R-:W-:-:S03]  /*5880*/  LEA R0, R17, UR4, 0x2 ;  /* 0x0000000411007c11 */ /* 0x000fc6000f8e10ff */
[----:B------:R-:W-:Y:S01]  /*5890*/  STS [R50+-0x4], R25 ;  /* 0xfffffc1932007388 */ /* 0x000fe20000000800 */
[----:B-1----:R-:W-:-:S03]  /*58a0*/  LEA R5, R22, UR4, 0x2 ;  /* 0x0000000416057c11 */ /* 0x002fc6000f8e10ff */
[----:B------:R-:W-:Y:S04]  /*58b0*/  STS [R7+-0x4], R38 ;  /* 0xfffffc2607007388 */ /* 0x000fe80000000800 */
[----:B------:R-:W-:Y:S04]  /*58c0*/  STS [R18+-0x4], R37 ;  /* 0xfffffc2512007388 */ /* 0x000fe80000000800 */
[----:B------:R-:W-:Y:S04]  /*58d0*/  STS [R9+-0x4], R36 ;  /* 0xfffffc2409007388 */ /* 0x000fe80000000800 */
[----:B------:R-:W-:Y:S04]  /*58e0*/  STS [R12+-0x4], R35 ;  /* 0xfffffc230c007388 */ /* 0x000fe80000000800 */
[----:B------:R1:W-:Y:S04]  /*58f0*/  STS [R13+-0x4], R34 ;  /* 0xfffffc220d007388 */ /* 0x0003e80000000800 */
[----:B------:R2:W-:Y:S04]  /*5900*/  STS [R15+-0x4], R26 ;  /* 0xfffffc1a0f007388 */ /* 0x0005e80000000800 */
[----:B------:R2:W-:Y:S01]  /*5910*/  STS [R48+-0x4], R33 ;  /* 0xfffffc2130007388 */ /* 0x0005e20000000800 */
[----:B-1----:R-:W-:-:S03]  /*5920*/  LEA R13, R3, UR4, 0x3 ;  /* 0x00000004030d7c11 */ /* 0x002fc6000f8e18ff */
[----:B------:R2:W-:Y:S04]  /*5930*/  STS [R21+-0x4], R32 ;  /* 0xfffffc2015007388 */ /* 0x0005e80000000800 */
[----:B------:R2:W-:Y:S04]  /*5940*/  STS [R0+-0x4], R31 ;  /* 0xfffffc1f00007388 */ /* 0x0005e80000000800 */
[----:B------:R2:W-:Y:S04]  /*5950*/  STS [R11+-0x4], R30 ;  /* 0xfffffc1e0b007388 */ /* 0x0005e80000000800 */
[----:B------:R2:W-:Y:S04]  /*5960*/  STS [R52+-0x4], R29 ;  /* 0xfffffc1d34007388 */ /* 0x0005e80000000800 */
[----:B------:R2:W-:Y:S01]  /*5970*/  STS [R5+-0x4], R28 ;  /* 0xfffffc1c05007388 */ /* 0x0005e20000000800 */
[----:B------:R-:W-:Y:S05]  /*5980*/  @P0 BRA `(.L_x_68) ;  /* 0x0000000000c00947 */ /* 0x000fea0003800000 */
[----:B------:R-:W1:Y:S02]  /*5990*/  LDCU.64 UR10, c[0x0][0x398] ;  /* 0x00007300ff0a77ac */ /* 0x000e640008000a00 */
[----:B-1----:R-:W-:-:S04]  /*59a0*/  LEA R6, P0, R3, UR10, 0x3 ;  /* 0x0000000a03067c11 */ /* 0x002fc8000f8018ff */
[----:B------:R-:W-:-:S05]  /*59b0*/  LEA.HI.X R7, R3, UR11, RZ, 0x3, P0 ;  /* 0x0000000b03077c11 */ /* 0x000fca00080f1cff */
[----:B--2---:R-:W2:Y:S01]  /*59c0*/  LDG.E.64 R4, desc[UR8][R6.64] ;  /* 0x0000000806047981 */ /* 0x004ea2000c1e1b00 */
[----:B------:R-:W-:Y:S01]  /*59d0*/  SHF.R.S32.HI R9, RZ, 0x1f, R24 ;  /* 0x0000001fff097819 */ /* 0x000fe20000011418 */
[----:B------:R-:W-:Y:S01]  /*59e0*/  UISETP.GE.AND UP0, UPT, UR7, 0x1, UPT ;  /* 0x000000010700788c */ /* 0x000fe2000bf06270 */
[----:B------:R-:W-:Y:S01]  /*59f0*/  IMAD.MOV.U32 R0, RZ, RZ, R27 ;  /* 0x000000ffff007224 */ /* 0x000fe200078e001b */
[----:B--2---:R-:W-:-:S05]  /*5a00*/  IADD3 R4, P0, PT, -R24, R4, RZ ;  /* 0x0000000418047210 */ /* 0x004fca0007f1e1ff */
[----:B------:R-:W-:-:S05]  /*5a10*/  IMAD.X R5, R5, 0x1, ~R9, P0 ;  /* 0x0000000105057824 */ /* 0x000fca00000e0e09 */
[----:B------:R1:W-:Y:S01]  /*5a20*/  STS.64 [R13+0x7200], R4 ;  /* 0x007200040d007388 */ /* 0x0003e20000000a00 */
[----:B------:R-:W-:Y:S05]  /*5a30*/  BRA.U !UP0, `(.L_x_69) ;  /* 0x00000001086c7547 */ /* 0x000fea000b800000 */
[----:B------:R-:W-:Y:S01]  /*5a40*/  BSSY B0, `(.L_x_70) ;  /* 0x0000019000007945 */ /* 0x000fe20003800000 */
[----:B------:R-:W-:Y:S02]  /*5a50*/  IMAD.MOV.U32 R6, RZ, RZ, -0x1 ;  /* 0xffffffffff067424 */ /* 0x000fe400078e00ff */
[----:B------:R-:W-:Y:S02]  /*5a60*/  IMAD.U32 R7, RZ, RZ, UR7 ;  /* 0x00000007ff077e24 */ /* 0x000fe4000f8e00ff */
[----:B------:R-:W-:-:S07]  /*5a70*/  IMAD.MOV.U32 R0, RZ, RZ, R27 ;  /* 0x000000ffff007224 */ /* 0x000fce00078e001b */
.L_x_74:
[----:B-1----:R-:W1:Y:S01]  /*5a80*/  LDC.64 R4, c[0x0][0x380] ;  /* 0x0000e000ff047b82 */ /* 0x002e620000000a00 */
[----:B------:R-:W-:Y:S01]  /*5a90*/  VIADD R11, R7, 0xffffffff ;  /* 0xffffffff070b7836 */ /* 0x000fe20000000000 */
[----:B------:R-:W-:Y:S03]  /*5aa0*/  BSSY B2, `(.L_x_71) ;  /* 0x0000008000027945 */ /* 0x000fe60003800000 */
[----:B------:R-:W-:-:S04]  /*5ab0*/  IMAD R9, R11, 0x100, R3 ;  /* 0x000001000b097824 */ /* 0x000fc800078e0203 */
[----:B-1----:R-:W-:-:S07]  /*5ac0*/  IMAD.WIDE R4, R9, 0x4, R4 ;  /* 0x0000000409047825 */ /* 0x002fce00078e0204 */
.L_x_72:
[----:B------:R-:W-:Y:S05]  /*5ad0*/  YIELD ;  /* 0x0000000000007946 */ /* 0x000fea0003800000 */
[----:B------:R1:W-:Y:S06]  /*5ae0*/  MEMBAR.SC.CTA ;  /* 0x0000000000007992 */ /* 0x0003ec0000000000 */
[----:B-1----:R-:W2:Y:S02]  /*5af0*/  LDG.E.STRONG.SYS R8, desc[UR8][R4.64] ;  /* 0x0000000804087981 */ /* 0x002ea4000c1f5900 */
[----:B--2---:R-:W-:-:S13]  /*5b00*/  ISETP.NE.AND P0, PT, R8, RZ, PT ;  /* 0x000000ff0800720c */ /* 0x004fda0003f05270 */
[----:B------:R-:W-:Y:S05]  /*5b10*/  @!P0 BRA `(.L_x_72) ;  /* 0xfffffffc00ec8947 */ /* 0x000fea000383ffff */
[----:B------:R-:W-:Y:S05]  /*5b20*/  BSYNC B2 ;  /* 0x0000000000027941 */ /* 0x000fea0003800000 */
.L_x_71:
[----:B------:R-:W-:Y:S01]  /*5b30*/  BSSY.RECONVERGENT B2, `(.L_x_73) ;  /* 0x0000006000027945 */ /* 0x000fe20003800200 */
[C---:B------:R-:W-:Y:S02]  /*5b40*/  ISETP.GT.AND P0, PT, R8.reuse, -0x1, PT ;  /* 0xffffffff0800780c */ /* 0x040fe40003f04270 */
[----:B------:R-:W-:Y:S01]  /*5b50*/  LOP3.LUT R5, R8, 0x3fffffff, RZ, 0xc0, !PT ;  /* 0x3fffffff08057812 */ /* 0x000fe200078ec0ff */
[----:B------:R-:W-:Y:S05]  /*5b60*/  WARPSYNC.EXCLUSIVE R6 ;  /* 0x0000000006007348 */ /* 0x000fea0003a00000 */
[----:B------:R-:W-:-:S05]  /*5b70*/  IMAD.IADD R0, R5, 0x1, R0 ;  /* 0x0000000105007824 */ /* 0x000fca00078e0200 */
[----:B------:R-:W-:-:S07]  /*5b80*/  VOTE.ANY R6, PT, P0 ;  /* 0x0000000000067806 */ /* 0x000fce00000e0100 */
[----:B------:R-:W-:Y:S05]  /*5b90*/  BSYNC.RECONVERGENT B2 ;  /* 0x0000000000027941 */ /* 0x000fea0003800200 */
.L_x_73:
[----:B------:R-:W-:Y:S01]  /*5ba0*/  ISETP.GT.U32.AND P1, PT, R7, 0x1, PT ;  /* 0x000000010700780c */ /* 0x000fe20003f24070 */
[----:B------:R-:W-:-:S12]  /*5bb0*/  IMAD.MOV.U32 R7, RZ, RZ, R11 ;  /* 0x000000ffff077224 */ /* 0x000fd800078e000b */
[----:B------:R-:W-:Y:S05]  /*5bc0*/  @P0 BRA P1, `(.L_x_74) ;  /* 0xfffffffc00ac0947 */ /* 0x000fea000083ffff */
[----:B------:R-:W-:Y:S05]  /*5bd0*/  BSYNC B0 ;  /* 0x0000000000007941 */ /* 0x000fea0003800000 */
.L_x_70:
[----:B------:R2:W3:Y:S02]  /*5be0*/  LDS.64 R4, [R13+0x7200] ;  /* 0x007200000d047984 */ /* 0x0004e40000000a00 */
.L_x_69:
[----:B------:R-:W4:Y:S01]  /*5bf0*/  LDC.64 R6, c[0x0][0x380] ;  /* 0x0000e000ff067b82 */ /* 0x000f220000000a00 */
[C---:B------:R-:W-:Y:S01]  /*5c00*/  IMAD.IADD R11, R0.reuse, 0x1, -R27 ;  /* 0x00000001000b7824 */ /* 0x040fe200078e0a1b */
[----:B------:R-:W-:Y:S01]  /*5c10*/  LOP3.LUT R9, R0, 0x80000000, RZ, 0xfc, !PT ;  /* 0x8000000000097812 */ /* 0x000fe200078efcff */
[----:B------:R-:W-:-:S03]  /*5c20*/  IMAD.U32 R15, RZ, RZ, UR7 ;  /* 0x00000007ff0f7e24 */ /* 0x000fc6000f8e00ff */
[----:B-1-3--:R-:W-:Y:S01]  /*5c30*/  IADD3 R4, P0, PT, R11, R4, RZ ;  /* 0x000000040b047210 */ /* 0x00afe20007f1e0ff */
[----:B------:R-:W-:-:S03]  /*5c40*/  IMAD R15, R15, 0x100, R3 ;  /* 0x000001000f0f7824 */ /* 0x000fc600078e0203 */
[----:B------:R-:W-:-:S05]  /*5c50*/  LEA.HI.X.SX32 R5, R11, R5, 0x1, P0 ;  /* 0x000000050b057211 */ /* 0x000fca00000f0eff */
[----:B------:R1:W-:Y:S01]  /*5c60*/  STS.64 [R13+0x7200], R4 ;  /* 0x007200040d007388 */ /* 0x0003e20000000a00 */
[----:B----4-:R-:W-:-:S05]  /*5c70*/  IMAD.WIDE R6, R15, 0x4, R6 ;  /* 0x000000040f067825 */ /* 0x010fca00078e0206 */
[----:B------:R1:W-:Y:S02]  /*5c80*/  STG.E.STRONG.SYS desc[UR8][R6.64], R9 ;  /* 0x0000000906007986 */ /* 0x0003e4000c115908 */
.L_x_68:
[----:B------:R-:W-:Y:S05]  /*5c90*/  BSYNC B1 ;  /* 0x0000000000017941 */ /* 0x000fea0003800000 */
.L_x_67:
[----:B-1----:R-:W1:Y:S01]  /*5ca0*/  LDC.64 R6, c[0x0][0x390] ;  /* 0x0000e400ff067b82 */ /* 0x002e620000000a00 */
[----:B------:R-:W-:-:S06]  /*5cb0*/  UIMAD UR6, UR7, 0x1c80, URZ ;  /* 0x00001c80070678a4 */ /* 0x000fcc000f8e02ff */
[----:B--2---:R-:W-:Y:S01]  /*5cc0*/  IMAD.U32 R0, RZ, RZ, UR6 ;  /* 0x00000006ff007e24 */ /* 0x004fe2000f8e00ff */
[----:B------:R-:W2:Y:S03]  /*5cd0*/  LDC R9, c[0x0][0x3c0] ;  /* 0x0000f000ff097b82 */ /* 0x000ea60000000800 */
[----:B------:R-:W-:Y:S01]  /*5ce0*/  VIADD R0, R0, 0x1c80 ;  /* 0x00001c8000007836 */ /* 0x000fe20000000000 */
[----:B-1----:R-:W-:-:S04]  /*5cf0*/  ISETP.EQ.U32.AND P1, PT, R6, RZ, PT ;  /* 0x000000ff0600720c */ /* 0x002fc80003f22070 */
[CC--:B--2---:R-:W-:Y:S02]  /*5d00*/  ISETP.GE.AND P0, PT, R0.reuse, R9.reuse, PT ;  /* 0x000000090000720c */ /* 0x0c4fe40003f06270 */
[----:B------:R-:W-:Y:S02]  /*5d10*/  ISETP.GT.AND P3, PT, R0, R9, PT ;  /* 0x000000090000720c */ /* 0x000fe40003f64270 */
[----:B------:R-:W-:Y:S02]  /*5d20*/  ISETP.EQ.OR.EX P0, PT, R7, RZ, !P0, P1 ;  /* 0x000000ff0700720c */ /* 0x000fe40004702710 */
[C---:B------:R-:W-:Y:S02]  /*5d30*/  LEA R0, R3.reuse, UR4, 0x2 ;  /* 0x0000000403007c11 */ /* 0x040fe4000f8e10ff */
[----:B------:R-:W-:-:S13]  /*5d40*/  ISETP.GT.U32.OR P0, PT, R3, 0xff, P0 ;  /* 0x000000ff0300780c */ /* 0x000fda0000704470 */
[----:B------:R-:W-:Y:S05]  /*5d50*/  @P0 BRA `(.L_x_75) ;  /* 0x0000000000200947 */ /* 0x000fea0003800000 */
[----:B------:R-:W1:Y:S01]  /*5d60*/  LDS.64 R4, [R13+0x7200] ;  /* 0x007200000d047984 */ /* 0x000e620000000a00 */
[C---:B------:R-:W-:Y:S02]  /*5d70*/  LEA R6, P2, R3.reuse, R6, 0x3 ;  /* 0x0000000603067211 */ /* 0x040fe400078418ff */
[--C-:B------:R-:W-:Y:S02]  /*5d80*/  SHF.R.S32.HI R11, RZ, 0x1f, R27.reuse ;  /* 0x0000001fff0b7819 */ /* 0x100fe4000001141b */
[----:B------:R-:W-:Y:S02]  /*5d90*/  LEA.HI.X R7, R3, R7, RZ, 0x3, P2 ;  /* 0x0000000703077211 */ /* 0x000fe400010f1cff */
[----:B-1----:R-:W-:Y:S02]  /*5da0*/  IADD3 R4, P0, P1, R4, R24, R27 ;  /* 0x0000001804047210 */ /* 0x002fe4000791e01b */
[----:B------:R-:W-:-:S04]  /*5db0*/  SHF.R.S32.HI R24, RZ, 0x1f, R24 ;  /* 0x0000001fff187819 */ /* 0x000fc80000011418 */
[----:B------:R-:W-:-:S05]  /*5dc0*/  IADD3.X R5, PT, PT, R5, R24, R11, P0, P1 ;  /* 0x0000001805057210 */ /* 0x000fca00007e240b */
[----:B------:R1:W-:Y:S02]  /*5dd0*/  STG.E.64 desc[UR8][R6.64], R4 ;  /* 0x0000000406007986 */ /* 0x0003e4000c101b08 */
.L_x_75:
[----:B------:R-:W-:Y:S05]  /*5de0*/  WARPSYNC.ALL ;  /* 0x0000000000007948 */ /* 0x000fea0003800000 */
[----:B------:R-:W-:Y:S06]  /*5df0*/  BAR.SYNC.DEFER_BLOCKING 0x0 ;  /* 0x0000000000007b1d */ /* 0x000fec0000010000 */
[----:B------:R-:W-:Y:S05]  /*5e00*/  @P3 BRA `(.L_x_76) ;  /* 0x0000000c009c3947 */ /* 0x000fea0003800000 */
[----:B------:R-:W1:Y:S01]  /*5e10*/  LDS R2, [R0] ;  /* 0x0000000000027984 */ /* 0x000e620000000800 */
[----:B------:R-:W1:Y:S01]  /*5e20*/  LDCU UR6, c[0x0][0x3c4] ;  /* 0x00007880ff0677ac */ /* 0x000e620008000800 */
[----:B------:R-:W2:Y:S01]  /*5e30*/  LDCU.64 UR10, c[0x0][0x3a0] ;  /* 0x00007400ff0a77ac */ /* 0x000ea20008000a00 */
[----:B-1----:R-:W-:Y:S02]  /*5e40*/  SHF.R.U32.HI R4, RZ, UR6, R2 ;  /* 0x00000006ff047c19 */ /* 0x002fe40008011602 */
[----:B------:R-:W-:Y:S02]  /*5e50*/  LOP3.LUT R11, R2, 0x80000000, RZ, 0x3c, !PT ;  /* 0x80000000020b7812 */ /* 0x000fe400078e3cff */
[----:B------:R-:W-:-:S04]  /*5e60*/  LOP3.LUT R4, R4, UR5, RZ, 0x30, !PT ;  /* 0x0000000504047c12 */ /* 0x000fc8000f8e30ff */
[----:B------:R-:W-:-:S06]  /*5e70*/  LEA R5, R4, UR4, 0x3 ;  /* 0x0000000404057c11 */ /* 0x000fcc000f8e18ff */
[----:B------:R-:W1:Y:S02]  /*5e80*/  LDS.64 R4, [R5+0x7200] ;  /* 0x0072000005047984 */ /* 0x000e640000000a00 */
[----:B-1----:R-:W-:-:S05]  /*5e90*/  IADD3 R4, P0, PT, R4, R3, RZ ;  /* 0x0000000304047210 */ /* 0x002fca0007f1e0ff */
[----:B------:R-:W-:Y:S01]  /*5ea0*/  IMAD.X R7, RZ, RZ, R5, P0 ;  /* 0x000000ffff077224 */ /* 0x000fe200000e0605 */
[----:B--2---:R-:W-:-:S04]  /*5eb0*/  LEA R6, P0, R4, UR10, 0x2 ;  /* 0x0000000a04067c11 */ /* 0x004fc8000f8010ff */
[----:B------:R-:W-:-:S05]  /*5ec0*/  LEA.HI.X R7, R4, UR11, R7, 0x2, P0 ;  /* 0x0000000b04077c11 */ /* 0x000fca00080f1407 */
[----:B------:R-:W-:Y:S01]  /*5ed0*/  STG.E desc[UR8][R6.64], R11 ;  /* 0x0000000b06007986 */ /* 0x000fe2000c101908 */
[----:B------:R-:W-:-:S03]  /*5ee0*/  NOP ;  /* 0x0000000000007918 */ /* 0x000fc60000000000 */
[----:B------:R-:W1:Y:S02]  /*5ef0*/  LDS R2, [R0+0x600] ;  /* 0x0006000000027984 */ /* 0x000e640000000800 */
[----:B-1----:R-:W-:Y:S02]  /*5f00*/  SHF.R.U32.HI R4, RZ, UR6, R2 ;  /* 0x00000006ff047c19 */ /* 0x002fe40008011602 */
[----:B------:R-:W-:Y:S02]  /*5f10*/  LOP3.LUT R11, R2, 0x80000000, RZ, 0x3c, !PT ;  /* 0x80000000020b7812 */ /* 0x000fe400078e3cff */
[----:B------:R-:W-:-:S04]  /*5f20*/  LOP3.LUT R4, R4, UR5, RZ, 0x30, !PT ;  /* 0x0000000504047c12 */ /* 0x000fc8000f8e30ff */
[----:B------:R-:W-:-:S06]  /*5f30*/  LEA R5, R4, UR4, 0x3 ;  /* 0x0000000404057c11 */ /* 0x000fcc000f8e18ff */
[----:B------:R-:W1:Y:S02]  /*5f40*/  LDS.64 R4, [R5+0x7200] ;  /* 0x0072000005047984 */ /* 0x000e640000000a00 */
[----:B-1----:R-:W-:-:S05]  /*5f50*/  IADD3 R4, P0, PT, R4, R3, RZ ;  /* 0x0000000304047210 */ /* 0x002fca0007f1e0ff */
[----:B------:R-:W-:Y:S01]  /*5f60*/  IMAD.X R9, RZ, RZ, R5, P0 ;  /* 0x000000ffff097224 */ /* 0x000fe200000e0605 */
[----:B------:R-:W-:-:S04]  /*5f70*/  LEA R8, P0, R4, UR10, 0x2 ;  /* 0x0000000a04087c11 */ /* 0x000fc8000f8010ff */
        /* <DEDUP_REMOVED lines=196> */
[----:B-1----:R-:W-:-:S04]  /*6bc0*/  SHF.R.U32.HI R2, RZ, UR6, R0 ;  /* 0x00000006ff027c19 */ /* 0x002fc80008011600 */
[----:B------:R-:W-:-:S04]  /*6bd0*/  LOP3.LUT R2, R2, UR5, RZ, 0x30, !PT ;  /* 0x0000000502027c12 */ /* 0x000fc8000f8e30ff */
[----:B------:R-:W-:-:S06]  /*6be0*/  LEA R4, R2, UR4, 0x3 ;  /* 0x0000000402047c11 */ /* 0x000fcc000f8e18ff */
[----:B------:R-:W1:Y:S02]  /*6bf0*/  LDS.64 R4, [R4+0x7200] ;  /* 0x0072000004047984 */ /* 0x000e640000000a00 */
[----:B-1----:R-:W-:-:S05]  /*6c00*/  IADD3 R3, P0, PT, R4, R3, RZ ;  /* 0x0000000304037210 */ /* 0x002fca0007f1e0ff */
[----:B------:R-:W-:Y:S01]  /*6c10*/  IMAD.X R6, RZ, RZ, R5, P0 ;  /* 0x000000ffff067224 */ /* 0x000fe200000e0605 */
[C---:B------:R-:W-:Y:S02]  /*6c20*/  LEA R2, P0, R3.reuse, UR10, 0x2 ;  /* 0x0000000a03027c11 */ /* 0x040fe4000f8010ff */
[----:B------:R-:W-:Y:S02]  /*6c30*/  LOP3.LUT R5, R0, 0x80000000, RZ, 0x3c, !PT ;  /* 0x8000000000057812 */ /* 0x000fe400078e3cff */
[----:B------:R-:W-:-:S05]  /*6c40*/  LEA.HI.X R3, R3, UR11, R6, 0x2, P0 ;  /* 0x0000000b03037c11 */ /* 0x000fca00080f1406 */
[----:B------:R-:W-:Y:S01]  /*6c50*/  STG.E desc[UR8][R2.64+0x6c00], R5 ;  /* 0x006c000502007986 */ /* 0x000fe2000c101908 */
[----:B------:R-:W-:Y:S01]  /*6c60*/  NOP ;  /* 0x0000000000007918 */ /* 0x000fe20000000000 */
[----:B------:R-:W-:Y:S05]  /*6c70*/  EXIT ;  /* 0x000000000000794d */ /* 0x000fea0003800000 */
.L_x_76:
[----:B-1----:R-:W-:Y:S01]  /*6c80*/  IMAD.U32 R4, RZ, RZ, UR7 ;  /* 0x00000007ff047e24 */ /* 0x002fe2000f8e00ff */
[----:B------:R-:W-:Y:S01]  /*6c90*/  BSSY.RECONVERGENT B0, `(.L_x_77) ;  /* 0x000001e000007945 */ /* 0x000fe20003800200 */
[C---:B------:R-:W-:Y:S02]  /*6ca0*/  VIADD R6, R3.reuse, 0x300 ;  /* 0x0000030003067836 */ /* 0x040fe40000000000 */
[----:B------:R-:W-:Y:S02]  /*6cb0*/  IMAD R5, R4, -0x1c80, R9 ;  /* 0xffffe38004057824 */ /* 0x000fe400078e0209 */
[C---:B------:R-:W-:Y:S02]  /*6cc0*/  VIADD R4, R3.reuse, 0x180 ;  /* 0x0000018003047836 */ /* 0x040fe40000000000 */
[C---:B------:R-:W-:Y:S01]  /*6cd0*/  VIADD R8, R3.reuse, 0x480 ;  /* 0x0000048003087836 */ /* 0x040fe20000000000 */
[CC--:B------:R-:W-:Y:S01]  /*6ce0*/  ISETP.GE.AND P1, PT, R3.reuse, R5.reuse, PT ;  /* 0x000000050300720c */ /* 0x0c0fe20003f26270 */
[C---:B------:R-:W-:Y:S01]  /*6cf0*/  VIADD R10, R3.reuse, 0xa80 ;  /* 0x00000a80030a7836 */ /* 0x040fe20000000000 */
[-C--:B------:R-:W-:Y:S01]  /*6d00*/  ISETP.GE.AND P2, PT, R4, R5.reuse, PT ;  /* 0x000000050400720c */ /* 0x080fe20003f46270 */
[C---:B------:R-:W-:Y:S01]  /*6d10*/  VIADD R4, R3.reuse, 0x600 ;  /* 0x0000060003047836 */ /* 0x040fe20000000000 */
[-C--:B------:R-:W-:Y:S01]  /*6d20*/  ISETP.GE.AND P3, PT, R6, R5.reuse, PT ;  /* 0x000000050600720c */ /* 0x080fe20003f66270 */
[C---:B------:R-:W-:Y:S01]  /*6d30*/  VIADD R6, R3.reuse, 0x780 ;  /* 0x0000078003067836 */ /* 0x040fe20000000000 */
[-C--:B------:R-:W-:Y:S01]  /*6d40*/  ISETP.GE.AND P4, PT, R8, R5.reuse, PT ;  /* 0x000000050800720c */ /* 0x080fe20003f86270 */
[----:B------:R-:W-:Y:S01]  /*6d50*/  VIADD R8, R3, 0x900 ;  /* 0x0000090003087836 */ /* 0x000fe20000000000 */
[----:B------:R-:W-:-:S02]  /*6d60*/  ISETP.GE.AND P5, PT, R4, R5, PT ;  /* 0x000000050400720c */ /* 0x000fc40003fa6270 */
[-C--:B------:R-:W-:Y:S02]  /*6d70*/  ISETP.GE.AND P6, PT, R6, R5.reuse, PT ;  /* 0x000000050600720c */ /* 0x080fe40003fc6270 */
[----:B------:R-:W-:Y:S01]  /*6d80*/  ISETP.GE.AND P0, PT, R8, R5, PT ;  /* 0x000000050800720c */ /* 0x000fe20003f06270 */
[----:B------:R-:W-:-:S12]  /*6d90*/  @P1 BRA `(.L_x_78) ;  /* 0x0000000000341947 */ /* 0x000fd80003800000 */
[----:B------:R-:W1:Y:S01]  /*6da0*/  LDS R4, [R0] ;  /* 0x0000000000047984 */ /* 0x000e620000000800 */
[----:B------:R-:W1:Y:S01]  /*6db0*/  LDCU UR6, c[0x0][0x3c4] ;  /* 0x00007880ff0677ac */ /* 0x000e620008000800 */
[----:B------:R-:W2:Y:S01]  /*6dc0*/  LDCU.64 UR10, c[0x0][0x3a0] ;  /* 0x00007400ff0a77ac */ /* 0x000ea20008000a00 */
[----:B-1----:R-:W-:-:S04]  /*6dd0*/  SHF.R.U32.HI R6, RZ, UR6, R4 ;  /* 0x00000006ff067c19 */ /* 0x002fc80008011604 */
[----:B------:R-:W-:-:S04]  /*6de0*/  LOP3.LUT R6, R6, UR5, RZ, 0x30, !PT ;  /* 0x0000000506067c12 */ /* 0x000fc8000f8e30ff */
[----:B------:R-:W-:-:S05]  /*6df0*/  LEA R8, R6, UR4, 0x3 ;  /* 0x0000000406087c11 */ /* 0x000fca000f8e18ff */
[----:B------:R-:W1:Y:S02]  /*6e00*/  LDS.64 R6, [R8+0x7200] ;  /* 0x0072000008067984 */ /* 0x000e640000000a00 */
[----:B-1----:R-:W-:-:S05]  /*6e10*/  IADD3 R9, P1, PT, R6, R3, RZ ;  /* 0x0000000306097210 */ /* 0x002fca0007f3e0ff */
[----:B------:R-:W-:Y:S01]  /*6e20*/  IMAD.X R12, RZ, RZ, R7, P1 ;  /* 0x000000ffff0c7224 */ /* 0x000fe200008e0607 */
[----:B--2---:R-:W-:-:S04]  /*6e30*/  LEA R6, P1, R9, UR10, 0x2 ;  /* 0x0000000a09067c11 */ /* 0x004fc8000f8210ff */
[----:B------:R-:W-:Y:S02]  /*6e40*/  LEA.HI.X R7, R9, UR11, R12, 0x2, P1 ;  /* 0x0000000b09077c11 */ /* 0x000fe400088f140c */
[----:B------:R-:W-:-:S05]  /*6e50*/  LOP3.LUT R9, R4, 0x80000000, RZ, 0x3c, !PT ;  /* 0x8000000004097812 */ /* 0x000fca00078e3cff */
[----:B------:R1:W-:Y:S02]  /*6e60*/  STG.E desc[UR8][R6.64], R9 ;  /* 0x0000000906007986 */ /* 0x0003e4000c101908 */
.L_x_78:
[----:B------:R-:W-:Y:S05]  /*6e70*/  BSYNC.RECONVERGENT B0 ;  /* 0x0000000000007941 */ /* 0x000fea0003800200 */
.L_x_77:
[----:B------:R-:W-:Y:S01]  /*6e80*/  NOP ;  /* 0x0000000000007918 */ /* 0x000fe20000000000 */
[----:B------:R-:W-:Y:S01]  /*6e90*/  BSSY.RECONVERGENT B0, `(.L_x_79) ;  /* 0x0000011000007945 */ /* 0x000fe20003800200 */
[----:B------:R-:W-:Y:S02]  /*6ea0*/  ISETP.GE.AND P1, PT, R10, R5, PT ;  /* 0x000000050a00720c */ /* 0x000fe40003f26270 */
[----:B------:R-:W-:Y:S01]  /*6eb0*/  LOP3.LUT R10, R3, 0xc00, RZ, 0xfc, !PT ;  /* 0x00000c00030a7812 */ /* 0x000fe200078efcff */
[----:B------:R-:W-:Y:S10]  /*6ec0*/  @P2 BRA `(.L_x_80) ;  /* 0x0000000000342947 */ /* 0x000ff40003800000 */
[----:B------:R-:W1:Y:S01]  /*6ed0*/  LDS R4, [R0+0x600] ;  /* 0x0006000000047984 */ /* 0x000e620000000800 */
        /* <DEDUP_REMOVED lines=12> */
.L_x_80:
[----:B------:R-:W-:Y:S05]  /*6fa0*/  BSYNC.RECONVERGENT B0 ;  /* 0x0000000000007941 */ /* 0x000fea0003800200 */
.L_x_79:
[----:B------:R-:W-:Y:S01]  /*6fb0*/  NOP ;  /* 0x0000000000007918 */ /* 0x000fe20000000000 */
[----:B------:R-:W-:Y:S01]  /*6fc0*/  BSSY.RECONVERGENT B0, `(.L_x_81) ;  /* 0x0000011000007945 */ /* 0x000fe20003800200 */
[----:B------:R-:W-:Y:S01]  /*6fd0*/  ISETP.GE.AND P2, PT, R10, R5, PT ;  /* 0x000000050a00720c */ /* 0x000fe20003f46270 */
[----:B------:R-:W-:Y:S02]  /*6fe0*/  VIADD R10, R3, 0xd80 ;  /* 0x00000d80030a7836 */ /* 0x000fe40000000000 */
[----:B------:R-:W-:Y:S10]  /*6ff0*/  @P3 BRA `(.L_x_82) ;  /* 0x0000000000343947 */ /* 0x000ff40003800000 */
[----:B------:R-:W1:Y:S01]  /*7000*/  LDS R4, [R0+0xc00] ;  /* 0x000c000000047984 */ /* 0x000e620000000800 */
[----:B------:R-:W1:Y:S01]  /*7010*/  LDCU UR6, c[0x0][0x3c4] ;  /* 0x00007880ff0677ac */ /* 0x000e620008000800 */
[----:B------:R-:W3:Y:S01]  /*7020*/  LDCU.64 UR10, c[0x0][0x3a0] ;  /* 0x00007400ff0a77ac */ /* 0x000ee20008000a00 */
[----:B-12---:R-:W-:-:S04]  /*7030*/  SHF.R.U32.HI R6, RZ, UR6, R4 ;  /* 0x00000006ff067c19 */ /* 0x006fc80008011604 */
[----:B------:R-:W-:-:S04]  /*7040*/  LOP3.LUT R6, R6, UR5, RZ, 0x30, !PT ;  /* 0x0000000506067c12 */ /* 0x000fc8000f8e30ff */
[----:B------:R-:W-:-:S05]  /*7050*/  LEA R8, R6, UR4, 0x3 ;  /* 0x0000000406087c11 */ /* 0x000fca000f8e18ff */
[----:B------:R-:W1:Y:S02]  /*7060*/  LDS.64 R6, [R8+0x7200] ;  /* 0x0072000008067984 */ /* 0x000e640000000a00 */
[----:B-1----:R-:W-:-:S05]  /*7070*/  IADD3 R9, P3, PT, R6, R3, RZ ;  /* 0x0000000306097210 */ /* 0x002fca0007f7e0ff */
[----:B------:R-:W-:Y:S01]  /*7080*/  IMAD.X R12, RZ, RZ, R7, P3 ;  /* 0x000000ffff0c7224 */ /* 0x000fe200018e0607 */
[----:B---3--:R-:W-:-:S04]  /*7090*/  LEA R6, P3, R9, UR10, 0x2 ;  /* 0x0000000a09067c11 */ /* 0x008fc8000f8610ff */
[----:B------:R-:W-:Y:S02]  /*70a0*/  LEA.HI.X R7, R9, UR11, R12, 0x2, P3 ;  /* 0x0000000b09077c11 */ /* 0x000fe400098f140c */
[----:B------:R-:W-:-:S05]  /*70b0*/  LOP3.LUT R9, R4, 0x80000000, RZ, 0x3c, !PT ;  /* 0x8000000004097812 */ /* 0x000fca00078e3cff */
[----:B------:R3:W-:Y:S02]  /*70c0*/  STG.E desc[UR8][R6.64+0xc00], R9 ;  /* 0x000c000906007986 */ /* 0x0007e4000c101908 */
.L_x_82:
[----:B------:R-:W-:Y:S05]  /*70d0*/  BSYNC.RECONVERGENT B0 ;  /* 0x0000000000007941 */ /* 0x000fea0003800200 */
.L_x_81:
[----:B------:R-:W-:Y:S01]  /*70e0*/  NOP ;  /* 0x0000000000007918 */ /* 0x000fe20000000000 */
[----:B------:R-:W-:Y:S01]  /*70f0*/  BSSY.RECONVERGENT B0, `(.L_x_83) ;  /* 0x0000011000007945 */ /* 0x000fe20003800200 */
[----:B------:R-:W-:Y:S01]  /*7100*/  ISETP.GE.AND P3, PT, R10, R5, PT ;  /* 0x000000050a00720c */ /* 0x000fe20003f66270 */
[----:B------:R-:W-:Y:S02]  /*7110*/  VIADD R10, R3, 0xf00 ;  /* 0x00000f00030a7836 */ /* 0x000fe40000000000 */
[----:B------:R-:W-:Y:S10]  /*7120*/  @P4 BRA `(.L_x_84) ;  /* 0x0000000000344947 */ /* 0x000ff40003800000 */
[----:B------:R-:W1:Y:S01]  /*7130*/  LDS R4, [R0+0x1200] ;  /* 0x0012000000047984 */ /* 0x000e620000000800 */
[----:B------:R-:W1:Y:S01]  /*7140*/  LDCU UR6, c[0x0][0x3c4] ;  /* 0x00007880ff0677ac */ /* 0x000e620008000800 */
[----:B------:R-:W4:Y:S01]  /*7150*/  LDCU.64 UR10, c[0x0][0x3a0] ;  /* 0x00007400ff0a77ac */ /* 0x000f220008000a00 */
[----:B-123--:R-:W-:-:S04]  /*7160*/  SHF.R.U32.HI R6, RZ, UR6, R4 ;  /* 0x00000006ff067c19 */ /* 0x00efc80008011604 */
[----:B------:R-:W-:-:S04]  /*7170*/  LOP3.LUT R6, R6, UR5, RZ, 0x30, !PT ;  /* 0x0000000506067c12 */ /* 0x000fc8000f8e30ff */
[----:B------:R-:W-:-:S05]  /*7180*/  LEA R8, R6, UR4, 0x3 ;  /* 0x0000000406087c11 */ /* 0x000fca000f8e18ff */
[----:B------:R-:W1:Y:S02]  /*7190*/  LDS.64 R6, [R8+0x7200] ;  /* 0x0072000008067984 */ /* 0x000e640000000a00 */
[----:B-1----:R-:W-:-:S05]  /*71a0*/  IADD3 R9, P4, PT, R6, R3, RZ ;  /* 0x0000000306097210 */ /* 0x002fca0007f9e0ff */
[----:B------:R-:W-:Y:S01]  /*71b0*/  IMAD.X R12, RZ, RZ, R7, P4 ;  /* 0x000000ffff0c7224 */ /* 0x000fe200020e0607 */
[----:B----4-:R-:W-:-:S04]  /*71c0*/  LEA R6, P4, R9, UR10, 0x2 ;  /* 0x0000000a09067c11 */ /* 0x010fc8000f8810ff */
[----:B------:R-:W-:Y:S02]  /*71d0*/  LEA.HI.X R7, R9, UR11, R12, 0x2, P4 ;  /* 0x0000000b09077c11 */ /* 0x000fe4000a0f140c */
[----:B------:R-:W-:-:S05]  /*71e0*/  LOP3.LUT R9, R4, 0x80000000, RZ, 0x3c, !PT ;  /* 0x8000000004097812 */ /* 0x000fca00078e3cff */
[----:B------:R4:W-:Y:S02]  /*71f0*/  STG.E desc[UR8][R6.64+0x1200], R9 ;  /* 0x0012000906007986 */ /* 0x0009e4000c101908 */
.L_x_84:
[----:B------:R-:W-:Y:S05]  /*7200*/  BSYNC.RECONVERGENT B0 ;  /* 0x0000000000007941 */ /* 0x000fea0003800200 */
.L_x_83:
[----:B------:R-:W-:Y:S01]  /*7210*/  NOP ;  /* 0x0000000000007918 */ /* 0x000fe20000000000 */
[----:B------:R-:W-:Y:S01]  /*7220*/  BSSY.RECONVERGENT B0, `(.L_x_85) ;  /* 0x0000011000007945 */ /* 0x000fe20003800200 */
[----:B------:R-:W-:Y:S01]  /*7230*/  ISETP.GE.AND P4, PT, R10, R5, PT ;  /* 0x000000050a00720c */ /* 0x000fe20003f86270 */
[----:B------:R-:W-:Y:S02]  /*7240*/  VIADD R10, R3, 0x1080 ;  /* 0x00001080030a7836 */ /* 0x000fe40000000000 */
[----:B------:R-:W-:Y:S10]  /*7250*/  @P5 BRA `(.L_x_86) ;  /* 0x0000000000345947 */ /* 0x000ff40003800000 */
[----:B------:R-:W1:Y:S01]  /*7260*/  LDS R4, [R0+0x1800] ;  /* 0x0018000000047984 */ /* 0x000e620000000800 */
[----:B------:R-:W1:Y:S01]  /*7270*/  LDCU UR6, c[0x0][0x3c4] ;  /* 0x00007880ff0677ac */ /* 0x000e620008000800 */
[----:B------:R-:W5:Y:S01]  /*7280*/  LDCU.64 UR10, c[0x0][0x3a0] ;  /* 0x00007400ff0a77ac */ /* 0x000f620008000a00 */
[----:B-1234-:R-:W-:-:S04]  /*7290*/  SHF.R.U32.HI R6, RZ, UR6, R4 ;  /* 0x00000006ff067c19 */ /* 0x01efc80008011604 */
[----:B------:R-:W-:-:S04]  /*72a0*/  LOP3.LUT R6, R6, UR5, RZ, 0x30, !PT ;  /* 0x0000000506067c12 */ /* 0x000fc8000f8e30ff */
[----:B------:R-:W-:-:S05]  /*72b0*/  LEA R8, R6, UR4, 0x3 ;  /* 0x0000000406087c11 */ /* 0x000fca000f8e18ff */
[----:B------:R-:W1:Y:S02]  /*72c0*/  LDS.64 R6, [R8+0x7200] ;  /* 0x0072000008067984 */ /* 0x000e640000000a00 */
[----:B-1----:R-:W-:-:S05]  /*72d0*/  IADD3 R9, P5, PT, R6, R3, RZ ;  /* 0x0000000306097210 */ /* 0x002fca0007fbe0ff */
[----:B------:R-:W-:Y:S01]  /*72e0*/  IMAD.X R12, RZ, RZ, R7, P5 ;  /* 0x000000ffff0c7224 */ /* 0x000fe200028e0607 */
[----:B-----5:R-:W-:-:S04]  /*72f0*/  LEA R6, P5, R9, UR10, 0x2 ;  /* 0x0000000a09067c11 */ /* 0x020fc8000f8a10ff */
[----:B------:R-:W-:Y:S02]  /*7300*/  LEA.HI.X R7, R9, UR11, R12, 0x2, P5 ;  /* 0x0000000b09077c11 */ /* 0x000fe4000a8f140c */
[----:B------:R-:W-:-:S05]  /*7310*/  LOP3.LUT R9, R4, 0x80000000, RZ, 0x3c, !PT ;  /* 0x8000000004097812 */ /* 0x000fca00078e3cff */
[----:B------:R1:W-:Y:S02]  /*7320*/  STG.E desc[UR8][R6.64+0x1800], R9 ;  /* 0x0018000906007986 */ /* 0x0003e4000c101908 */
.L_x_86:
[----:B------:R-:W-:Y:S05]  /*7330*/  BSYNC.RECONVERGENT B0 ;  /* 0x0000000000007941 */ /* 0x000fea0003800200 */
.L_x_85:
        /* <DEDUP_REMOVED lines=18> */
.L_x_88:
[----:B------:R-:W-:Y:S05]  /*7460*/  BSYNC.RECONVERGENT B0 ;  /* 0x0000000000007941 */ /* 0x000fea0003800200 */
.L_x_87:
        /* <DEDUP_REMOVED lines=18> */
.L_x_90:
[----:B------:R-:W-:Y:S05]  /*7590*/  BSYNC.RECONVERGENT B0 ;  /* 0x0000000000007941 */ /* 0x000fea0003800200 */
.L_x_89:
        /* <DEDUP_REMOVED lines=18> */
.L_x_92:
[----:B------:R-:W-:Y:S05]  /*76c0*/  BSYNC.RECONVERGENT B0 ;  /* 0x0000000000007941 */ /* 0x000fea0003800200 */
.L_x_91:
        /* <DEDUP_REMOVED lines=18> */
.L_x_94:
[----:B------:R-:W-:Y:S05]  /*77f0*/  BSYNC.RECONVERGENT B0 ;  /* 0x0000000000007941 */ /* 0x000fea0003800200 */
.L_x_93:
[----:B------:R-:W-:Y:S01]  /*7800*/  NOP ;  /* 0x0000000000007918 */ /* 0x000fe20000000000 */
[----:B------:R-:W-:Y:S01]  /*7810*/  BSSY.RECONVERGENT B0, `(.L_x_95) ;  /* 0x0000011000007945 */ /* 0x000fe20003800200 */
[----:B------:R-:W-:Y:S02]  /*7820*/  ISETP.GE.AND P2, PT, R10, R5, PT ;  /* 0x000000050a00720c */ /* 0x000fe40003f46270 */
[----:B------:R-:W-:Y:S01]  /*7830*/  LOP3.LUT R10, R3, 0x1800, RZ, 0xfc, !PT ;  /* 0x00001800030a7812 */ /* 0x000fe200078efcff */
        /* <DEDUP_REMOVED lines=14> */
.L_x_96:
[----:B------:R-:W-:Y:S05]  /*7920*/  BSYNC.RECONVERGENT B0 ;  /* 0x0000000000007941 */ /* 0x000fea0003800200 */
.L_x_95:
        /* <DEDUP_REMOVED lines=18> */
.L_x_98:
[----:B------:R-:W-:Y:S05]  /*7a50*/  BSYNC.RECONVERGENT B0 ;  /* 0x0000000000007941 */ /* 0x000fea0003800200 */
.L_x_97:
[----:B------:R-:W-:Y:S01]  /*7a60*/  NOP ;  /* 0x0000000000007918 */ /* 0x000fe20000000000 */
[----:B------:R-:W-:Y:S01]  /*7a70*/  BSSY.RECONVERGENT B0, `(.L_x_99) ;  /* 0x0000010000007945 */ /* 0x000fe20003800200 */
[----:B------:R-:W-:-:S03]  /*7a80*/  ISETP.GE.AND P4, PT, R10, R5, PT ;  /* 0x000000050a00720c */ /* 0x000fc60003f86270 */
        /* <DEDUP_REMOVED lines=14> */
.L_x_100:
[----:B------:R-:W-:Y:S05]  /*7b70*/  BSYNC.RECONVERGENT B0 ;  /* 0x0000000000007941 */ /* 0x000fea0003800200 */
.L_x_99:
[----:B------:R-:W-:Y:S01]  /*7b80*/  NOP ;  /* 0x0000000000007918 */ /* 0x000fe20000000000 */
[----:B------:R-:W-:Y:S04]  /*7b90*/  BSSY.RECONVERGENT B0, `(.L_x_101) ;  /* 0x000000f000007945 */ /* 0x000fe80003800200 */
[----:B------:R-:W-:Y:S05]  /*7ba0*/  @P6 BRA `(.L_x_102) ;  /* 0x0000000000346947 */ /* 0x000fea0003800000 */
        /* <DEDUP_REMOVED lines=13> */
.L_x_102:
[----:B------:R-:W-:Y:S05]  /*7c80*/  BSYNC.RECONVERGENT B0 ;  /* 0x0000000000007941 */ /* 0x000fea0003800200 */
.L_x_101:
        /* <DEDUP_REMOVED lines=16> */
.L_x_104:
[----:B------:R-:W-:Y:S05]  /*7d90*/  BSYNC.RECONVERGENT B0 ;  /* 0x0000000000007941 */ /* 0x000fea0003800200 */
.L_x_103:
        /* <DEDUP_REMOVED lines=16> */
.L_x_106:
[----:B------:R-:W-:Y:S05]  /*7ea0*/  BSYNC.RECONVERGENT B0 ;  /* 0x0000000000007941 */ /* 0x000fea0003800200 */
.L_x_105:
        /* <DEDUP_REMOVED lines=16> */
.L_x_108:
[----:B------:R-:W-:Y:S05]  /*7fb0*/  BSYNC.RECONVERGENT B0 ;  /* 0x0000000000007941 */ /* 0x000fea0003800200 */
.L_x_107:
        /* <DEDUP_REMOVED lines=16> */
.L_x_110:
[----:B------:R-:W-:Y:S05]  /*80c0*/  BSYNC.RECONVERGENT B0 ;  /* 0x0000000000007941 */ /* 0x000fea0003800200 */
.L_x_109:
        /* <DEDUP_REMOVED lines=16> */
.L_x_112:
[----:B------:R-:W-:Y:S05]  /*81d0*/  BSYNC.RECONVERGENT B0 ;  /* 0x0000000000007941 */ /* 0x000fea0003800200 */
.L_x_111:
[----:B------:R-:W-:Y:S01]  /*81e0*/  NOP ;  /* 0x0000000000007918 */ /* 0x000fe20000000000 */
[----:B------:R-:W5:Y:S01]  /*81f0*/  LDS R0, [R0+0x6c00] ;  /* 0x006c000000007984 */ /* 0x000f620000000800 */
[----:B------:R-:W5:Y:S02]  /*8200*/  LDCU UR6, c[0x0][0x3c4] ;  /* 0x00007880ff0677ac */ /* 0x000f640008000800 */
[----:B-----5:R-:W-:-:S04]  /*8210*/  SHF.R.U32.HI R2, RZ, UR6, R0 ;  /* 0x00000006ff027c19 */ /* 0x020fc80008011600 */
[----:B------:R-:W-:-:S04]  /*8220*/  LOP3.LUT R2, R2, UR5, RZ, 0x30, !PT ;  /* 0x0000000502027c12 */ /* 0x000fc8000f8e30ff */
[----:B-1234-:R-:W-:Y:S01]  /*8230*/  LEA R6, R2, UR4, 0x3 ;  /* 0x0000000402067c11 */ /* 0x01efe2000f8e18ff */
[----:B------:R-:W-:-:S05]  /*8240*/  VIADD R2, R3, 0x1b00 ;  /* 0x00001b0003027836 */ /* 0x000fca0000000000 */
[----:B------:R-:W1:Y:S01]  /*8250*/  LDS.64 R6, [R6+0x7200] ;  /* 0x0072000006067984 */ /* 0x000e620000000a00 */
[----:B------:R-:W-:-:S13]  /*8260*/  ISETP.GE.AND P0, PT, R2, R5, PT ;  /* 0x000000050200720c */ /* 0x000fda0003f06270 */
[----:B------:R-:W2:Y:S01]  /*8270*/  @!P0 LDC.64 R8, c[0x0][0x3a0] ;  /* 0x0000e800ff088b82 */ /* 0x000ea20000000a00 */
[----:B------:R-:W-:Y:S02]  /*8280*/  @!P0 LOP3.LUT R5, R0, 0x80000000, RZ, 0x3c, !PT ;  /* 0x8000000000058812 */ /* 0x000fe400078e3cff */
[----:B-1----:R-:W-:-:S05]  /*8290*/  IADD3 R3, P1, PT, R6, R3, RZ ;  /* 0x0000000306037210 */ /* 0x002fca0007f3e0ff */
[----:B------:R-:W-:Y:S01]  /*82a0*/  IMAD.X R4, RZ, RZ, R7, P1 ;  /* 0x000000ffff047224 */ /* 0x000fe200008e0607 */
[----:B--2---:R-:W-:-:S04]  /*82b0*/  @!P0 LEA R2, P1, R3, R8, 0x2 ;  /* 0x0000000803028211 */ /* 0x004fc800078210ff */
[----:B------:R-:W-:-:S05]  /*82c0*/  @!P0 LEA.HI.X R3, R3, R9, R4, 0x2, P1 ;  /* 0x0000000903038211 */ /* 0x000fca00008f1404 */
[----:B------:R-:W-:Y:S01]  /*82d0*/  @!P0 STG.E desc[UR8][R2.64+0x6c00], R5 ;  /* 0x006c000502008986 */ /* 0x000fe2000c101908 */
[----:B------:R-:W-:Y:S01]  /*82e0*/  NOP ;  /* 0x0000000000007918 */ /* 0x000fe20000000000 */
[----:B------:R-:W-:Y:S05]  /*82f0*/  EXIT ;  /* 0x000000000000794d */ /* 0x000fea0003800000 */
.L_x_26:
[----:B------:R-:W-:Y:S02]  /*8300*/  IMAD.MOV.U32 R50, RZ, RZ, R19 ;  /* 0x000000ffff327224 */ /* 0x000fe400078e0013 */
[----:B------:R-:W-:Y:S02]  /*8310*/  IMAD.MOV.U32 R49, RZ, RZ, 0x1 ;  /* 0x00000001ff317424 */ /* 0x000fe400078e00ff */
[----:B------:R-:W-:Y:S02]  /*8320*/  IMAD.MOV.U32 R52, RZ, RZ, RZ ;  /* 0x000000ffff347224 */ /* 0x000fe400078e00ff */
[----:B------:R-:W-:-:S07]  /*8330*/  IMAD.MOV.U32 R47, RZ, RZ, -0x1 ;  /* 0xffffffffff2f7424 */ /* 0x000fce00078e00ff */
[----:B------:R-:W-:Y:S05]  /*8340*/  WARPSYNC.COLLECTIVE R47, `(.L_x_113) ;  /* 0x000000002f087348 */ /* 0x000fea0003c00000 */
[----:B------:R0:W1:Y:S02]  /*8350*/  SHFL.UP P0, R48, R50, R49, R52 ;  /* 0x0400003132307389 */ /* 0x0000640000000034 */
[----:B01----:R-:W-:Y:S05]  /*8360*/  ENDCOLLECTIVE ;  /* 0x000000000000791b */ /* 0x003fea0003800000 */
.L_x_113:
[----:B------:R-:W-:Y:S02]  /*8370*/  IMAD.MOV.U32 R49, RZ, RZ, 0x2 ;  /* 0x00000002ff317424 */ /* 0x000fe400078e00ff */
[----:B------:R-:W-:-:S04]  /*8380*/  IMAD.MOV.U32 R20, RZ, RZ, R48 ;  /* 0x000000ffff147224 */ /* 0x000fc800078e0030 */
[----:B------:R-:W-:-:S04]  /*8390*/  @P0 IMAD.IADD R20, R19, 0x1, R20 ;  /* 0x0000000113140824 */ /* 0x000fc800078e0214 */
[----:B------:R-:W-:-:S07]  /*83a0*/  IMAD.MOV.U32 R50, RZ, RZ, R20 ;  /* 0x000000ffff327224 */ /* 0x000fce00078e0014 */
[----:B------:R-:W-:Y:S05]  /*83b0*/  WARPSYNC.COLLECTIVE R47, `(.L_x_114) ;  /* 0x000000002f087348 */ /* 0x000fea0003c00000 */
[----:B------:R0:W1:Y:S02]  /*83c0*/  SHFL.UP P0, R48, R50, R49, R52 ;  /* 0x0400003132307389 */ /* 0x0000640000000034 */
[----:B01----:R-:W-:Y:S05]  /*83d0*/  ENDCOLLECTIVE ;  /* 0x000000000000791b */ /* 0x003fea0003800000 */
.L_x_114:
[----:B------:R-:W-:Y:S02]  /*83e0*/  IMAD.MOV.U32 R49, RZ, RZ, 0x4 ;  /* 0x00000004ff317424 */ /* 0x000fe400078e00ff */
[----:B------:R-:W-:-:S04]  /*83f0*/  IMAD.MOV.U32 R21, RZ, RZ, R48 ;  /* 0x000000ffff157224 */ /* 0x000fc800078e0030 */
[----:B------:R-:W-:-:S04]  /*8400*/  @P0 IMAD.IADD R21, R20, 0x1, R21 ;  /* 0x0000000114150824 */ /* 0x000fc800078e0215 */
[----:B------:R-:W-:-:S07]  /*8410*/  IMAD.MOV.U32 R50, RZ, RZ, R21 ;  /* 0x000000ffff327224 */ /* 0x000fce00078e0015 */
[----:B------:R-:W-:Y:S05]  /*8420*/  WARPSYNC.COLLECTIVE R47, `(.L_x_115) ;  /* 0x000000002f087348 */ /* 0x000fea0003c00000 */
[----:B------:R0:W1:Y:S02]  /*8430*/  SHFL.UP P0, R48, R50, R49, R52 ;  /* 0x0400003132307389 */ /* 0x0000640000000034 */
[----:B01----:R-:W-:Y:S05]  /*8440*/  ENDCOLLECTIVE ;  /* 0x000000000000791b */ /* 0x003fea0003800000 */
.L_x_115:
[----:B------:R-:W-:Y:S02]  /*8450*/  IMAD.MOV.U32 R49, RZ, RZ, 0x8 ;  /* 0x00000008ff317424 */ /* 0x000fe400078e00ff */
[----:B------:R-:W-:-:S04]  /*8460*/  IMAD.MOV.U32 R22, RZ, RZ, R48 ;  /* 0x000000ffff167224 */ /* 0x000fc800078e0030 */
[----:B------:R-:W-:-:S04]  /*8470*/  @P0 IMAD.IADD R22, R21, 0x1, R22 ;  /* 0x0000000115160824 */ /* 0x000fc800078e0216 */
[----:B------:R-:W-:-:S07]  /*8480*/  IMAD.MOV.U32 R50, RZ, RZ, R22 ;  /* 0x000000ffff327224 */ /* 0x000fce00078e0016 */
[----:B------:R-:W-:Y:S05]  /*8490*/  WARPSYNC.COLLECTIVE R47, `(.L_x_116) ;  /* 0x000000002f087348 */ /* 0x000fea0003c00000 */
[----:B------:R0:W1:Y:S02]  /*84a0*/  SHFL.UP P0, R48, R50, R49, R52 ;  /* 0x0400003132307389 */ /* 0x0000640000000034 */
[----:B01----:R-:W-:Y:S05]  /*84b0*/  ENDCOLLECTIVE ;  /* 0x000000000000791b */ /* 0x003fea0003800000 */
.L_x_116:
[----:B------:R-:W-:Y:S02]  /*84c0*/  IMAD.MOV.U32 R49, RZ, RZ, 0x10 ;  /* 0x00000010ff317424 */ /* 0x000fe400078e00ff */
[----:B------:R-:W-:-:S04]  /*84d0*/  IMAD.MOV.U32 R23, RZ, RZ, R48 ;  /* 0x000000ffff177224 */ /* 0x000fc800078e0030 */
[----:B------:R-:W-:-:S04]  /*84e0*/  @P0 IMAD.IADD R23, R22, 0x1, R23 ;  /* 0x0000000116170824 */ /* 0x000fc800078e0217 */
[----:B------:R-:W-:-:S07]  /*84f0*/  IMAD.MOV.U32 R50, RZ, RZ, R23 ;  /* 0x000000ffff327224 */ /* 0x000fce00078e0017 */
[----:B------:R-:W-:Y:S05]  /*8500*/  WARPSYNC.COLLECTIVE R47, `(.L_x_117) ;  /* 0x000000002f087348 */ /* 0x000fea0003c00000 */
[----:B------:R0:W1:Y:S02]  /*8510*/  SHFL.UP P0, R48, R50, R49, R52 ;  /* 0x0400003132307389 */ /* 0x0000640000000034 */
[----:B01----:R-:W-:Y:S05]  /*8520*/  ENDCOLLECTIVE ;  /* 0x000000000000791b */ /* 0x003fea0003800000 */
.L_x_117:
[----:B------:R-:W-:Y:S05]  /*8530*/  BRA `(.L_x_118) ;  /* 0xffffff9c00b07947 */ /* 0x000fea000383ffff */
.L_x_119:
[----:B------:R-:W-:-:S00]  /*8540*/  BRA `(.L_x_119) ;  /* 0xfffffffc00fc7947 */ /* 0x000fc0000383ffff */
[----:B------:R-:W-:-:S00]  /*8550*/  NOP ;  /* 0x0000000000007918 */ /* 0x000fc00000000000 */
        /* <DEDUP_REMOVED lines=10> */
.L_x_462:


//--------------------- .text._ZN3cub18CUB_300001_SM_10006detail10radix_sort33DeviceRadixSortExclusiveSumKernelINS1_5radix10policy_hubIiNS0_8NullTypeEyE10Policy1000EyEEvPT0_ --------------------------
	.section	.text._ZN3cub18CUB_300001_SM_10006detail10radix_sort33DeviceRadixSortExclusiveSumKernelINS1_5radix10policy_hubIiNS0_8NullTypeEyE10Policy1000EyEEvPT0_,"ax",@progbits
	.align	128
        .global         _ZN3cub18CUB_300001_SM_10006detail10radix_sort33DeviceRadixSortExclusiveSumKernelINS1_5radix10policy_hubIiNS0_8NullTypeEyE10Policy1000EyEEvPT0_
        .type           _ZN3cub18CUB_300001_SM_10006detail10radix_sort33DeviceRadixSortExclusiveSumKernelINS1_5radix10policy_hubIiNS0_8NullTypeEyE10Policy1000EyEEvPT0_,@function
        .size           _ZN3cub18CUB_300001_SM_10006detail10radix_sort33DeviceRadixSortExclusiveSumKernelINS1_5radix10policy_hubIiNS0_8NullTypeEyE10Policy1000EyEEvPT0_,(.L_x_463 - _ZN3cub18CUB_300001_SM_10006detail10radix_sort33DeviceRadixSortExclusiveSumKernelINS1_5radix10policy_hubIiNS0_8NullTypeEyE10Policy1000EyEEvPT0_)
        .other          _ZN3cub18CUB_300001_SM_10006detail10radix_sort33DeviceRadixSortExclusiveSumKernelINS1_5radix10policy_hubIiNS0_8NullTypeEyE10Policy1000EyEEvPT0_,@"STO_CUDA_ENTRY STV_DEFAULT"
_ZN3cub18CUB_300001_SM_10006detail10radix_sort33DeviceRadixSortExclusiveSumKernelINS1_5radix10policy_hubIiNS0_8NullTypeEyE10Policy1000EyEEvPT0_:
.text._ZN3cub18CUB_300001_SM_10006detail10radix_sort33DeviceRadixSortExclusiveSumKernelINS1_5radix10policy_hubIiNS0_8NullTypeEyE10Policy1000EyEEvPT0_:
[----:B------:R-:W-:Y:S01]  /*0000*/  LDC R1, c[0x0][0x37c] ;  /* 0x0000df00ff017b82 */ /* 0x000fe20000000800 */
[----:B------:R-:W0:Y:S07]  /*0010*/  S2R R18, SR_TID.X ;  /* 0x0000000000127919 */ /* 0x000e2e0000002100 */
[----:B------:R-:W1:Y:S01]  /*0020*/  LDC.64 R16, c[0x0][0x380] ;  /* 0x0000e000ff107b82 */ /* 0x000e620000000a00 */
[----:B------:R-:W2:Y:S01]  /*0030*/  LDCU.64 UR4, c[0x0][0x358] ;  /* 0x00006b00ff0477ac */ /* 0x000ea20008000a00 */
[----:B------:R-:W3:Y:S01]  /*0040*/  S2R R5, SR_CTAID.X ;  /* 0x0000000000057919 */ /* 0x000ee20000002500 */
[----:B0-----:R-:W-:Y:S01]  /*0050*/  ISETP.GT.U32.AND P1, PT, R18, 0xff, PT ;  /* 0x000000ff1200780c */ /* 0x001fe20003f24070 */
[----:B---3--:R-:W-:-:S04]  /*0060*/  IMAD R5, R5, 0x100, R18 ;  /* 0x0000010005057824 */ /* 0x008fc800078e0212 */
[----:B-1----:R-:W-:-:S08]  /*0070*/  IMAD.WIDE R16, R5, 0x8, R16 ;  /* 0x0000000805107825 */ /* 0x002fd000078e0210 */
[----:B--2---:R-:W2:Y:S01]  /*0080*/  @!P1 LDG.E.64 R2, desc[UR4][R16.64] ;  /* 0x0000000410029981 */ /* 0x004ea2000c1e1b00 */
[----:B------:R-:W-:Y:S02]  /*0090*/  MOV R0, 0x400 ;  /* 0x0000040000007802 */ /* 0x000fe40000000f00 */
[C---:B------:R-:W-:Y:S01]  /*00a0*/  ISETP.GT.U32.AND P0, PT, R18.reuse, 0x1f, PT ;  /* 0x0000001f1200780c */ /* 0x040fe20003f04070 */
[----:B------:R-:W0:Y:S02]  /*00b0*/  S2R R5, SR_CgaCtaId ;  /* 0x0000000000057919 */ /* 0x000e240000008800 */
[----:B0-----:R-:W-:Y:S02]  /*00c0*/  LEA R5, R5, R0, 0x18 ;  /* 0x0000000005057211 */ /* 0x001fe400078ec0ff */
[----:B------:R-:W-:-:S05]  /*00d0*/  LEA.HI R0, R18, R18, RZ, 0x1d ;  /* 0x0000001212007211 */ /* 0x000fca00078fe8ff */
[----:B------:R-:W-:-:S05]  /*00e0*/  IMAD R0, R0, 0x8, R5 ;  /* 0x0000000800007824 */ /* 0x000fca00078e0205 */
[----:B--2---:R0:W-:Y:S01]  /*00f0*/  STS.64 [R0+0x10], R2 ;  /* 0x0000100200007388 */ /* 0x0041e20000000a00 */
[----:B------:R-:W-:Y:S06]  /*0100*/  BAR.SYNC.DEFER_BLOCKING 0x0 ;  /* 0x0000000000007b1d */ /* 0x000fec0000010000 */
[----:B------:R-:W-:Y:S05]  /*0110*/  @P0 BRA `(.L_x_120) ;  /* 0x0000000400240947 */ /* 0x000fea0003800000 */
[----:B------:R-:W-:Y:S01]  /*0120*/  IMAD R18, R18, 0x48, R5 ;  /* 0x0000004812127824 */ /* 0x000fe200078e0205 */
[----:B------:R-:W-:-:S04]  /*0130*/  UMOV UR6, 0xffffffff ;  /* 0xffffffff00067882 */ /* 0x000fc80000000000 */
[----:B------:R-:W-:Y:S04]  /*0140*/  LDS.64 R14, [R18+0x10] ;  /* 0x00001000120e7984 */ /* 0x000fe80000000a00 */
[----:B------:R-:W-:Y:S04]  /*0150*/  LDS.64 R12, [R18+0x18] ;  /* 0x00001800120c7984 */ /* 0x000fe80000000a00 */
[----:B------:R-:W1:Y:S04]  /*0160*/  LDS.64 R10, [R18+0x20] ;  /* 0x00002000120a7984 */ /* 0x000e680000000a00 */
[----:B------:R-:W-:Y:S04]  /*0170*/  LDS.64 R8, [R18+0x28] ;  /* 0x0000280012087984 */ /* 0x000fe80000000a00 */
[----:B------:R-:W2:Y:S04]  /*0180*/  LDS.64 R6, [R18+0x30] ;  /* 0x0000300012067984 */ /* 0x000ea80000000a00 */
[----:B------:R-:W-:Y:S04]  /*0190*/  LDS.64 R4, [R18+0x38] ;  /* 0x0000380012047984 */ /* 0x000fe80000000a00 */
[----:B0-----:R-:W0:Y:S04]  /*01a0*/  LDS.64 R2, [R18+0x40] ;  /* 0x0000400012027984 */ /* 0x001e280000000a00 */
[----:B------:R-:W3:Y:S01]  /*01b0*/  LDS.64 R20, [R18+0x48] ;  /* 0x0000480012147984 */ /* 0x000ee20000000a00 */
[----:B-1----:R-:W-:-:S04]  /*01c0*/  IADD3 R19, P3, P4, R10, R12, R14 ;  /* 0x0000000c0a137210 */ /* 0x002fc80007c7e00e */
[----:B------:R-:W-:Y:S02]  /*01d0*/  IADD3.X R23, PT, PT, R11, R13, R15, P3, P4 ;  /* 0x0000000d0b177210 */ /* 0x000fe40001fe840f */
[----:B--2---:R-:W-:-:S04]  /*01e0*/  IADD3 R19, P0, P2, R6, R19, R8 ;  /* 0x0000001306137210 */ /* 0x004fc80007a1e008 */
[----:B------:R-:W-:Y:S02]  /*01f0*/  IADD3.X R23, PT, PT, R7, R23, R9, P0, P2 ;  /* 0x0000001707177210 */ /* 0x000fe400007e4409 */
[----:B0-----:R-:W-:-:S04]  /*0200*/  IADD3 R19, P3, P4, R2, R19, R4 ;  /* 0x0000001302137210 */ /* 0x001fc80007c7e004 */
[----:B---3--:R-:W-:Y:S02]  /*0210*/  IADD3 R20, P0, PT, R20, R19, RZ ;  /* 0x0000001314147210 */ /* 0x008fe40007f1e0ff */
[----:B------:R-:W-:-:S05]  /*0220*/  IADD3.X R19, PT, PT, R3, R23, R5, P3, P4 ;  /* 0x0000001703137210 */ /* 0x000fca0001fe8405 */
[----:B------:R-:W-:Y:S01]  /*0230*/  IMAD.X R19, R21, 0x1, R19, P0 ;  /* 0x0000000115137824 */ /* 0x000fe200000e0613 */
[----:B------:R-:W-:Y:S06]  /*0240*/  BRA.DIV UR6, `(.L_x_121) ;  /* 0x0000000206f07947 */ /* 0x000fec000b800000 */
[----:B------:R-:W0:Y:S04]  /*0250*/  SHFL.UP PT, R27, R20, 0x1, RZ ;  /* 0x04200000141b7989 */ /* 0x000e2800000e00ff */
[----:B------:R-:W1:Y:S01]  /*0260*/  SHFL.UP P0, R25, R19, 0x1, RZ ;  /* 0x0420000013197989 */ /* 0x000e6200000000ff */
[----:B0-----:R-:W-:-:S04]  /*0270*/  IADD3 R22, P2, PT, R27, R20, RZ ;  /* 0x000000141b167210 */ /* 0x001fc80007f5e0ff */
[----:B-1----:R-:W-:Y:S01]  /*0280*/  SEL R27, R22, R27, P0 ;  /* 0x0000001b161b7207 */ /* 0x002fe20000000000 */
[----:B------:R-:W-:-:S04]  /*0290*/  IMAD.X R26, R25, 0x1, R19, P2 ;  /* 0x00000001191a7824 */ /* 0x000fc800010e0613 */
[----:B------:R-:W0:Y:S01]  /*02a0*/  SHFL.UP PT, R28, R27, 0x2, RZ ;  /* 0x044000001b1c7989 */ /* 0x000e2200000e00ff */
[----:B------:R-:W-:-:S05]  /*02b0*/  SEL R26, R26, R25, P0 ;  /* 0x000000191a1a7207 */ /* 0x000fca0000000000 */
[----:B------:R-:W1:Y:S01]  /*02c0*/  SHFL.UP P0, R25, R26, 0x2, RZ ;  /* 0x044000001a197989 */ /* 0x000e6200000000ff */
[----:B0-----:R-:W-:-:S05]  /*02d0*/  IADD3 R21, P2, PT, R28, R27, RZ ;  /* 0x0000001b1c157210 */ /* 0x001fca0007f5e0ff */
[----:B-1----:R-:W-:Y:S01]  /*02e0*/  IMAD.X R22, R25, 0x1, R26, P2 ;  /* 0x0000000119167824 */ /* 0x002fe200010e061a */
[----:B------:R-:W-:-:S04]  /*02f0*/  SEL R28, R21, R28, P0 ;  /* 0x0000001c151c7207 */ /* 0x000fc80000000000 */
[----:B------:R-:W-:Y:S01]  /*0300*/  SEL R29, R22, R25, P0 ;  /* 0x00000019161d7207 */ /* 0x000fe20000000000 */
        /* <DEDUP_REMOVED lines=12> */
[----:B------:R0:W1:Y:S04]  /*03d0*/  SHFL.UP PT, R28, R27, 0x10, RZ ;  /* 0x060000001b1c7989 */ /* 0x00006800000e00ff */
[----:B------:R0:W2:Y:S02]  /*03e0*/  SHFL.UP P0, R25, R26, 0x10, RZ ;  /* 0x060000001a197989 */ /* 0x0000a400000000ff */
.L_x_132:
[----:B-1----:R-:W-:-:S04]  /*03f0*/  IADD3 R21, P2, PT, R28, R27, RZ ;  /* 0x0000001b1c157210 */ /* 0x002fc80007f5e0ff */
[----:B--2---:R-:W-:Y:S01]  /*0400*/  SEL R21, R21, R28, P0 ;  /* 0x0000001c15157207 */ /* 0x004fe20000000000 */
[----:B------:R-:W-:-:S05]  /*0410*/  IMAD.X R22, R25, 0x1, R26, P2 ;  /* 0x0000000119167824 */ /* 0x000fca00010e061a */
[----:B------:R-:W-:Y:S02]  /*0420*/  SEL R22, R22, R25, P0 ;  /* 0x0000001916167207 */ /* 0x000fe40000000000 */
[----:B------:R-:W-:-:S05]  /*0430*/  IADD3 R20, P0, PT, R21, -R20, RZ ;  /* 0x8000001415147210 */ /* 0x000fca0007f1e0ff */
[----:B------:R-:W-:Y:S01]  /*0440*/  IMAD.X R21, R22, 0x1, ~R19, P0 ;  /* 0x0000000116157824 */ /* 0x000fe200000e0e13 */
[----:B------:R-:W-:-:S04]  /*0450*/  IADD3 R14, P0, PT, R14, R20, RZ ;  /* 0x000000140e0e7210 */ /* 0x000fc80007f1e0ff */
[----:B------:R1:W-:Y:S01]  /*0460*/  STS.64 [R18+0x10], R20 ;  /* 0x0000101412007388 */ /* 0x0003e20000000a00 */
[----:B------:R-:W-:Y:S01]  /*0470*/  IMAD.X R15, R15, 0x1, R21, P0 ;  /* 0x000000010f0f7824 */ /* 0x000fe200000e0615 */
        /* <DEDUP_REMOVED lines=17> */
[----:B------:R-:W-:-:S05]  /*0590*/  IMAD.X R3, R3, 0x1, R5, P0 ;  /* 0x0000000103037824 */ /* 0x000fca00000e0605 */
[----:B------:R1:W-:Y:S03]  /*05a0*/  STS.64 [R18+0x48], R2 ;  /* 0x0000480212007388 */ /* 0x0003e60000000a00 */
.L_x_120:
[----:B------:R-:W-:Y:S05]  /*05b0*/  WARPSYNC.ALL ;  /* 0x0000000000007948 */ /* 0x000fea0003800000 */
[----:B------:R-:W-:Y:S06]  /*05c0*/  BAR.SYNC.DEFER_BLOCKING 0x0 ;  /* 0x0000000000007b1d */ /* 0x000fec0000010000 */
[----:B------:R-:W-:Y:S05]  /*05d0*/  @P1 EXIT ;  /* 0x000000000000194d */ /* 0x000fea0003800000 */
[----:B01----:R-:W0:Y:S04]  /*05e0*/  LDS.64 R2, [R0+0x10] ;  /* 0x0000100000027984 */ /* 0x003e280000000a00 */
[----:B0-----:R-:W-:Y:S01]  /*05f0*/  STG.E.64 desc[UR4][R16.64], R2 ;  /* 0x0000000210007986 */ /* 0x001fe2000c101b04 */
[----:B------:R-:W-:Y:S05]  /*0600*/  EXIT ;  /* 0x000000000000794d */ /* 0x000fea0003800000 */
.L_x_121:
[----:B------:R-:W-:Y:S02]  /*0610*/  IMAD.MOV.U32 R24, RZ, RZ, R20 ;  /* 0x000000ffff187224 */ /* 0x000fe400078e0014 */
[----:B------:R-:W-:Y:S02]  /*0620*/  IMAD.MOV.U32 R23, RZ, RZ, 0x1 ;  /* 0x00000001ff177424 */ /* 0x000fe400078e00ff */
[----:B------:R-:W-:Y:S02]  /*0630*/  IMAD.MOV.U32 R22, RZ, RZ, RZ ;  /* 0x000000ffff167224 */ /* 0x000fe400078e00ff */
[----:B------:R-:W-:-:S07]  /*0640*/  IMAD.MOV.U32 R21, RZ, RZ, -0x1 ;  /* 0xffffffffff157424 */ /* 0x000fce00078e00ff */
[----:B------:R-:W-:Y:S05]  /*0650*/  WARPSYNC.COLLECTIVE R21, `(.L_x_122) ;  /* 0x0000000015087348 */ /* 0x000fea0003c00000 */
[----:B------:R0:W1:Y:S02]  /*0660*/  SHFL.UP P0, R25, R24, R23, R22 ;  /* 0x0400001718197389 */ /* 0x0000640000000016 */
[----:B01----:R-:W-:Y:S05]  /*0670*/  ENDCOLLECTIVE ;  /* 0x000000000000791b */ /* 0x003fea0003800000 */
.L_x_122:
[----:B------:R-:W-:Y:S02]  /*0680*/  IMAD.MOV.U32 R24, RZ, RZ, R19 ;  /* 0x000000ffff187224 */ /* 0x000fe400078e0013 */
[----:B------:R-:W-:-:S07]  /*0690*/  IMAD.MOV.U32 R27, RZ, RZ, R25 ;  /* 0x000000ffff1b7224 */ /* 0x000fce00078e0019 */
[----:B------:R-:W-:Y:S05]  /*06a0*/  WARPSYNC.COLLECTIVE R21, `(.L_x_123) ;  /* 0x0000000015087348 */ /* 0x000fea0003c00000 */
[----:B------:R0:W1:Y:S02]  /*06b0*/  SHFL.UP P0, R25, R24, R23, R22 ;  /* 0x0400001718197389 */ /* 0x0000640000000016 */
[----:B01----:R-:W-:Y:S05]  /*06c0*/  ENDCOLLECTIVE ;  /* 0x000000000000791b */ /* 0x003fea0003800000 */
.L_x_123:
[----:B------:R-:W-:Y:S01]  /*06d0*/  IADD3 R26, P2, PT, R27, R20, RZ ;  /* 0x000000141b1a7210 */ /* 0x000fe20007f5e0ff */
[----:B------:R-:W-:-:S03]  /*06e0*/  IMAD.MOV.U32 R23, RZ, RZ, 0x2 ;  /* 0x00000002ff177424 */ /* 0x000fc600078e00ff */
[----:B------:R-:W-:Y:S01]  /*06f0*/  SEL R27, R26, R27, P0 ;  /* 0x0000001b1a1b7207 */ /* 0x000fe20000000000 */
[----:B------:R-:W-:-:S04]  /*0700*/  IMAD.X R26, R25, 0x1, R19, P2 ;  /* 0x00000001191a7824 */ /* 0x000fc800010e0613 */
[----:B------:R-:W-:Y:S01]  /*0710*/  IMAD.MOV.U32 R24, RZ, RZ, R27 ;  /* 0x000000ffff187224 */ /* 0x000fe200078e001b */
[----:B------:R-:W-:-:S07]  /*0720*/  SEL R26, R26, R25, P0 ;  /* 0x000000191a1a7207 */ /* 0x000fce0000000000 */
[----:B------:R-:W-:Y:S05]  /*0730*/  WARPSYNC.COLLECTIVE R21, `(.L_x_124) ;  /* 0x0000000015087348 */ /* 0x000fea0003c00000 */
[----:B------:R0:W1:Y:S02]  /*0740*/  SHFL.UP P0, R25, R24, R23, R22 ;  /* 0x0400001718197389 */ /* 0x0000640000000016 */
[----:B01----:R-:W-:Y:S05]  /*0750*/  ENDCOLLECTIVE ;  /* 0x000000000000791b */ /* 0x003fea0003800000 */
.L_x_124:
[----:B------:R-:W-:Y:S02]  /*0760*/  IMAD.MOV.U32 R24, RZ, RZ, R26 ;  /* 0x000000ffff187224 */ /* 0x000fe400078e001a */
[----:B------:R-:W-:-:S07]  /*0770*/  IMAD.MOV.U32 R28, RZ, RZ, R25 ;  /* 0x000000ffff1c7224 */ /* 0x000fce00078e0019 */
[----:B------:R-:W-:Y:S05]  /*0780*/  WARPSYNC.COLLECTIVE R21, `(.L_x_125) ;  /* 0x0000000015087348 */ /* 0x000fea0003c00000 */
[----:B------:R0:W1:Y:S02]  /*0790*/  SHFL.UP P0, R25, R24, R23, R22 ;  /* 0x0400001718197389 */ /* 0x0000640000000016 */
[----:B01----:R-:W-:Y:S05]  /*07a0*/  ENDCOLLECTIVE ;  /* 0x000000000000791b */ /* 0x003fea0003800000 */
.L_x_125:
        /* <DEDUP_REMOVED lines=9> */
.L_x_126:
[----:B------:R-:W-:Y:S02]  /*0840*/  IMAD.MOV.U32 R24, RZ, RZ, R29 ;  /* 0x000000ffff187224 */ /* 0x000fe400078e001d */
[----:B------:R-:W-:-:S07]  /*0850*/  IMAD.MOV.U32 R27, RZ, RZ, R25 ;  /* 0x000000ffff1b7224 */ /* 0x000fce00078e0019 */
[----:B------:R-:W-:Y:S05]  /*0860*/  WARPSYNC.COLLECTIVE R21, `(.L_x_127) ;  /* 0x0000000015087348 */ /* 0x000fea0003c00000 */
[----:B------:R0:W1:Y:S02]  /*0870*/  SHFL.UP P0, R25, R24, R23, R22 ;  /* 0x0400001718197389 */ /* 0x0000640000000016 */
[----:B01----:R-:W-:Y:S05]  /*0880*/  ENDCOLLECTIVE ;  /* 0x000000000000791b */ /* 0x003fea0003800000 */
.L_x_127:
        /* <DEDUP_REMOVED lines=9> */
.L_x_128:
[----:B------:R-:W-:Y:S02]  /*0920*/  IMAD.MOV.U32 R24, RZ, RZ, R29 ;  /* 0x000000ffff187224 */ /* 0x000fe400078e001d */
[----:B------:R-:W-:-:S07]  /*0930*/  IMAD.MOV.U32 R27, RZ, RZ, R25 ;  /* 0x000000ffff1b7224 */ /* 0x000fce00078e0019 */
[----:B------:R-:W-:Y:S05]  /*0940*/  WARPSYNC.COLLECTIVE R21, `(.L_x_129) ;  /* 0x0000000015087348 */ /* 0x000fea0003c00000 */
[----:B------:R0:W1:Y:S02]  /*0950*/  SHFL.UP P0, R25, R24, R23, R22 ;  /* 0x0400001718197389 */ /* 0x0000640000000016 */
[----:B01----:R-:W-:Y:S05]  /*0960*/  ENDCOLLECTIVE ;  /* 0x000000000000791b */ /* 0x003fea0003800000 */
.L_x_129:
        /* <DEDUP_REMOVED lines=9> */
.L_x_130:
[----:B------:R-:W-:Y:S02]  /*0a00*/  IMAD.MOV.U32 R24, RZ, RZ, R26 ;  /* 0x000000ffff187224 */ /* 0x000fe400078e001a */
[----:B------:R-:W-:-:S07]  /*0a10*/  IMAD.MOV.U32 R28, RZ, RZ, R25 ;  /* 0x000000ffff1c7224 */ /* 0x000fce00078e0019 */
[----:B------:R-:W-:Y:S05]  /*0a20*/  WARPSYNC.COLLECTIVE R21, `(.L_x_131) ;  /* 0x0000000015087348 */ /* 0x000fea0003c00000 */
[----:B------:R0:W1:Y:S02]  /*0a30*/  SHFL.UP P0, R25, R24, R23, R22 ;  /* 0x0400001718197389 */ /* 0x0000640000000016 */
[----:B01----:R-:W-:Y:S05]  /*0a40*/  ENDCOLLECTIVE ;  /* 0x000000000000791b */ /* 0x003fea0003800000 */
.L_x_131:
[----:B------:R-:W-:Y:S05]  /*0a50*/  BRA `(.L_x_132) ;  /* 0xfffffff800647947 */ /* 0x000fea000383ffff */
.L_x_133:
        /* <DEDUP_REMOVED lines=10> */
.L_x_463:


//--------------------- .text._ZN3cub18CUB_300001_SM_10006detail10radix_sort30DeviceRadixSortHistogramKernelINS1_5radix10policy_hubIiNS0_8NullTypeEyE10Policy1000ELNS0_9SortOrderE0EiyNS1_21identity_decomposer_tEEEvPT2_PKT1_SB_iiT3_ --------------------------
	.section	.text._ZN3cub18CUB_300001_SM_10006detail10radix_sort30DeviceRadixSortHistogramKernelINS1_5radix10policy_hubIiNS0_8NullTypeEyE10Policy1000ELNS0_9SortOrderE0EiyNS1_21identity_decomposer_tEEEvPT2_PKT1_SB_iiT3_,"ax",@progbits
	.align	128
        .global         _ZN3cub18CUB_300001_SM_10006detail10radix_sort30DeviceRadixSortHistogramKernelINS1_5radix10policy_hubIiNS0_8NullTypeEyE10Policy1000ELNS0_9SortOrderE0EiyNS1_21identity_decomposer_tEEEvPT2_PKT1_SB_iiT3_
        .type           _ZN3cub18CUB_300001_SM_10006detail10radix_sort30DeviceRadixSortHistogramKernelINS1_5radix10policy_hubIiNS0_8NullTypeEyE10Policy1000ELNS0_9SortOrderE0EiyNS1_21identity_decomposer_tEEEvPT2_PKT1_SB_iiT3_,@function
        .size           _ZN3cub18CUB_300001_SM_10006detail10radix_sort30DeviceRadixSortHistogramKernelINS1_5radix10policy_hubIiNS0_8NullTypeEyE10Policy1000ELNS0_9SortOrderE0EiyNS1_21identity_decomposer_tEEEvPT2_PKT1_SB_iiT3_,(.L_x_464 - _ZN3cub18CUB_300001_SM_10006detail10radix_sort30DeviceRadixSortHistogramKernelINS1_5radix10policy_hubIiNS0_8NullTypeEyE10Policy1000ELNS0_9SortOrderE0EiyNS1_21identity_decomposer_tEEEvPT2_PKT1_SB_iiT3_)
        .other          _ZN3cub18CUB_300001_SM_10006detail10radix_sort30DeviceRadixSortHistogramKernelINS1_5radix10policy_hubIiNS0_8NullTypeEyE10Policy1000ELNS0_9SortOrderE0EiyNS1_21identity_decomposer_tEEEvPT2_PKT1_SB_iiT3_,@"STO_CUDA_ENTRY STV_DEFAULT"
_ZN3cub18CUB_300001_SM_10006detail10radix_sort30DeviceRadixSortHistogramKernelINS1_5radix10policy_hubIiNS0_8NullTypeEyE10Policy1000ELNS0_9SortOrderE0EiyNS1_21identity_decomposer_tEEEvPT2_PKT1_SB_iiT3_:
.text._ZN3cub18CUB_300001_SM_10006detail10radix_sort30DeviceRadixSortHistogramKernelINS1_5radix10policy_hubIiNS0_8NullTypeEyE10Policy1000ELNS0_9SortOrderE0EiyNS1_21identity_decomposer_tEEEvPT2_PKT1_SB_iiT3_:
[----:B------:R-:W-:Y:S01]  /*0000*/  LDC R1, c[0x0][0x37c] ;  /* 0x0000df00ff017b82 */ /* 0x000fe20000000800 */
[----:B------:R-:W0:Y:S02]  /*0010*/  LDCU.64 UR14, c[0x0][0x390] ;  /* 0x00007200ff0e77ac */ /* 0x000e240008000a00 */
[----:B0-----:R-:W-:-:S04]  /*0020*/  ISETP.NE.U32.AND P0, PT, RZ, UR14, PT ;  /* 0x0000000eff007c0c */ /* 0x001fc8000bf05070 */
[----:B------:R-:W-:-:S13]  /*0030*/  ISETP.NE.AND.EX P0, PT, RZ, UR15, PT, P0 ;  /* 0x0000000fff007c0c */ /* 0x000fda000bf05300 */
[----:B------:R-:W-:Y:S05]  /*0040*/  @!P0 EXIT ;  /* 0x000000000000894d */ /* 0x000fea0003800000 */
[----:B------:R-:W-:Y:S01]  /*0050*/  UIADD3 UR11, UP0, UPT, UR14, -0x1, URZ ;  /* 0xffffffff0e0b7890 */ /* 0x000fe2000ff1e0ff */
[----:B------:R-:W0:Y:S01]  /*0060*/  S2R R4, SR_TID.X ;  /* 0x0000000000047919 */ /* 0x000e220000002100 */
[----:B------:R-:W1:Y:S01]  /*0070*/  LDCU.64 UR4, c[0x0][0x398] ;  /* 0x00007300ff0477ac */ /* 0x000e620008000a00 */
[----:B------:R-:W2:Y:S01]  /*0080*/  S2UR UR7, SR_CgaCtaId ;  /* 0x00000000000779c3 */ /* 0x000ea20000008800 */
[----:B------:R-:W-:Y:S01]  /*0090*/  UIADD3.X UR12, UPT, UPT, UR15, -0x1, URZ, UP0, !UPT ;  /* 0xffffffff0f0c7890 */ /* 0x000fe200087fe4ff */
[----:B------:R-:W-:Y:S01]  /*00a0*/  UMOV UR6, 0x400 ;  /* 0x0000040000067882 */ /* 0x000fe20000000000 */
[----:B------:R-:W3:Y:S05]  /*00b0*/  LDCU.64 UR20, c[0x0][0x358] ;  /* 0x00006b00ff1477ac */ /* 0x000eea0008000a00 */
[----:B------:R-:W4:Y:S01]  /*00c0*/  S2UR UR8, SR_CTAID.X ;  /* 0x00000000000879c3 */ /* 0x000f220000002500 */
[----:B------:R-:W-:Y:S01]  /*00d0*/  USHF.R.U64 UR11, UR11, 0x1e, UR12 ;  /* 0x0000001e0b0b7899 */ /* 0x000fe2000800120c */
[----:B------:R-:W0:Y:S03]  /*00e0*/  LDCU UR28, c[0x0][0x370] ;  /* 0x00006e00ff1c77ac */ /* 0x000e260008000800 */
[----:B------:R-:W-:-:S02]  /*00f0*/  UIADD3 UR11, UP0, UPT, UR11, 0x1, URZ ;  /* 0x000000010b0b7890 */ /* 0x000fc4000ff1e0ff */
[----:B-1----:R-:W-:Y:S02]  /*0100*/  UIADD3 UR4, UPT, UPT, UR5, 0x7, -UR4 ;  /* 0x0000000705047890 */ /* 0x002fe4000fffe804 */
[----:B------:R-:W-:Y:S02]  /*0110*/  ULEA.HI.X UR12, UR12, URZ, URZ, 0x2, UP0 ;  /* 0x000000ff0c0c7291 */ /* 0x000fe400080f14ff */
[----:B------:R-:W-:Y:S02]  /*0120*/  UISETP.LT.U32.AND UP0, UPT, UR11, UR14, UPT ;  /* 0x0000000e0b00728c */ /* 0x000fe4000bf01070 */
[----:B------:R-:W-:Y:S02]  /*0130*/  USHF.R.S32.HI UR5, URZ, 0x1f, UR4 ;  /* 0x0000001fff057899 */ /* 0x000fe40008011404 */
[----:B------:R-:W-:Y:S02]  /*0140*/  UISETP.LT.U32.AND.EX UP0, UPT, UR12, UR15, UPT, UP0 ;  /* 0x0000000f0c00728c */ /* 0x000fe4000bf01100 */
[----:B------:R-:W-:-:S02]  /*0150*/  ULEA.HI UR5, UR5, UR4, URZ, 0x3 ;  /* 0x0000000405057291 */ /* 0x000fc4000f8f18ff */
[----:B------:R-:W-:Y:S01]  /*0160*/  USEL UR11, UR11, UR14, UP0 ;  /* 0x0000000e0b0b7287 */ /* 0x000fe20008000000 */
[C---:B0-----:R-:W-:Y:S01]  /*0170*/  VIADD R21, R4.reuse, 0x780 ;  /* 0x0000078004157836 */ /* 0x041fe20000000000 */
[----:B------:R-:W-:Y:S02]  /*0180*/  USEL UR12, UR12, UR15, UP0 ;  /* 0x0000000f0c0c7287 */ /* 0x000fe40008000000 */
[----:B------:R-:W-:Y:S02]  /*0190*/  UISETP.GE.AND UP0, UPT, UR4, 0x8, UPT ;  /* 0x000000080400788c */ /* 0x000fe4000bf06270 */
[----:B--2---:R-:W-:Y:S02]  /*01a0*/  ULEA UR6, UR7, UR6, 0x18 ;  /* 0x0000000607067291 */ /* 0x004fe4000f8ec0ff */
[----:B------:R-:W-:Y:S02]  /*01b0*/  USHF.R.S32.HI UR5, URZ, 0x3, UR5 ;  /* 0x00000003ff057899 */ /* 0x000fe40008011405 */
[----:B------:R-:W-:Y:S01]  /*01c0*/  PLOP3.LUT P0, PT, PT, PT, UP0, 0x80, 0x8 ;  /* 0x000000000008781c */ /* 0x000fe20003f0f008 */
[----:B----4-:R-:W-:Y:S01]  /*01d0*/  USHF.L.U32 UR8, UR8, 0xb, URZ ;  /* 0x0000000b08087899 */ /* 0x010fe200080006ff */
[C---:B------:R-:W-:Y:S01]  /*01e0*/  LEA R0, R4.reuse, UR6, 0x2 ;  /* 0x0000000604007c11 */ /* 0x040fe2000f8e10ff */
[----:B------:R-:W-:Y:S01]  /*01f0*/  UIADD3 UR22, UPT, UPT, UR5, -0x1, URZ ;  /* 0xffffffff05167890 */ /* 0x000fe2000fffe0ff */
[----:B------:R-:W-:Y:S01]  /*0200*/  ISETP.GT.U32.OR P0, PT, R4, 0xff, !P0 ;  /* 0x000000ff0400780c */ /* 0x000fe20004704470 */
[----:B------:R-:W-:-:S02]  /*0210*/  ULOP3.LUT UR23, UR5, 0xf, URZ, 0xc0, !UPT ;  /* 0x0000000f05177892 */ /* 0x000fc4000f8ec0ff */
[----:B------:R-:W-:Y:S01]  /*0220*/  ULOP3.LUT UR24, UR5, 0x7, URZ, 0xc0, !UPT ;  /* 0x0000000705187892 */ /* 0x000fe2000f8ec0ff */
[----:B------:R-:W-:Y:S01]  /*0230*/  P2R R20, PR, RZ, 0x1 ;  /* 0x00000001ff147803 */ /* 0x000fe20000000000 */
[----:B------:R-:W-:Y:S02]  /*0240*/  ULOP3.LUT UR25, UR5, 0x3, URZ, 0xc0, !UPT ;  /* 0x0000000305197892 */ /* 0x000fe4000f8ec0ff */
[----:B------:R-:W-:Y:S02]  /*0250*/  ULOP3.LUT UR26, UR5, 0xffffff0, URZ, 0xc0, !UPT ;  /* 0x0ffffff0051a7892 */ /* 0x000fe4000f8ec0ff */
[----:B------:R-:W-:Y:S02]  /*0260*/  ULOP3.LUT UR27, UR5, 0xffffff8, URZ, 0xc0, !UPT ;  /* 0x0ffffff8051b7892 */ /* 0x000fe4000f8ec0ff */
[----:B------:R-:W-:Y:S01]  /*0270*/  ULOP3.LUT UR9, UR5, 0x1, URZ, 0xc0, !UPT ;  /* 0x0000000105097892 */ /* 0x000fe2000f8ec0ff */
[----:B------:R-:W-:Y:S01]  /*0280*/  UMOV UR6, URZ ;  /* 0x000000ff00067c82 */ /* 0x000fe20008000000 */
[----:B---3--:R-:W-:-:S10]  /*0290*/  UMOV UR7, URZ ;  /* 0x000000ff00077c82 */ /* 0x008fd40008000000 */
.L_x_217:
[----:B------:R-:W-:Y:S01]  /*02a0*/  ISETP.NE.AND P0, PT, R20, RZ, PT ;  /* 0x000000ff1400720c */ /* 0x000fe20003f05270 */
[----:B------:R-:W-:-:S12]  /*02b0*/  BSSY.RECONVERGENT B0, `(.L_x_134) ;  /* 0x000007c000007945 */ /* 0x000fd80003800200 */
[----:B012345:R-:W-:Y:S05]  /*02c0*/  @P0 BRA `(.L_x_135) ;  /* 0x0000000400e80947 */ /* 0x03ffea0003800000 */
[----:B------:R-:W-:Y:S02]  /*02d0*/  IMAD.U32 R2, RZ, RZ, UR22 ;  /* 0x00000016ff027e24 */ /* 0x000fe4000f8e00ff */
[----:B------:R-:W-:-:S03]  /*02e0*/  IMAD.MOV.U32 R3, RZ, RZ, RZ ;  /* 0x000000ffff037224 */ /* 0x000fc600078e00ff */
[----:B------:R-:W-:-:S13]  /*02f0*/  ISETP.GE.U32.AND P1, PT, R2, 0xf, PT ;  /* 0x0000000f0200780c */ /* 0x000fda0003f26070 */
[----:B------:R-:W-:Y:S05]  /*0300*/  @!P1 BRA `(.L_x_136) ;  /* 0x00000000005c9947 */ /* 0x000fea0003800000 */
[----:B------:R-:W-:Y:S01]  /*0310*/  VIADD R2, R0, 0x2000 ;  /* 0x0000200000027836 */ /* 0x000fe20000000000 */
[----:B------:R-:W-:-:S12]  /*0320*/  UIADD3 UR4, UPT, UPT, -UR26, URZ, URZ ;  /* 0x000000ff1a047290 */ /* 0x000fd8000fffe1ff */
.L_x_137:
[----:B------:R-:W-:Y:S01]  /*0330*/  UIADD3 UR4, UPT, UPT, UR4, 0x10, URZ ;  /* 0x0000001004047890 */ /* 0x000fe2000fffe0ff */
[----:B------:R-:W-:Y:S03]  /*0340*/  STS [R2+-0x2000], RZ ;  /* 0xffe000ff02007388 */ /* 0x000fe60000000800 */
[----:B------:R-:W-:Y:S01]  /*0350*/  UISETP.NE.AND UP0, UPT, UR4, URZ, UPT ;  /* 0x000000ff0400728c */ /* 0x000fe2000bf05270 */
        /* <DEDUP_REMOVED lines=16> */
[----:B------:R-:W-:Y:S06]  /*0460*/  BRA.U UP0, `(.L_x_137) ;  /* 0xfffffffd00b07547 */ /* 0x000fec000b83ffff */
[----:B------:R-:W-:-:S07]  /*0470*/  IMAD.U32 R3, RZ, RZ, UR26 ;  /* 0x0000001aff037e24 */ /* 0x000fce000f8e00ff */
.L_x_136:
[----:B------:R-:W-:Y:S01]  /*0480*/  ISETP.NE.AND P0, PT, RZ, UR23, PT ;  /* 0x00000017ff007c0c */ /* 0x000fe2000bf05270 */
[----:B------:R-:W-:Y:S01]  /*0490*/  IMAD.U32 R6, RZ, RZ, UR24 ;  /* 0x00000018ff067e24 */ /* 0x000fe2000f8e00ff */
[----:B------:R-:W-:-:S03]  /*04a0*/  MOV R2, UR23 ;  /* 0x0000001700027c02 */ /* 0x000fc60008000f00 */
[----:B------:R-:W-:Y:S02]  /*04b0*/  VIADD R6, R6, 0xffffffff ;  /* 0xffffffff06067836 */ /* 0x000fe40000000000 */
[----:B------:R-:W-:-:S06]  /*04c0*/  VIADD R2, R2, 0xffffffff ;  /* 0xffffffff02027836 */ /* 0x000fcc0000000000 */
[----:B------:R-:W-:Y:S05]  /*04d0*/  @!P0 BRA `(.L_x_138) ;  /* 0x00000000007c8947 */ /* 0x000fea0003800000 */
[----:B------:R-:W-:Y:S01]  /*04e0*/  ISETP.GE.U32.AND P2, PT, R2, 0x7, PT ;  /* 0x000000070200780c */ /* 0x000fe20003f46070 */
[----:B------:R-:W-:-:S12]  /*04f0*/  UISETP.NE.AND UP0, UPT, UR24, URZ, UPT ;  /* 0x000000ff1800728c */ /* 0x000fd8000bf05270 */
[----:B------:R-:W-:Y:S05]  /*0500*/  @!P2 BRA `(.L_x_139) ;  /* 0x000000000028a947 */ /* 0x000fea0003800000 */
        /* <DEDUP_REMOVED lines=10> */
.L_x_139:
[----:B------:R-:W-:Y:S05]  /*05b0*/  BRA.U !UP0, `(.L_x_138) ;  /* 0x0000000108447547 */ /* 0x000fea000b800000 */
[----:B------:R-:W-:Y:S01]  /*05c0*/  ISETP.GE.U32.AND P2, PT, R6, 0x3, PT ;  /* 0x000000030600780c */ /* 0x000fe20003f46070 */
[----:B------:R-:W-:-:S12]  /*05d0*/  UISETP.NE.AND UP0, UPT, UR25, URZ, UPT ;  /* 0x000000ff1900728c */ /* 0x000fd8000bf05270 */
[C---:B0-----:R-:W-:Y:S02]  /*05e0*/  @P2 IMAD R5, R3.reuse, 0x400, R0 ;  /* 0x0000040003052824 */ /* 0x041fe400078e0200 */
[----:B------:R-:W-:-:S03]  /*05f0*/  @P2 VIADD R3, R3, 0x4 ;  /* 0x0000000403032836 */ /* 0x000fc60000000000 */
[----:B------:R1:W-:Y:S04]  /*0600*/  @P2 STS [R5], RZ ;  /* 0x000000ff05002388 */ /* 0x0003e80000000800 */
[----:B------:R1:W-:Y:S04]  /*0610*/  @P2 STS [R5+0x400], RZ ;  /* 0x000400ff05002388 */ /* 0x0003e80000000800 */
[----:B------:R1:W-:Y:S04]  /*0620*/  @P2 STS [R5+0x800], RZ ;  /* 0x000800ff05002388 */ /* 0x0003e80000000800 */
[----:B------:R1:W-:Y:S01]  /*0630*/  @P2 STS [R5+0xc00], RZ ;  /* 0x000c00ff05002388 */ /* 0x0003e20000000800 */
[----:B------:R-:W-:Y:S05]  /*0640*/  BRA.U !UP0, `(.L_x_138) ;  /* 0x0000000108207547 */ /* 0x000fea000b800000 */
[----:B------:R-:W-:Y:S01]  /*0650*/  IMAD R3, R3, 0x400, R0 ;  /* 0x0000040003037824 */ /* 0x000fe200078e0200 */
[----:B------:R-:W-:-:S04]  /*0660*/  UISETP.NE.AND UP0, UPT, UR25, 0x1, UPT ;  /* 0x000000011900788c */ /* 0x000fc8000bf05270 */
[----:B------:R2:W-:Y:S05]  /*0670*/  STS [R3], RZ ;  /* 0x000000ff03007388 */ /* 0x0005ea0000000800 */
[----:B------:R-:W-:Y:S05]  /*0680*/  BRA.U !UP0, `(.L_x_138) ;  /* 0x0000000108107547 */ /* 0x000fea000b800000 */
[----:B------:R-:W-:Y:S01]  /*0690*/  UISETP.NE.AND UP0, UPT, UR25, 0x2, UPT ;  /* 0x000000021900788c */ /* 0x000fe2000bf05270 */
[----:B------:R3:W-:Y:S05]  /*06a0*/  STS [R3+0x400], RZ ;  /* 0x000400ff03007388 */ /* 0x0007ea0000000800 */
[----:B------:R-:W-:-:S13]  /*06b0*/  PLOP3.LUT P2, PT, PT, PT, UP0, 0x80, 0x8 ;  /* 0x000000000008781c */ /* 0x000fda0003f4f008 */
[----:B------:R3:W-:Y:S02]  /*06c0*/  @P2 STS [R3+0x800], RZ ;  /* 0x000800ff03002388 */ /* 0x0007e40000000800 */
.L_x_138:
[----:B------:R-:W-:-:S13]  /*06d0*/  ISETP.GT.U32.AND P2, PT, R4, 0x7f, PT ;  /* 0x0000007f0400780c */ /* 0x000fda0003f44070 */
[----:B------:R-:W-:Y:S05]  /*06e0*/  @P2 BRA `(.L_x_135) ;  /* 0x0000000000e02947 */ /* 0x000fea0003800000 */
[----:B--23--:R-:W-:Y:S01]  /*06f0*/  HFMA2 R3, -RZ, RZ, 0, 0 ;  /* 0x00000000ff037431 */ /* 0x00cfe200000001ff */
[----:B------:R-:W-:Y:S06]  /*0700*/  @!P1 BRA `(.L_x_140) ;  /* 0x0000000000589947 */ /* 0x000fec0003800000 */
[----:B------:R-:W-:-:S07]  /*0710*/  IMAD.MOV.U32 R3, RZ, RZ, RZ ;  /* 0x000000ffff037224 */ /* 0x000fce00078e00ff */
.L_x_141:
[C---:B012---:R-:W-:Y:S02]  /*0720*/  IMAD R5, R3.reuse, 0x400, R0 ;  /* 0x0000040003057824 */ /* 0x047fe400078e0200 */
[----:B------:R-:W-:-:S03]  /*0730*/  VIADD R3, R3, 0x10 ;  /* 0x0000001003037836 */ /* 0x000fc60000000000 */
[----:B------:R2:W-:Y:S02]  /*0740*/  STS [R5+0x200], RZ ;  /* 0x000200ff05007388 */ /* 0x0005e40000000800 */
[----:B------:R-:W-:Y:S02]  /*0750*/  ISETP.NE.AND P1, PT, R3, UR26, PT ;  /* 0x0000001a03007c0c */ /* 0x000fe4000bf25270 */
[----:B------:R2:W-:Y:S04]  /*0760*/  STS [R5+0x600], RZ ;  /* 0x000600ff05007388 */ /* 0x0005e80000000800 */
        /* <DEDUP_REMOVED lines=13> */
[----:B------:R2:W-:Y:S01]  /*0840*/  STS [R5+0x3e00], RZ ;  /* 0x003e00ff05007388 */ /* 0x0005e20000000800 */
[----:B------:R-:W-:Y:S05]  /*0850*/  @P1 BRA `(.L_x_141) ;  /* 0xfffffffc00b01947 */ /* 0x000fea000383ffff */
[----:B------:R-:W-:-:S07]  /*0860*/  IMAD.U32 R3, RZ, RZ, UR26 ;  /* 0x0000001aff037e24 */ /* 0x000fce000f8e00ff */
.L_x_140:
[----:B------:R-:W-:Y:S05]  /*0870*/  @!P0 BRA `(.L_x_135) ;  /* 0x00000000007c8947 */ /* 0x000fea0003800000 */
[----:B------:R-:W-:Y:S01]  /*0880*/  ISETP.GE.U32.AND P0, PT, R2, 0x7, PT ;  /* 0x000000070200780c */ /* 0x000fe20003f06070 */
[----:B------:R-:W-:-:S12]  /*0890*/  UISETP.NE.AND UP0, UPT, UR24, URZ, UPT ;  /* 0x000000ff1800728c */ /* 0x000fd8000bf05270 */
[----:B------:R-:W-:Y:S05]  /*08a0*/  @!P0 BRA `(.L_x_142) ;  /* 0x0000000000288947 */ /* 0x000fea0003800000 */
[C---:B------:R-:W-:Y:S02]  /*08b0*/  IMAD R2, R3.reuse, 0x400, R0 ;  /* 0x0000040003027824 */ /* 0x040fe400078e0200 */
[----:B------:R-:W-:-:S03]  /*08c0*/  VIADD R3, R3, 0x8 ;  /* 0x0000000803037836 */ /* 0x000fc60000000000 */
[----:B------:R3:W-:Y:S04]  /*08d0*/  STS [R2+0x200], RZ ;  /* 0x000200ff02007388 */ /* 0x0007e80000000800 */
[----:B------:R3:W-:Y:S04]  /*08e0*/  STS [R2+0x600], RZ ;  /* 0x000600ff02007388 */ /* 0x0007e80000000800 */
[----:B------:R3:W-:Y:S04]  /*08f0*/  STS [R2+0xa00], RZ ;  /* 0x000a00ff02007388 */ /* 0x0007e80000000800 */
[----:B------:R3:W-:Y:S04]  /*0900*/  STS [R2+0xe00], RZ ;  /* 0x000e00ff02007388 */ /* 0x0007e80000000800 */
[----:B------:R3:W-:Y:S04]  /*0910*/  STS [R2+0x1200], RZ ;  /* 0x001200ff02007388 */ /* 0x0007e80000000800 */
[----:B------:R3:W-:Y:S04]  /*0920*/  STS [R2+0x1600], RZ ;  /* 0x001600ff02007388 */ /* 0x0007e80000000800 */
[----:B------:R3:W-:Y:S04]  /*0930*/  STS [R2+0x1a00], RZ ;  /* 0x001a00ff02007388 */ /* 0x0007e80000000800 */
[----:B------:R3:W-:Y:S02]  /*0940*/  STS [R2+0x1e00], RZ ;  /* 0x001e00ff02007388 */ /* 0x0007e40000000800 */
.L_x_142:
[----:B------:R-:W-:Y:S05]  /*0950*/  BRA.U !UP0, `(.L_x_135) ;  /* 0x0000000108447547 */ /* 0x000fea000b800000 */
[----:B------:R-:W-:Y:S01]  /*0960*/  ISETP.GE.U32.AND P0, PT, R6, 0x3, PT ;  /* 0x000000030600780c */ /* 0x000fe20003f06070 */
[----:B------:R-:W-:-:S12]  /*0970*/  UISETP.NE.AND UP0, UPT, UR25, URZ, UPT ;  /* 0x000000ff1900728c */ /* 0x000fd8000bf05270 */
[C---:B---3--:R-:W-:Y:S01]  /*0980*/  @P0 IMAD R2, R3.reuse, 0x400, R0 ;  /* 0x0000040003020824 */ /* 0x048fe200078e0200 */
[----:B------:R-:W-:-:S04]  /*0990*/  @P0 IADD3 R3, PT, PT, R3, 0x4, RZ ;  /* 0x0000000403030810 */ /* 0x000fc80007ffe0ff */
[----:B------:R4:W-:Y:S04]  /*09a0*/  @P0 STS [R2+0x200], RZ ;  /* 0x000200ff02000388 */ /* 0x0009e80000000800 */
[----:B------:R4:W-:Y:S04]  /*09b0*/  @P0 STS [R2+0x600], RZ ;  /* 0x000600ff02000388 */ /* 0x0009e80000000800 */
[----:B------:R4:W-:Y:S04]  /*09c0*/  @P0 STS [R2+0xa00], RZ ;  /* 0x000a00ff02000388 */ /* 0x0009e80000000800 */
[----:B------:R4:W-:Y:S01]  /*09d0*/  @P0 STS [R2+0xe00], RZ ;  /* 0x000e00ff02000388 */ /* 0x0009e20000000800 */
[----:B------:R-:W-:Y:S05]  /*09e0*/  BRA.U !UP0, `(.L_x_135) ;  /* 0x0000000108207547 */ /* 0x000fea000b800000 */
[----:B------:R-:W-:Y:S01]  /*09f0*/  IMAD R3, R3, 0x400, R0 ;  /* 0x0000040003037824 */ /* 0x000fe200078e0200 */
[----:B------:R-:W-:-:S04]  /*0a00*/  UISETP.NE.AND UP0, UPT, UR25, 0x1, UPT ;  /* 0x000000011900788c */ /* 0x000fc8000bf05270 */
[----:B------:R3:W-:Y:S05]  /*0a10*/  STS [R3+0x200], RZ ;  /* 0x000200ff03007388 */ /* 0x0007ea0000000800 */
[----:B------:R-:W-:Y:S05]  /*0a20*/  BRA.U !UP0, `(.L_x_135) ;  /* 0x0000000108107547 */ /* 0x000fea000b800000 */
[----:B------:R-:W-:Y:S01]  /*0a30*/  UISETP.NE.AND UP0, UPT, UR25, 0x2, UPT ;  /* 0x000000021900788c */ /* 0x000fe2000bf05270 */
[----:B------:R0:W-:Y:S05]  /*0a40*/  STS [R3+0x600], RZ ;  /* 0x000600ff03007388 */ /* 0x0001ea0000000800 */
[----:B------:R-:W-:-:S13]  /*0a50*/  PLOP3.LUT P0, PT, PT, PT, UP0, 0x80, 0x8 ;  /* 0x000000000008781c */ /* 0x000fda0003f0f008 */
[----:B------:R0:W-:Y:S02]  /*0a60*/  @P0 STS [R3+0xa00], RZ ;  /* 0x000a00ff03000388 */ /* 0x0001e40000000800 */
.L_x_135:
[----:B------:R-:W-:Y:S05]  /*0a70*/  BSYNC.RECONVERGENT B0 ;  /* 0x0000000000007941 */ /* 0x000fea0003800200 */
.L_x_134:
[----:B------:R-:W5:Y:S01]  /*0a80*/  LDCU.64 UR14, c[0x0][0x390] ;  /* 0x00007200ff0e77ac */ /* 0x000f620008000a00 */
[----:B------:R-:W-:Y:S02]  /*0a90*/  USHF.L.U32 UR4, UR6, 0x1e, URZ ;  /* 0x0000001e06047899 */ /* 0x000fe400080006ff */
[----:B------:R-:W-:Y:S02]  /*0aa0*/  USHF.L.U64.HI UR5, UR6, 0x1e, UR7 ;  /* 0x0000001e06057899 */ /* 0x000fe40008010207 */
[----:B-----5:R-:W-:-:S04]  /*0ab0*/  UIADD3 UR4, UP0, UPT, -UR4, UR14, URZ ;  /* 0x0000000e04047290 */ /* 0x020fc8000ff1e1ff */
[----:B------:R-:W-:Y:S02]  /*0ac0*/  UIADD3.X UR5, UPT, UPT, ~UR5, UR15, URZ, UP0, !UPT ;  /* 0x0000000f05057290 */ /* 0x000fe400087fe5ff */
[----:B------:R-:W-:-:S04]  /*0ad0*/  UISETP.LT.U32.AND UP0, UPT, UR4, 0x40000000, UPT ;  /* 0x400000000400788c */ /* 0x000fc8000bf01070 */
[----:B------:R-:W-:-:S04]  /*0ae0*/  UISETP.LT.U32.AND.EX UP0, UPT, UR5, URZ, UPT, UP0 ;  /* 0x000000ff0500728c */ /* 0x000fc8000bf01100 */
[----:B------:R-:W-:Y:S02]  /*0af0*/  USEL UR13, UR4, 0x40000000, UP0 ;  /* 0x40000000040d7887 */ /* 0x000fe40008000000 */
[----:B------:R-:W-:Y:S02]  /*0b00*/  USEL UR14, UR5, URZ, UP0 ;  /* 0x000000ff050e7287 */ /* 0x000fe40008000000 */
[----:B------:R-:W-:-:S04]  /*0b10*/  UISETP.GT.U32.AND UP0, UPT, UR13, UR8, UPT ;  /* 0x000000080d00728c */ /* 0x000fc8000bf04070 */
[----:B------:R-:W-:Y:S01]  /*0b20*/  UISETP.GT.U32.AND.EX UP0, UPT, UR14, URZ, UPT, UP0 ;  /* 0x000000ff0e00728c */ /* 0x000fe2000bf04100 */
[----:B------:R-:W-:Y:S08]  /*0b30*/  BAR.SYNC.DEFER_BLOCKING 0x0 ;  /* 0x0000000000007b1d */ /* 0x000ff00000010000 */
[----:B------:R-:W-:Y:S06]  /*0b40*/  BAR.SYNC.DEFER_BLOCKING 0x0 ;  /* 0x0000000000007b1d */ /* 0x000fec0000010000 */
[----:B------:R-:W-:Y:S05]  /*0b50*/  BRA.U !UP0, `(.L_x_143) ;  /* 0x0000000d082c7547 */ /* 0x000fea000b800000 */
[----:B------:R-:W-:Y:S01]  /*0b60*/  UMOV UR10, UR8 ;  /* 0x00000008000a7c82 */ /* 0x000fe20008000000 */
[----:B------:R-:W-:-:S05]  /*0b70*/  UMOV UR5, URZ ;  /* 0x000000ff00057c82 */ /* 0x000fca0008000000 */
.L_x_148:
[----:B-----5:R-:W5:Y:S01]  /*0b80*/  LDCU.64 UR18, c[0x0][0x390] ;  /* 0x00007200ff1277ac */ /* 0x020f620008000a00 */
[----:B------:R-:W-:Y:S02]  /*0b90*/  USHF.L.U32 UR15, UR6, 0x1e, URZ ;  /* 0x0000001e060f7899 */ /* 0x000fe400080006ff */
[----:B------:R-:W-:Y:S02]  /*0ba0*/  USHF.L.U64.HI UR16, UR6, 0x1e, UR7 ;  /* 0x0000001e06107899 */ /* 0x000fe40008010207 */
[----:B------:R-:W-:-:S04]  /*0bb0*/  UIADD3 UR15, UP0, UPT, UR10, UR15, URZ ;  /* 0x0000000f0a0f7290 */ /* 0x000fc8000ff1e0ff */
[----:B------:R-:W-:Y:S02]  /*0bc0*/  UIADD3.X UR16, UPT, UPT, UR5, UR16, URZ, UP0, !UPT ;  /* 0x0000001005107290 */ /* 0x000fe400087fe4ff */
[----:B------:R-:W-:Y:S02]  /*0bd0*/  ULEA UR10, UP0, UR28, UR10, 0xb ;  /* 0x0000000a1c0a7291 */ /* 0x000fe4000f8058ff */
[----:B-----5:R-:W-:Y:S02]  /*0be0*/  UIADD3 UR17, UP1, UPT, -UR15, UR18, URZ ;  /* 0x000000120f117290 */ /* 0x020fe4000ff3e1ff */
[----:B------:R-:W-:Y:S02]  /*0bf0*/  UIADD3.X UR5, UPT, UPT, URZ, UR5, URZ, UP0, !UPT ;  /* 0x00000005ff057290 */ /* 0x000fe400087fe4ff */
[----:B------:R-:W-:Y:S02]  /*0c00*/  UIADD3.X UR4, UPT, UPT, ~UR16, UR19, URZ, UP1, !UPT ;  /* 0x0000001310047290 */ /* 0x000fe40008ffe5ff */
[----:B------:R-:W-:-:S02]  /*0c10*/  UISETP.GE.U32.AND UP1, UPT, UR17, 0x800, UPT ;  /* 0x000008001100788c */ /* 0x000fc4000bf26070 */
[----:B------:R-:W-:Y:S02]  /*0c20*/  UISETP.GE.U32.AND UP0, UPT, UR10, UR13, UPT ;  /* 0x0000000d0a00728c */ /* 0x000fe4000bf06070 */
[----:B------:R-:W-:Y:S02]  /*0c30*/  UISETP.GE.U32.AND.EX UP1, UPT, UR4, URZ, UPT, UP1 ;  /* 0x000000ff0400728c */ /* 0x000fe4000bf26110 */
[----:B------:R-:W-:-:S07]  /*0c40*/  UISETP.GE.U32.AND.EX UP0, UPT, UR5, UR14, UPT, UP0 ;  /* 0x0000000e0500728c */ /* 0x000fce000bf06100 */
[----:B0-----:R-:W-:Y:S05]  /*0c50*/  BRA.U !UP1, `(.L_x_144) ;  /* 0x0000000109587547 */ /* 0x001fea000b800000 */
[----:B------:R-:W4:Y:S01]  /*0c60*/  LDCU.64 UR18, c[0x0][0x388] ;  /* 0x00007100ff1277ac */ /* 0x000f220008000a00 */
[----:B0-23--:R-:W-:-:S05]  /*0c70*/  IADD3 R3, P0, PT, R4, UR15, RZ ;  /* 0x0000000f04037c10 */ /* 0x00dfca000ff1e0ff */
[----:B------:R-:W-:Y:S01]  /*0c80*/  IMAD.X R6, RZ, RZ, UR16, P0 ;  /* 0x00000010ff067e24 */ /* 0x000fe200080e06ff */
[----:B----4-:R-:W-:-:S04]  /*0c90*/  LEA R2, P0, R3, UR18, 0x2 ;  /* 0x0000001203027c11 */ /* 0x010fc8000f8010ff */
        /* <DEDUP_REMOVED lines=8> */
[----:B-1----:R0:W5:Y:S04]  /*0d20*/  LDG.E R5, desc[UR20][R2.64+0xe00] ;  /* 0x000e001402057981 */ /* 0x002168000c1e1900 */
        /* <DEDUP_REMOVED lines=9> */
.L_x_144:
[----:B------:R-:W4:Y:S01]  /*0dc0*/  LDCU.64 UR18, c[0x0][0x388] ;  /* 0x00007100ff1277ac */ /* 0x000f220008000a00 */
[C---:B012---:R-:W-:Y:S01]  /*0dd0*/  VIADD R5, R4.reuse, 0x100 ;  /* 0x0000010004057836 */ /* 0x047fe20000000000 */
[C---:B---3--:R-:W-:Y:S01]  /*0de0*/  IADD3 R3, P0, PT, R4.reuse, UR15, RZ ;  /* 0x0000000f04037c10 */ /* 0x048fe2000ff1e0ff */
[C---:B----4-:R-:W-:Y:S01]  /*0df0*/  VIADD R2, R4.reuse, 0x80 ;  /* 0x0000008004027836 */ /* 0x050fe20000000000 */
[C---:B------:R-:W-:Y:S01]  /*0e00*/  ISETP.GE.AND P1, PT, R4.reuse, UR17, PT ;  /* 0x0000001104007c0c */ /* 0x040fe2000bf26270 */
[----:B------:R-:W-:Y:S01]  /*0e10*/  VIADD R7, R4, 0x180 ;  /* 0x0000018004077836 */ /* 0x000fe20000000000 */
[----:B------:R-:W-:Y:S01]  /*0e20*/  ISETP.GE.AND P3, PT, R5, UR17, PT ;  /* 0x0000001105007c0c */ /* 0x000fe2000bf66270 */
[----:B------:R-:W-:Y:S01]  /*0e30*/  IMAD.X R6, RZ, RZ, UR16, P0 ;  /* 0x00000010ff067e24 */ /* 0x000fe200080e06ff */
[----:B------:R-:W-:Y:S01]  /*0e40*/  ISETP.GE.AND P2, PT, R2, UR17, PT ;  /* 0x0000001102007c0c */ /* 0x000fe2000bf46270 */
[----:B------:R-:W-:Y:S01]  /*0e50*/  VIADD R5, R4, 0x200 ;  /* 0x0000020004057836 */ /* 0x000fe20000000000 */
[----:B------:R-:W-:Y:S01]  /*0e60*/  ISETP.GE.AND P4, PT, R7, UR17, PT ;  /* 0x0000001107007c0c */ /* 0x000fe2000bf86270 */
[----:B------:R-:W-:-:S03]  /*0e70*/  IMAD.MOV.U32 R12, RZ, RZ, 0x7fffffff ;  /* 0x7fffffffff0c7424 */ /* 0x000fc600078e00ff */
[----:B------:R-:W-:Y:S01]  /*0e80*/  ISETP.GE.AND P5, PT, R5, UR17, PT ;  /* 0x0000001105007c0c */ /* 0x000fe2000bfa6270 */
[----:B------:R-:W-:Y:S01]  /*0e90*/  VIADD R5, R4, 0x300 ;  /* 0x0000030004057836 */ /* 0x000fe20000000000 */
[----:B------:R-:W-:-:S04]  /*0ea0*/  LEA R2, P0, R3, UR18, 0x2 ;  /* 0x0000001203027c11 */ /* 0x000fc8000f8010ff */
[----:B------:R-:W-:Y:S01]  /*0eb0*/  LEA.HI.X R3, R3, UR19, R6, 0x2, P0 ;  /* 0x0000001303037c11 */ /* 0x000fe200080f1406 */
[----:B------:R-:W-:Y:S01]  /*0ec0*/  IMAD.MOV.U32 R11, RZ, RZ, 0x7fffffff ;  /* 0x7fffffffff0b7424 */ /* 0x000fe200078e00ff */
[----:B------:R-:W-:-:S03]  /*0ed0*/  IADD3 R6, PT, PT, R4, 0x280, RZ ;  /* 0x0000028004067810 */ /* 0x000fc60007ffe0ff */
[----:B------:R1:W5:Y:S01]  /*0ee0*/  @!P1 LDG.E R12, desc[UR20][R2.64] ;  /* 0x00000014020c9981 */ /* 0x000362000c1e1900 */
[----:B------:R-:W-:Y:S01]  /*0ef0*/  ISETP.GE.AND P1, PT, R5, UR17, PT ;  /* 0x0000001105007c0c */ /* 0x000fe2000bf26270 */
[----:B------:R-:W-:Y:S01]  /*0f00*/  VIADD R5, R4, 0x380 ;  /* 0x0000038004057836 */ /* 0x000fe20000000000 */
[----:B------:R-:W-:Y:S01]  /*0f10*/  ISETP.GE.AND P0, PT, R6, UR17, PT ;  /* 0x0000001106007c0c */ /* 0x000fe2000bf06270 */
[----:B------:R-:W-:Y:S01]  /*0f20*/  IMAD.MOV.U32 R9, RZ, RZ, 0x7fffffff ;  /* 0x7fffffffff097424 */ /* 0x000fe200078e00ff */
[----:B------:R1:W5:Y:S02]  /*0f30*/  @!P2 LDG.E R11, desc[UR20][R2.64+0x200] ;  /* 0x00020014020ba981 */ /* 0x000364000c1e1900 */
[----:B------:R-:W-:Y:S01]  /*0f40*/  ISETP.GE.AND P2, PT, R5, UR17, PT ;  /* 0x0000001105007c0c */ /* 0x000fe2000bf46270 */
[----:B------:R-:W-:Y:S02]  /*0f50*/  VIADD R5, R4, 0x480 ;  /* 0x0000048004057836 */ /* 0x000fe40000000000 */
[----:B------:R-:W-:Y:S01]  /*0f60*/  IMAD.MOV.U32 R10, RZ, RZ, 0x7fffffff ;  /* 0x7fffffffff0a7424 */ /* 0x000fe200078e00ff */
[----:B------:R1:W5:Y:S01]  /*0f70*/  @!P4 LDG.E R9, desc[UR20][R2.64+0x600] ;  /* 0x000600140209c981 */ /* 0x000362000c1e1900 */
[----:B------:R-:W-:-:S02]  /*0f80*/  MOV R8, 0x7fffffff ;  /* 0x7fffffff00087802 */ /* 0x000fc40000000f00 */
[C---:B------:R-:W-:Y:S02]  /*0f90*/  LOP3.LUT R6, R4.reuse, 0x400, RZ, 0xfc, !PT ;  /* 0x0000040004067812 */ /* 0x040fe400078efcff */
[----:B------:R-:W-:Y:S01]  /*0fa0*/  ISETP.GE.AND P4, PT, R5, UR17, PT ;  /* 0x0000001105007c0c */ /* 0x000fe2000bf86270 */
[----:B------:R-:W-:Y:S01]  /*0fb0*/  VIADD R5, R4, 0x500 ;  /* 0x0000050004057836 */ /* 0x000fe20000000000 */
[----:B------:R1:W5:Y:S01]  /*0fc0*/  @!P3 LDG.E R10, desc[UR20][R2.64+0x400] ;  /* 0x00040014020ab981 */ /* 0x000362000c1e1900 */
[----:B------:R-:W-:Y:S01]  /*0fd0*/  ISETP.GE.AND P3, PT, R6, UR17, PT ;  /* 0x0000001106007c0c */ /* 0x000fe2000bf66270 */
[----:B------:R-:W-:Y:S02]  /*0fe0*/  IMAD.MOV.U32 R6, RZ, RZ, 0x7fffffff ;  /* 0x7fffffffff067424 */ /* 0x000fe400078e00ff */
[----:B------:R1:W5:Y:S01]  /*0ff0*/  @!P5 LDG.E R8, desc[UR20][R2.64+0x800] ;  /* 0x000800140208d981 */ /* 0x000362000c1e1900 */
[----:B------:R-:W-:Y:S01]  /*1000*/  ISETP.GE.AND P5, PT, R5, UR17, PT ;  /* 0x0000001105007c0c */ /* 0x000fe2000bfa6270 */
[----:B------:R-:W-:-:S02]  /*1010*/  VIADD R5, R4, 0x600 ;  /* 0x0000060004057836 */ /* 0x000fc40000000000 */
[----:B------:R-:W-:Y:S01]  /*1020*/  IMAD.MOV.U32 R7, RZ, RZ, 0x7fffffff ;  /* 0x7fffffffff077424 */ /* 0x000fe200078e00ff */
[----:B------:R1:W5:Y:S01]  /*1030*/  @!P1 LDG.E R6, desc[UR20][R2.64+0xc00] ;  /* 0x000c001402069981 */ /* 0x000362000c1e1900 */
[C---:B------:R-:W-:Y:S01]  /*1040*/  VIADD R13, R4.reuse, 0x580 ;  /* 0x00000580040d7836 */ /* 0x040fe20000000000 */
[----:B------:R-:W-:Y:S01]  /*1050*/  ISETP.GE.AND P1, PT, R5, UR17, PT ;  /* 0x0000001105007c0c */ /* 0x000fe2000bf26270 */
[----:B------:R-:W-:Y:S02]  /*1060*/  IMAD.MOV.U32 R5, RZ, RZ, 0x7fffffff ;  /* 0x7fffffffff057424 */ /* 0x000fe400078e00ff */
[----:B------:R-:W-:Y:S01]  /*1070*/  IMAD.MOV.U32 R19, RZ, RZ, 0x7fffffff ;  /* 0x7fffffffff137424 */ /* 0x000fe200078e00ff */
[----:B------:R1:W5:Y:S01]  /*1080*/  @!P0 LDG.E R7, desc[UR20][R2.64+0xa00] ;  /* 0x000a001402078981 */ /* 0x000362000c1e1900 */
[----:B------:R-:W-:Y:S01]  /*1090*/  IMAD.MOV.U32 R18, RZ, RZ, 0x7fffffff ;  /* 0x7fffffffff127424 */ /* 0x000fe200078e00ff */
[----:B------:R-:W-:Y:S01]  /*10a0*/  ISETP.GE.AND P0, PT, R13, UR17, PT ;  /* 0x000000110d007c0c */ /* 0x000fe2000bf06270 */
[C---:B------:R-:W-:Y:S01]  /*10b0*/  VIADD R14, R4.reuse, 0x700 ;  /* 0x00000700040e7836 */ /* 0x040fe20000000000 */
[----:B------:R-:W-:Y:S01]  /*10c0*/  IADD3 R13, PT, PT, R4, 0x680, RZ ;  /* 0x00000680040d7810 */ /* 0x000fe20007ffe0ff */
[----:B------:R1:W5:Y:S03]  /*10d0*/  @!P2 LDG.E R5, desc[UR20][R2.64+0xe00] ;  /* 0x000e00140205a981 */ /* 0x000366000c1e1900 */
[----:B------:R-:W-:Y:S01]  /*10e0*/  ISETP.GE.AND P2, PT, R13, UR17, PT ;  /* 0x000000110d007c0c */ /* 0x000fe2000bf46270 */
[----:B------:R1:W5:Y:S01]  /*10f0*/  @!P3 LDG.E R19, desc[UR20][R2.64+0x1000] ;  /* 0x001000140213b981 */ /* 0x000362000c1e1900 */
[----:B------:R-:W-:-:S03]  /*1100*/  ISETP.GE.AND P3, PT, R14, UR17, PT ;  /* 0x000000110e007c0c */ /* 0x000fc6000bf66270 */
[----:B------:R1:W5:Y:S01]  /*1110*/  @!P4 LDG.E R18, desc[UR20][R2.64+0x1200] ;  /* 0x001200140212c981 */ /* 0x000362000c1e1900 */
[----:B------:R-:W-:Y:S01]  /*1120*/  ISETP.GE.AND P4, PT, R21, UR17, PT ;  /* 0x0000001115007c0c */ /* 0x000fe2000bf86270 */
[----:B------:R-:W-:Y:S01]  /*1130*/  IMAD.MOV.U32 R17, RZ, RZ, 0x7fffffff ;  /* 0x7fffffffff117424 */ /* 0x000fe200078e00ff */
[----:B------:R-:W-:Y:S01]  /*1140*/  MOV R14, 0x7fffffff ;  /* 0x7fffffff000e7802 */ /* 0x000fe20000000f00 */
[----:B------:R-:W-:Y:S02]  /*1150*/  IMAD.MOV.U32 R16, RZ, RZ, 0x7fffffff ;  /* 0x7fffffffff107424 */ /* 0x000fe400078e00ff */
        /* <DEDUP_REMOVED lines=9> */
.L_x_145:
[----:B01----:R-:W0:Y:S02]  /*11f0*/  LDC.64 R2, c[0x0][0x398] ;  /* 0x0000e600ff027b82 */ /* 0x003e240000000a00 */
[----:B0-----:R-:W-:-:S13]  /*1200*/  ISETP.GT.AND P0, PT, R3, R2, PT ;  /* 0x000000020300720c */ /* 0x001fda0003f04270 */
[----:B------:R-:W-:Y:S05]  /*1210*/  @!P0 BRA `(.L_x_146) ;  /* 0x0000000400788947 */ /* 0x000fea0003800000 */
[----:B------:R-:W0:Y:S01]  /*1220*/  S2UR UR15, SR_CgaCtaId ;  /* 0x00000000000f79c3 */ /* 0x000e220000008800 */
[----:B-----5:R-:W-:Y:S01]  /*1230*/  LOP3.LUT R15, R15, 0x80000000, RZ, 0x3c, !PT ;  /* 0x800000000f0f7812 */ /* 0x020fe200078e3cff */
[----:B------:R-:W-:Y:S01]  /*1240*/  UMOV UR4, 0x400 ;  /* 0x0000040000047882 */ /* 0x000fe20000000000 */
[----:B------:R-:W-:Y:S01]  /*1250*/  LOP3.LUT R14, R14, 0x80000000, RZ, 0x3c, !PT ;  /* 0x800000000e0e7812 */ /* 0x000fe200078e3cff */
[----:B------:R-:W1:Y:S01]  /*1260*/  LDCU UR16, c[0x0][0x398] ;  /* 0x00007300ff1077ac */ /* 0x000e620008000800 */
[----:B------:R-:W-:Y:S02]  /*1270*/  LOP3.LUT R13, R13, 0x80000000, RZ, 0x3c, !PT ;  /* 0x800000000d0d7812 */ /* 0x000fe400078e3cff */
[----:B------:R-:W-:Y:S02]  /*1280*/  LOP3.LUT R2, R22, 0x80000000, RZ, 0x3c, !PT ;  /* 0x8000000016027812 */ /* 0x000fe400078e3cff */
[----:B------:R-:W-:Y:S02]  /*1290*/  LOP3.LUT R16, R16, 0x80000000, RZ, 0x3c, !PT ;  /* 0x8000000010107812 */ /* 0x000fe400078e3cff */
[----:B------:R-:W-:-:S02]  /*12a0*/  LOP3.LUT R17, R17, 0x80000000, RZ, 0x3c, !PT ;  /* 0x8000000011117812 */ /* 0x000fc400078e3cff */
[----:B------:R-:W-:Y:S02]  /*12b0*/  LOP3.LUT R18, R18, 0x80000000, RZ, 0x3c, !PT ;  /* 0x8000000012127812 */ /* 0x000fe400078e3cff */
[----:B------:R-:W-:Y:S02]  /*12c0*/  LOP3.LUT R19, R19, 0x80000000, RZ, 0x3c, !PT ;  /* 0x8000000013137812 */ /* 0x000fe400078e3cff */
[----:B------:R-:W-:Y:S02]  /*12d0*/  LOP3.LUT R5, R5, 0x80000000, RZ, 0x3c, !PT ;  /* 0x8000000005057812 */ /* 0x000fe400078e3cff */
[----:B------:R-:W-:Y:S02]  /*12e0*/  LOP3.LUT R6, R6, 0x80000000, RZ, 0x3c, !PT ;  /* 0x8000000006067812 */ /* 0x000fe400078e3cff */
[----:B------:R-:W-:Y:S02]  /*12f0*/  LOP3.LUT R7, R7, 0x80000000, RZ, 0x3c, !PT ;  /* 0x8000000007077812 */ /* 0x000fe400078e3cff */
[----:B------:R-:W-:Y:S01]  /*1300*/  LOP3.LUT R8, R8, 0x80000000, RZ, 0x3c, !PT ;  /* 0x8000000008087812 */ /* 0x000fe200078e3cff */
[----:B0-----:R-:W-:Y:S01]  /*1310*/  ULEA UR15, UR15, UR4, 0x18 ;  /* 0x000000040f0f7291 */ /* 0x001fe2000f8ec0ff */
[----:B------:R-:W-:-:S02]  /*1320*/  LOP3.LUT R9, R9, 0x80000000, RZ, 0x3c, !PT ;  /* 0x8000000009097812 */ /* 0x000fc400078e3cff */
[----:B------:R-:W-:Y:S01]  /*1330*/  LOP3.LUT R10, R10, 0x80000000, RZ, 0x3c, !PT ;  /* 0x800000000a0a7812 */ /* 0x000fe200078e3cff */
[----:B------:R-:W-:Y:S01]  /*1340*/  UMOV UR4, URZ ;  /* 0x000000ff00047c82 */ /* 0x000fe20008000000 */
[----:B------:R-:W-:Y:S02]  /*1350*/  LOP3.LUT R11, R11, 0x80000000, RZ, 0x3c, !PT ;  /* 0x800000000b0b7812 */ /* 0x000fe400078e3cff */
[----:B-1----:R-:W-:-:S07]  /*1360*/  LOP3.LUT R12, R12, 0x80000000, RZ, 0x3c, !PT ;  /* 0x800000000c0c7812 */ /* 0x002fce00078e3cff */
.L_x_147:
[----:B------:R-:W-:Y:S01]  /*1370*/  IMAD R22, RZ, RZ, -UR16 ;  /* 0x80000010ff167e24 */ /* 0x000fe2000f8e02ff */
[----:B0-----:R-:W-:Y:S01]  /*1380*/  SHF.R.U32.HI R23, RZ, UR16, R12 ;  /* 0x00000010ff177c19 */ /* 0x001fe2000801160c */
[----:B------:R-:W-:Y:S01]  /*1390*/  IMAD.MOV.U32 R25, RZ, RZ, -0x1 ;  /* 0xffffffffff197424 */ /* 0x000fe200078e00ff */
[----:B------:R-:W-:Y:S01]  /*13a0*/  ULEA UR17, UR4, UR15, 0xa ;  /* 0x0000000f04117291 */ /* 0x000fe2000f8e50ff */
[----:B------:R-:W-:Y:S01]  /*13b0*/  SHF.R.U32.HI R27, RZ, UR16, R10 ;  /* 0x00000010ff1b7c19 */ /* 0x000fe2000801160a */
[----:B------:R-:W-:Y:S01]  /*13c0*/  UIADD3 UR4, UPT, UPT, UR4, 0x1, URZ ;  /* 0x0000000104047890 */ /* 0x000fe2000fffe0ff */
[----:B------:R-:W-:Y:S02]  /*13d0*/  VIADDMNMX R22, R22, R3, 0x8, PT ;  /* 0x0000000816167446 */ /* 0x000fe40003800103 */
[----:B------:R-:W-:Y:S02]  /*13e0*/  SHF.R.U32.HI R29, RZ, UR16, R9 ;  /* 0x00000010ff1d7c19 */ /* 0x000fe40008011609 */
[----:B------:R-:W-:-:S02]  /*13f0*/  SHF.L.U32 R22, R25, R22, RZ ;  /* 0x0000001619167219 */ /* 0x000fc400000006ff */
[----:B------:R-:W-:Y:S02]  /*1400*/  SHF.R.U32.HI R25, RZ, UR16, R11 ;  /* 0x00000010ff197c19 */ /* 0x000fe4000801160b */
[-C--:B------:R-:W-:Y:S02]  /*1410*/  LOP3.LUT R23, R23, R22.reuse, RZ, 0x30, !PT ;  /* 0x0000001617177212 */ /* 0x080fe400078e30ff */
[-C--:B------:R-:W-:Y:S02]  /*1420*/  LOP3.LUT R25, R25, R22.reuse, RZ, 0x30, !PT ;  /* 0x0000001619197212 */ /* 0x080fe400078e30ff */
[----:B------:R-:W-:Y:S02]  /*1430*/  LOP3.LUT R27, R27, R22, RZ, 0x30, !PT ;  /* 0x000000161b1b7212 */ /* 0x000fe400078e30ff */
[----:B------:R-:W-:Y:S02]  /*1440*/  LEA R23, R23, UR17, 0x2 ;  /* 0x0000001117177c11 */ /* 0x000fe4000f8e10ff */
[----:B------:R-:W-:-:S02]  /*1450*/  LEA R25, R25, UR17, 0x2 ;  /* 0x0000001119197c11 */ /* 0x000fc4000f8e10ff */
[----:B------:R-:W-:Y:S01]  /*1460*/  LEA R27, R27, UR17, 0x2 ;  /* 0x000000111b1b7c11 */ /* 0x000fe2000f8e10ff */
[----:B------:R0:W-:Y:S01]  /*1470*/  ATOMS.POPC.INC.32 RZ, [R23+URZ] ;  /* 0x0000000017ff7f8c */ /* 0x0001e2000d8000ff */
[----:B------:R-:W-:Y:S02]  /*1480*/  SHF.R.U32.HI R24, RZ, UR16, R8 ;  /* 0x00000010ff187c19 */ /* 0x000fe40008011608 */
[----:B------:R-:W-:Y:S01]  /*1490*/  SHF.R.U32.HI R26, RZ, UR16, R7 ;  /* 0x00000010ff1a7c19 */ /* 0x000fe20008011607 */
[----:B------:R1:W-:Y:S01]  /*14a0*/  ATOMS.POPC.INC.32 RZ, [R25+URZ] ;  /* 0x0000000019ff7f8c */ /* 0x0003e2000d8000ff */
[-C--:B------:R-:W-:Y:S02]  /*14b0*/  LOP3.LUT R29, R29, R22.reuse, RZ, 0x30, !PT ;  /* 0x000000161d1d7212 */ /* 0x080fe400078e30ff */
[----:B------:R-:W-:Y:S01]  /*14c0*/  LOP3.LUT R24, R24, R22, RZ, 0x30, !PT ;  /* 0x0000001618187212 */ /* 0x000fe200078e30ff */
[----:B------:R2:W-:Y:S01]  /*14d0*/  ATOMS.POPC.INC.32 RZ, [R27+URZ] ;  /* 0x000000001bff7f8c */ /* 0x0005e2000d8000ff */
[----:B0-----:R-:W-:-:S02]  /*14e0*/  SHF.R.U32.HI R23, RZ, UR16, R6 ;  /* 0x00000010ff177c19 */ /* 0x001fc40008011606 */
[-C--:B------:R-:W-:Y:S02]  /*14f0*/  LOP3.LUT R26, R26, R22.reuse, RZ, 0x30, !PT ;  /* 0x000000161a1a7212 */ /* 0x080fe400078e30ff */
[----:B-1----:R-:W-:Y:S02]  /*1500*/  SHF.R.U32.HI R25, RZ, UR16, R5 ;  /* 0x00000010ff197c19 */ /* 0x002fe40008011605 */
[-C--:B------:R-:W-:Y:S02]  /*1510*/  LOP3.LUT R23, R23, R22.reuse, RZ, 0x30, !PT ;  /* 0x0000001617177212 */ /* 0x080fe400078e30ff */
[----:B--2---:R-:W-:Y:S02]  /*1520*/  SHF.R.U32.HI R27, RZ, UR16, R19 ;  /* 0x00000010ff1b7c19 */ /* 0x004fe40008011613 */
[----:B------:R-:W-:Y:S02]  /*1530*/  LEA R29, R29, UR17, 0x2 ;  /* 0x000000111d1d7c11 */ /* 0x000fe4000f8e10ff */
[----:B------:R-:W-:-:S02]  /*1540*/  LOP3.LUT R25, R25, R22, RZ, 0x30, !PT ;  /* 0x0000001619197212 */ /* 0x000fc400078e30ff */
[----:B------:R-:W-:Y:S01]  /*1550*/  LEA R24, R24, UR17, 0x2 ;  /* 0x0000001118187c11 */ /* 0x000fe2000f8e10ff */
[----:B------:R0:W-:Y:S01]  /*1560*/  ATOMS.POPC.INC.32 RZ, [R29+URZ] ;  /* 0x000000001dff7f8c */ /* 0x0001e2000d8000ff */
[----:B------:R-:W-:Y:S02]  /*1570*/  LOP3.LUT R27, R27, R22, RZ, 0x30, !PT ;  /* 0x000000161b1b7212 */ /* 0x000fe400078e30ff */
[----:B------:R-:W-:Y:S01]  /*1580*/  LEA R26, R26, UR17, 0x2 ;  /* 0x000000111a1a7c11 */ /* 0x000fe2000f8e10ff */
[----:B------:R1:W-:Y:S01]  /*1590*/  ATOMS.POPC.INC.32 RZ, [R24+URZ] ;  /* 0x0000000018ff7f8c */ /* 0x0003e2000d8000ff */
[----:B------:R-:W-:Y:S02]  /*15a0*/  LEA R23, R23, UR17, 0x2 ;  /* 0x0000001117177c11 */ /* 0x000fe4000f8e10ff */
[----:B------:R-:W-:Y:S01]  /*15b0*/  LEA R25, R25, UR17, 0x2 ;  /* 0x0000001119197c11 */ /* 0x000fe2000f8e10ff */
[----:B------:R2:W-:Y:S01]  /*15c0*/  ATOMS.POPC.INC.32 RZ, [R26+URZ] ;  /* 0x000000001aff7f8c */ /* 0x0005e2000d8000ff */
[----:B------:R-:W-:-:S02]  /*15d0*/  LEA R27, R27, UR17, 0x2 ;  /* 0x000000111b1b7c11 */ /* 0x000fc4000f8e10ff */
[----:B0-----:R-:W-:Y:S01]  /*15e0*/  SHF.R.U32.HI R29, RZ, UR16, R18 ;  /* 0x00000010ff1d7c19 */ /* 0x001fe20008011612 */
[----:B------:R0:W-:Y:S01]  /*15f0*/  ATOMS.POPC.INC.32 RZ, [R23+URZ] ;  /* 0x0000000017ff7f8c */ /* 0x0001e2000d8000ff */
[----:B-1----:R-:W-:Y:S02]  /*1600*/  SHF.R.U32.HI R24, RZ, UR16, R17 ;  /* 0x00000010ff187c19 */ /* 0x002fe40008011611 */
[----:B------:R-:W-:Y:S01]  /*1610*/  SHF.R.U32.HI R28, RZ, UR16, R15 ;  /* 0x00000010ff1c7c19 */ /* 0x000fe2000801160f */
[----:B------:R1:W-:Y:S01]  /*1620*/  ATOMS.POPC.INC.32 RZ, [R25+URZ] ;  /* 0x0000000019ff7f8c */ /* 0x0003e2000d8000ff */
[----:B--2---:R-:W-:Y:S02]  /*1630*/  SHF.R.U32.HI R26, RZ, UR16, R16 ;  /* 0x00000010ff1a7c19 */ /* 0x004fe40008011610 */
[----:B------:R-:W-:Y:S01]  /*1640*/  LOP3.LUT R29, R29, R22, RZ, 0x30, !PT ;  /* 0x000000161d1d7212 */ /* 0x000fe200078e30ff */
[----:B------:R2:W-:Y:S01]  /*1650*/  ATOMS.POPC.INC.32 RZ, [R27+URZ] ;  /* 0x000000001bff7f8c */ /* 0x0005e2000d8000ff */
[----:B0-----:R-:W-:-:S02]  /*1660*/  SHF.R.U32.HI R23, RZ, UR16, R2 ;  /* 0x00000010ff177c19 */ /* 0x001fc40008011602 */
[-C--:B------:R-:W-:Y:S02]  /*1670*/  LOP3.LUT R24, R24, R22.reuse, RZ, 0x30, !PT ;  /* 0x0000001618187212 */ /* 0x080fe400078e30ff */
[----:B-1----:R-:W-:Y:S02]  /*1680*/  SHF.R.U32.HI R25, RZ, UR16, R13 ;  /* 0x00000010ff197c19 */ /* 0x002fe4000801160d */
[-C--:B------:R-:W-:Y:S02]  /*1690*/  LOP3.LUT R26, R26, R22.reuse, RZ, 0x30, !PT ;  /* 0x000000161a1a7212 */ /* 0x080fe400078e30ff */
[----:B--2---:R-:W-:Y:S01]  /*16a0*/  SHF.R.U32.HI R27, RZ, UR16, R14 ;  /* 0x00000010ff1b7c19 */ /* 0x004fe2000801160e */
[----:B------:R-:W-:Y:S01]  /*16b0*/  UIADD3 UR16, UPT, UPT, UR16, 0x8, URZ ;  /* 0x0000000810107890 */ /* 0x000fe2000fffe0ff */
[----:B------:R-:W-:Y:S02]  /*16c0*/  LOP3.LUT R23, R23, R22, RZ, 0x30, !PT ;  /* 0x0000001617177212 */ /* 0x000fe400078e30ff */
[----:B------:R-:W-:-:S02]  /*16d0*/  LEA R29, R29, UR17, 0x2 ;  /* 0x000000111d1d7c11 */ /* 0x000fc4000f8e10ff */
[-C--:B------:R-:W-:Y:S02]  /*16e0*/  LOP3.LUT R25, R25, R22.reuse, RZ, 0x30, !PT ;  /* 0x0000001619197212 */ /* 0x080fe400078e30ff */
[----:B------:R-:W-:Y:S01]  /*16f0*/  ISETP.LE.AND P0, PT, R3, UR16, PT ;  /* 0x0000001003007c0c */ /* 0x000fe2000bf03270 */
[----:B------:R0:W-:Y:S01]  /*1700*/  ATOMS.POPC.INC.32 RZ, [R29+URZ] ;  /* 0x000000001dff7f8c */ /* 0x0001e2000d8000ff */
[----:B------:R-:W-:Y:S02]  /*1710*/  LEA R24, R24, UR17, 0x2 ;  /* 0x0000001118187c11 */ /* 0x000fe4000f8e10ff */
[-C--:B------:R-:W-:Y:S02]  /*1720*/  LOP3.LUT R27, R27, R22.reuse, RZ, 0x30, !PT ;  /* 0x000000161b1b7212 */ /* 0x080fe400078e30ff */
[----:B------:R-:W-:Y:S01]  /*1730*/  LEA R26, R26, UR17, 0x2 ;  /* 0x000000111a1a7c11 */ /* 0x000fe2000f8e10ff */
[----:B------:R0:W-:Y:S01]  /*1740*/  ATOMS.POPC.INC.32 RZ, [R24+URZ] ;  /* 0x0000000018ff7f8c */ /* 0x0001e2000d8000ff */
[----:B------:R-:W-:-:S02]  /*1750*/  LOP3.LUT R28, R28, R22, RZ, 0x30, !PT ;  /* 0x000000161c1c7212 */ /* 0x000fc400078e30ff */
[----:B------:R-:W-:Y:S01]  /*1760*/  LEA R23, R23, UR17, 0x2 ;  /* 0x0000001117177c11 */ /* 0x000fe2000f8e10ff */
[----:B------:R0:W-:Y:S01]  /*1770*/  ATOMS.POPC.INC.32 RZ, [R26+URZ] ;  /* 0x000000001aff7f8c */ /* 0x0001e2000d8000ff */
[----:B------:R-:W-:Y:S02]  /*1780*/  LEA R25, R25, UR17, 0x2 ;  /* 0x0000001119197c11 */ /* 0x000fe4000f8e10ff */
[----:B------:R-:W-:Y:S01]  /*1790*/  LEA R27, R27, UR17, 0x2 ;  /* 0x000000111b1b7c11 */ /* 0x000fe2000f8e10ff */
[----:B------:R0:W-:Y:S01]  /*17a0*/  ATOMS.POPC.INC.32 RZ, [R23+URZ] ;  /* 0x0000000017ff7f8c */ /* 0x0001e2000d8000ff */
[----:B------:R-:W-:-:S03]  /*17b0*/  LEA R28, R28, UR17, 0x2 ;  /* 0x000000111c1c7c11 */ /* 0x000fc6000f8e10ff */
[----:B------:R0:W-:Y:S04]  /*17c0*/  ATOMS.POPC.INC.32 RZ, [R25+URZ] ;  /* 0x0000000019ff7f8c */ /* 0x0001e8000d8000ff */
[----:B------:R0:W-:Y:S04]  /*17d0*/  ATOMS.POPC.INC.32 RZ, [R27+URZ] ;  /* 0x000000001bff7f8c */ /* 0x0001e8000d8000ff */
[----:B------:R0:W-:Y:S01]  /*17e0*/  ATOMS.POPC.INC.32 RZ, [R28+URZ] ;  /* 0x000000001cff7f8c */ /* 0x0001e2000d8000ff */
[----:B------:R-:W-:Y:S05]  /*17f0*/  @!P0 BRA `(.L_x_147) ;  /* 0xfffffff800dc8947 */ /* 0x000fea000383ffff */
.L_x_146:
[----:B------:R-:W-:Y:S05]  /*1800*/  BRA.U !UP0, `(.L_x_148) ;  /* 0xfffffff108dc7547 */ /* 0x000fea000b83ffff */
.L_x_143:
[----:B------:R-:W-:Y:S01]  /*1810*/  BAR.SYNC.DEFER_BLOCKING 0x0 ;  /* 0x0000000000007b1d */ /* 0x000fe20000010000 */
[----:B------:R-:W-:-:S05]  /*1820*/  ISETP.NE.AND P0, PT, R20, RZ, PT ;  /* 0x000000ff1400720c */ /* 0x000fca0003f05270 */
[----:B------:R-:W-:Y:S08]  /*1830*/  BSSY.RECONVERGENT B0, `(.L_x_149) ;  /* 0x0000164000007945 */ /* 0x000ff00003800200 */
[----:B------:R-:W-:Y:S05]  /*1840*/  @P0 BRA `(.L_x_150) ;  /* 0x0000001400880947 */ /* 0x000fea0003800000 */
[----:B------:R-:W-:Y:S01]  /*1850*/  UISETP.GE.U32.AND UP0, UPT, UR22, 0x7, UPT ;  /* 0x000000071600788c */ /* 0x000fe2000bf06070 */
[----:B0-23--:R-:W-:-:S08]  /*1860*/  IMAD.MOV.U32 R3, RZ, RZ, RZ ;  /* 0x000000ffff037224 */ /* 0x00dfd000078e00ff */
[----:B------:R-:W-:Y:S05]  /*1870*/  BRA.U !UP0, `(.L_x_151) ;  /* 0x00000005085c7547 */ /* 0x000fea000b800000 */
[----:B----4-:R-:W0:Y:S01]  /*1880*/  LDC.64 R2, c[0x0][0x380] ;  /* 0x0000e000ff027b82 */ /* 0x010e220000000a00 */
[----:B-1---5:R-:W-:-:S07]  /*1890*/  IMAD.MOV.U32 R5, RZ, RZ, RZ ;  /* 0x000000ffff057224 */ /* 0x022fce00078e00ff */
.L_x_168:
[----:B----4-:R-:W-:Y:S01]  /*18a0*/  IMAD R7, R5, 0x400, R0 ;  /* 0x0000040005077824 */ /* 0x010fe200078e0200 */
[----:B------:R-:W-:Y:S04]  /*18b0*/  BSSY.RECONVERGENT B1, `(.L_x_152) ;  /* 0x000000f000017945 */ /* 0x000fe80003800200 */
[----:B01----:R-:W1:Y:S04]  /*18c0*/  LDS R18, [R7] ;  /* 0x0000000007127984 */ /* 0x003e680000000800 */
[----:B--23--:R2:W3:Y:S04]  /*18d0*/  LDS R9, [R7+0x400] ;  /* 0x0004000007097984 */ /* 0x00c4e80000000800 */
[----:B------:R2:W4:Y:S04]  /*18e0*/  LDS R22, [R7+0x800] ;  /* 0x0008000007167984 */ /* 0x0005280000000800 */
[----:B------:R2:W0:Y:S04]  /*18f0*/  LDS R14, [R7+0xc00] ;  /* 0x000c0000070e7984 */ /* 0x0004280000000800 */
[----:B------:R2:W0:Y:S04]  /*1900*/  LDS R12, [R7+0x1000] ;  /* 0x00100000070c7984 */ /* 0x0004280000000800 */
[----:B------:R2:W0:Y:S04]  /*1910*/  LDS R6, [R7+0x1400] ;  /* 0x0014000007067984 */ /* 0x0004280000000800 */
[----:B------:R2:W0:Y:S04]  /*1920*/  LDS R8, [R7+0x1800] ;  /* 0x0018000007087984 */ /* 0x0004280000000800 */
[----:B------:R2:W0:Y:S01]  /*1930*/  LDS R10, [R7+0x1c00] ;  /* 0x001c0000070a7984 */ /* 0x0004220000000800 */
[----:B-1----:R-:W-:-:S13]  /*1940*/  ISETP.NE.AND P0, PT, R18, RZ, PT ;  /* 0x000000ff1200720c */ /* 0x002fda0003f05270 */
[----:B--234-:R-:W-:Y:S05]  /*1950*/  @!P0 BRA `(.L_x_153) ;  /* 0x0000000000108947 */ /* 0x01cfea0003800000 */
[----:B------:R-:W-:Y:S01]  /*1960*/  LEA R17, R5, R4, 0x8 ;  /* 0x0000000405117211 */ /* 0x000fe200078e40ff */
[----:B------:R-:W-:-:S04]  /*1970*/  IMAD.MOV.U32 R19, RZ, RZ, RZ ;  /* 0x000000ffff137224 */ /* 0x000fc800078e00ff */
[----:B0-----:R-:W-:-:S05]  /*1980*/  IMAD.WIDE.U32 R16, R17, 0x8, R2 ;  /* 0x0000000811107825 */ /* 0x001fca00078e0002 */
[----:B------:R1:W-:Y:S02]  /*1990*/  REDG.E.ADD.64.STRONG.GPU desc[UR20][R16.64], R18 ;  /* 0x000000121000798e */ /* 0x0003e4000c12e514 */
.L_x_153:
[----:B------:R-:W-:Y:S05]  /*19a0*/  BSYNC.RECONVERGENT B1 ;  /* 0x0000000000017941 */ /* 0x000fea0003800200 */
.L_x_152:
[----:B------:R-:W-:Y:S01]  /*19b0*/  ISETP.NE.AND P6, PT, R9, RZ, PT ;  /* 0x000000ff0900720c */ /* 0x000fe20003fc5270 */
[----:B------:R-:W-:Y:S01]  /*19c0*/  BSSY.RECONVERGENT B1, `(.L_x_154) ;  /* 0x000000e000017945 */ /* 0x000fe20003800200 */
[----:B------:R-:W-:Y:S02]  /*19d0*/  ISETP.NE.AND P0, PT, R22, RZ, PT ;  /* 0x000000ff1600720c */ /* 0x000fe40003f05270 */
[----:B0-----:R-:W-:Y:S02]  /*19e0*/  ISETP.NE.AND P1, PT, R14, RZ, PT ;  /* 0x000000ff0e00720c */ /* 0x001fe40003f25270 */
[----:B------:R-:W-:Y:S02]  /*19f0*/  ISETP.NE.AND P2, PT, R12, RZ, PT ;  /* 0x000000ff0c00720c */ /* 0x000fe40003f45270 */
[----:B------:R-:W-:Y:S02]  /*1a00*/  ISETP.NE.AND P3, PT, R6, RZ, PT ;  /* 0x000000ff0600720c */ /* 0x000fe40003f65270 */
[----:B------:R-:W-:-:S02]  /*1a10*/  ISETP.NE.AND P4, PT, R8, RZ, PT ;  /* 0x000000ff0800720c */ /* 0x000fc40003f85270 */
[----:B------:R-:W-:Y:S01]  /*1a20*/  ISETP.NE.AND P5, PT, R10, RZ, PT ;  /* 0x000000ff0a00720c */ /* 0x000fe20003fa5270 */
[----:B------:R-:W-:-:S12]  /*1a30*/  @!P6 BRA `(.L_x_155) ;  /* 0x000000000018e947 */ /* 0x000fd80003800000 */
[----:B-1----:R-:W-:Y:S02]  /*1a40*/  IMAD R17, R5, 0x100, R4 ;  /* 0x0000010005117824 */ /* 0x002fe400078e0204 */
[----:B------:R-:W-:Y:S02]  /*1a50*/  IMAD.MOV.U32 R18, RZ, RZ, R9 ;  /* 0x000000ffff127224 */ /* 0x000fe400078e0009 */
[----:B------:R-:W-:Y:S02]  /*1a60*/  VIADD R17, R17, 0x100 ;  /* 0x0000010011117836 */ /* 0x000fe40000000000 */
[----:B------:R-:W-:Y:S02]  /*1a70*/  IMAD.MOV.U32 R19, RZ, RZ, RZ ;  /* 0x000000ffff137224 */ /* 0x000fe400078e00ff */
[----:B------:R-:W-:-:S05]  /*1a80*/  IMAD.WIDE.U32 R16, R17, 0x8, R2 ;  /* 0x0000000811107825 */ /* 0x000fca00078e0002 */
[----:B------:R0:W-:Y:S02]  /*1a90*/  REDG.E.ADD.64.STRONG.GPU desc[UR20][R16.64], R18 ;  /* 0x000000121000798e */ /* 0x0001e4000c12e514 */
.L_x_155:
[----:B------:R-:W-:Y:S05]  /*1aa0*/  BSYNC.RECONVERGENT B1 ;  /* 0x0000000000017941 */ /* 0x000fea0003800200 */
.L_x_154:
[----:B------:R-:W-:Y:S04]  /*1ab0*/  BSSY.RECONVERGENT B1, `(.L_x_156) ;  /* 0x0000007000017945 */ /* 0x000fe80003800200 */
[----:B------:R-:W-:Y:S05]  /*1ac0*/  @!P0 BRA `(.L_x_157) ;  /* 0x0000000000148947 */ /* 0x000fea0003800000 */
[----:B01----:R-:W-:Y:S02]  /*1ad0*/  IMAD R17, R5, 0x100, R4 ;  /* 0x0000010005117824 */ /* 0x003fe400078e0204 */
[----:B------:R-:W-:-:S03]  /*1ae0*/  IMAD.MOV.U32 R23, RZ, RZ, RZ ;  /* 0x000000ffff177224 */ /* 0x000fc600078e00ff */
[----:B------:R-:W-:-:S05]  /*1af0*/  IADD3 R17, PT, PT, R17, 0x200, RZ ;  /* 0x0000020011117810 */ /* 0x000fca0007ffe0ff */
[----:B------:R-:W-:-:S05]  /*1b00*/  IMAD.WIDE.U32 R16, R17, 0x8, R2 ;  /* 0x0000000811107825 */ /* 0x000fca00078e0002 */
[----:B------:R2:W-:Y:S02]  /*1b10*/  REDG.E.ADD.64.STRONG.GPU desc[UR20][R16.64], R22 ;  /* 0x000000161000798e */ /* 0x0005e4000c12e514 */
.L_x_157:
[----:B------:R-:W-:Y:S05]  /*1b20*/  BSYNC.RECONVERGENT B1 ;  /* 0x0000000000017941 */ /* 0x000fea0003800200 */
.L_x_156:
[----:B------:R-:W-:Y:S04]  /*1b30*/  BSSY.RECONVERGENT B1, `(.L_x_158) ;  /* 0x0000007000017945 */ /* 0x000fe80003800200 */
[----:B------:R-:W-:Y:S05]  /*1b40*/  @!P1 BRA `(.L_x_159) ;  /* 0x0000000000149947 */ /* 0x000fea0003800000 */
[----:B012---:R-:W-:Y:S02]  /*1b50*/  IMAD R17, R5, 0x100, R4 ;  /* 0x0000010005117824 */ /* 0x007fe400078e0204 */
[----:B------:R-:W-:Y:S02]  /*1b60*/  IMAD.MOV.U32 R15, RZ, RZ, RZ ;  /* 0x000000ffff0f7224 */ /* 0x000fe400078e00ff */
[----:B------:R-:W-:-:S04]  /*1b70*/  VIADD R17, R17, 0x300 ;  /* 0x0000030011117836 */ /* 0x000fc80000000000 */
[----:B------:R-:W-:-:S05]  /*1b80*/  IMAD.WIDE.U32 R16, R17, 0x8, R2 ;  /* 0x0000000811107825 */ /* 0x000fca00078e0002 */
[----:B------:R3:W-:Y:S02]  /*1b90*/  REDG.E.ADD.64.STRONG.GPU desc[UR20][R16.64], R14 ;  /* 0x0000000e1000798e */ /* 0x0007e4000c12e514 */
.L_x_159:
[----:B------:R-:W-:Y:S05]  /*1ba0*/  BSYNC.RECONVERGENT B1 ;  /* 0x0000000000017941 */ /* 0x000fea0003800200 */
.L_x_158:
[----:B------:R-:W-:Y:S04]  /*1bb0*/  BSSY.RECONVERGENT B1, `(.L_x_160) ;  /* 0x0000007000017945 */ /* 0x000fe80003800200 */
[----:B------:R-:W-:Y:S05]  /*1bc0*/  @!P2 BRA `(.L_x_161) ;  /* 0x000000000014a947 */ /* 0x000fea0003800000 */
[----:B---3--:R-:W-:Y:S02]  /*1bd0*/  IMAD R15, R5, 0x100, R4 ;  /* 0x00000100050f7824 */ /* 0x008fe400078e0204 */
[----:B------:R-:W-:Y:S02]  /*1be0*/  HFMA2 R13, -RZ, RZ, 0, 0 ;  /* 0x00000000ff0d7431 */ /* 0x000fe400000001ff */
[----:B------:R-:W-:-:S04]  /*1bf0*/  VIADD R15, R15, 0x400 ;  /* 0x000004000f0f7836 */ /* 0x000fc80000000000 */
[----:B------:R-:W-:-:S05]  /*1c00*/  IMAD.WIDE.U32 R14, R15, 0x8, R2 ;  /* 0x000000080f0e7825 */ /* 0x000fca00078e0002 */
[----:B------:R4:W-:Y:S02]  /*1c10*/  REDG.E.ADD.64.STRONG.GPU desc[UR20][R14.64], R12 ;  /* 0x0000000c0e00798e */ /* 0x0009e4000c12e514 */
.L_x_161:
[----:B------:R-:W-:Y:S05]  /*1c20*/  BSYNC.RECONVERGENT B1 ;  /* 0x0000000000017941 */ /* 0x000fea0003800200 */
.L_x_160:
[----:B------:R-:W-:Y:S04]  /*1c30*/  BSSY.RECONVERGENT B1, `(.L_x_162) ;  /* 0x0000007000017945 */ /* 0x000fe80003800200 */
[----:B------:R-:W-:Y:S05]  /*1c40*/  @!P3 BRA `(.L_x_163) ;  /* 0x000000000014b947 */ /* 0x000fea0003800000 */
[----:B----4-:R-:W-:Y:S02]  /*1c50*/  IMAD R13, R5, 0x100, R4 ;  /* 0x00000100050d7824 */ /* 0x010fe400078e0204 */
[----:B------:R-:W-:Y:S02]  /*1c60*/  IMAD.MOV.U32 R7, RZ, RZ, RZ ;  /* 0x000000ffff077224 */ /* 0x000fe400078e00ff */
[----:B------:R-:W-:-:S04]  /*1c70*/  VIADD R13, R13, 0x500 ;  /* 0x000005000d0d7836 */ /* 0x000fc80000000000 */
[----:B------:R-:W-:-:S05]  /*1c80*/  IMAD.WIDE.U32 R12, R13, 0x8, R2 ;  /* 0x000000080d0c7825 */ /* 0x000fca00078e0002 */
[----:B------:R4:W-:Y:S02]  /*1c90*/  REDG.E.ADD.64.STRONG.GPU desc[UR20][R12.64], R6 ;  /* 0x000000060c00798e */ /* 0x0009e4000c12e514 */
.L_x_163:
[----:B------:R-:W-:Y:S05]  /*1ca0*/  BSYNC.RECONVERGENT B1 ;  /* 0x0000000000017941 */ /* 0x000fea0003800200 */
.L_x_162:
[----:B------:R-:W-:Y:S04]  /*1cb0*/  BSSY.RECONVERGENT B1, `(.L_x_164) ;  /* 0x0000007000017945 */ /* 0x000fe80003800200 */
[----:B------:R-:W-:Y:S05]  /*1cc0*/  @!P4 BRA `(.L_x_165) ;  /* 0x000000000014c947 */ /* 0x000fea0003800000 */
[----:B----4-:R-:W-:Y:S02]  /*1cd0*/  IMAD R7, R5, 0x100, R4 ;  /* 0x0000010005077824 */ /* 0x010fe400078e0204 */
[----:B------:R-:W-:Y:S02]  /*1ce0*/  IMAD.MOV.U32 R9, RZ, RZ, RZ ;  /* 0x000000ffff097224 */ /* 0x000fe400078e00ff */
[----:B------:R-:W-:-:S04]  /*1cf0*/  VIADD R7, R7, 0x600 ;  /* 0x0000060007077836 */ /* 0x000fc80000000000 */
[----:B------:R-:W-:-:S05]  /*1d00*/  IMAD.WIDE.U32 R6, R7, 0x8, R2 ;  /* 0x0000000807067825 */ /* 0x000fca00078e0002 */
[----:B------:R4:W-:Y:S02]  /*1d10*/  REDG.E.ADD.64.STRONG.GPU desc[UR20][R6.64], R8 ;  /* 0x000000080600798e */ /* 0x0009e4000c12e514 */
.L_x_165:
[----:B------:R-:W-:Y:S05]  /*1d20*/  BSYNC.RECONVERGENT B1 ;  /* 0x0000000000017941 */ /* 0x000fea0003800200 */
.L_x_164:
[----:B------:R-:W-:Y:S04]  /*1d30*/  BSSY.RECONVERGENT B1, `(.L_x_166) ;  /* 0x0000007000017945 */ /* 0x000fe80003800200 */
[----:B------:R-:W-:Y:S05]  /*1d40*/  @!P5 BRA `(.L_x_167) ;  /* 0x000000000014d947 */ /* 0x000fea0003800000 */
[----:B----4-:R-:W-:Y:S01]  /*1d50*/  LEA R7, R5, R4, 0x8 ;  /* 0x0000000405077211 */ /* 0x010fe200078e40ff */
[----:B------:R-:W-:-:S04]  /*1d60*/  IMAD.MOV.U32 R11, RZ, RZ, RZ ;  /* 0x000000ffff0b7224 */ /* 0x000fc800078e00ff */
[----:B------:R-:W-:-:S04]  /*1d70*/  VIADD R7, R7, 0x700 ;  /* 0x0000070007077836 */ /* 0x000fc80000000000 */
[----:B------:R-:W-:-:S05]  /*1d80*/  IMAD.WIDE.U32 R6, R7, 0x8, R2 ;  /* 0x0000000807067825 */ /* 0x000fca00078e0002 */
[----:B------:R4:W-:Y:S02]  /*1d90*/  REDG.E.ADD.64.STRONG.GPU desc[UR20][R6.64], R10 ;  /* 0x0000000a0600798e */ /* 0x0009e4000c12e514 */
.L_x_167:
[----:B------:R-:W-:Y:S05]  /*1da0*/  BSYNC.RECONVERGENT B1 ;  /* 0x0000000000017941 */ /* 0x000fea0003800200 */
.L_x_166:
[----:B------:R-:W-:-:S05]  /*1db0*/  VIADD R5, R5, 0x8 ;  /* 0x0000000805057836 */ /* 0x000fca0000000000 */
[----:B------:R-:W-:-:S13]  /*1dc0*/  ISETP.NE.AND P0, PT, R5, UR27, PT ;  /* 0x0000001b05007c0c */ /* 0x000fda000bf05270 */
[----:B------:R-:W-:Y:S05]  /*1dd0*/  @P0 BRA `(.L_x_168) ;  /* 0xfffffff800b00947 */ /* 0x000fea000383ffff */
[----:B------:R-:W-:-:S07]  /*1de0*/  IMAD.U32 R3, RZ, RZ, UR27 ;  /* 0x0000001bff037e24 */ /* 0x000fce000f8e00ff */
.L_x_151:
[----:B------:R-:W-:Y:S02]  /*1df0*/  UISETP.NE.AND UP0, UPT, UR24, URZ, UPT ;  /* 0x000000ff1800728c */ /* 0x000fe4000bf05270 */
[----:B----45:R-:W-:Y:S02]  /*1e00*/  IMAD.U32 R8, RZ, RZ, UR24 ;  /* 0x00000018ff087e24 */ /* 0x030fe4000f8e00ff */
[----:B-1----:R-:W-:-:S03]  /*1e10*/  IMAD.U32 R5, RZ, RZ, UR25 ;  /* 0x00000019ff057e24 */ /* 0x002fc6000f8e00ff */
[----:B------:R-:W-:Y:S01]  /*1e20*/  IADD3 R8, PT, PT, R8, -0x1, RZ ;  /* 0xffffffff08087810 */ /* 0x000fe20007ffe0ff */
[----:B------:R-:W-:Y:S01]  /*1e30*/  VIADD R5, R5, 0xffffffff ;  /* 0xffffffff05057836 */ /* 0x000fe20000000000 */
[----:B------:R-:W-:Y:S06]  /*1e40*/  BRA.U !UP0, `(.L_x_169) ;  /* 0x0000000508707547 */ /* 0x000fec000b800000 */
[----:B------:R-:W-:-:S13]  /*1e50*/  ISETP.GE.U32.AND P0, PT, R8, 0x3, PT ;  /* 0x000000030800780c */ /* 0x000fda0003f06070 */
[----:B------:R-:W-:Y:S05]  /*1e60*/  @!P0 BRA `(.L_x_170) ;  /* 0x0000000000bc8947 */ /* 0x000fea0003800000 */
[----:B------:R-:W-:Y:S01]  /*1e70*/  IMAD R7, R3, 0x400, R0 ;  /* 0x0000040003077824 */ /* 0x000fe200078e0200 */
[----:B------:R-:W-:Y:S04]  /*1e80*/  BSSY.RECONVERGENT B1, `(.L_x_171) ;  /* 0x000000f000017945 */ /* 0x000fe80003800200 */
[----:B------:R-:W1:Y:S04]  /*1e90*/  LDS R12, [R7] ;  /* 0x00000000070c7984 */ /* 0x000e680000000800 */
[----:B------:R-:W4:Y:S04]  /*1ea0*/  LDS R9, [R7+0x400] ;  /* 0x0004000007097984 */ /* 0x000f280000000800 */
[----:B------:R-:W5:Y:S04]  /*1eb0*/  LDS R6, [R7+0x800] ;  /* 0x0008000007067984 */ /* 0x000f680000000800 */
[----:B------:R-:W0:Y:S01]  /*1ec0*/  LDS R2, [R7+0xc00] ;  /* 0x000c000007027984 */ /* 0x000e220000000800 */
[----:B-1----:R-:W-:-:S02]  /*1ed0*/  ISETP.NE.AND P0, PT, R12, RZ, PT ;  /* 0x000000ff0c00720c */ /* 0x002fc40003f05270 */
[----:B----4-:R-:W-:Y:S02]  /*1ee0*/  ISETP.NE.AND P1, PT, R9, RZ, PT ;  /* 0x000000ff0900720c */ /* 0x010fe40003f25270 */
[----:B-----5:R-:W-:Y:S02]  /*1ef0*/  ISETP.NE.AND P2, PT, R6, RZ, PT ;  /* 0x000000ff0600720c */ /* 0x020fe40003f45270 */
[----:B0-----:R-:W-:-:S07]  /*1f00*/  ISETP.NE.AND P3, PT, R2, RZ, PT ;  /* 0x000000ff0200720c */ /* 0x001fce0003f65270 */
[----:B------:R-:W-:Y:S06]  /*1f10*/  @!P0 BRA `(.L_x_172) ;  /* 0x0000000000148947 */ /* 0x000fec0003800000 */
[----:B------:R-:W0:Y:S01]  /*1f20*/  LDC.64 R10, c[0x0][0x380] ;  /* 0x0000e000ff0a7b82 */ /* 0x000e220000000a00 */
[----:B------:R-:W-:Y:S02]  /*1f30*/  IMAD R7, R3, 0x100, R4 ;  /* 0x0000010003077824 */ /* 0x000fe400078e0204 */
[----:B------:R-:W-:Y:S02]  /*1f40*/  IMAD.MOV.U32 R13, RZ, RZ, RZ ;  /* 0x000000ffff0d7224 */ /* 0x000fe400078e00ff */
[----:B0-----:R-:W-:-:S05]  /*1f50*/  IMAD.WIDE.U32 R10, R7, 0x8, R10 ;  /* 0x00000008070a7825 */ /* 0x001fca00078e000a */
[----:B------:R0:W-:Y:S02]  /*1f60*/  REDG.E.ADD.64.STRONG.GPU desc[UR20][R10.64], R12 ;  /* 0x0000000c0a00798e */ /* 0x0001e4000c12e514 */
.L_x_172:
[----:B------:R-:W-:Y:S05]  /*1f70*/  BSYNC.RECONVERGENT B1 ;  /* 0x0000000000017941 */ /* 0x000fea0003800200 */
.L_x_171:
[----:B------:R-:W-:Y:S04]  /*1f80*/  BSSY.RECONVERGENT B1, `(.L_x_173) ;  /* 0x0000009000017945 */ /* 0x000fe80003800200 */
[----:B------:R-:W-:Y:S05]  /*1f90*/  @!P1 BRA `(.L_x_174) ;  /* 0x00000000001c9947 */ /* 0x000fea0003800000 */
[----:B0-----:R-:W0:Y:S01]  /*1fa0*/  LDC.64 R10, c[0x0][0x380] ;  /* 0x0000e000ff0a7b82 */ /* 0x001e220000000a00 */
[----:B------:R-:W-:Y:S01]  /*1fb0*/  IMAD R7, R3, 0x100, R4 ;  /* 0x0000010003077824 */ /* 0x000fe200078e0204 */
[----:B------:R-:W-:Y:S01]  /*1fc0*/  MOV R12, R9 ;  /* 0x00000009000c7202 */ /* 0x000fe20000000f00 */
[----:B------:R-:W-:Y:S02]  /*1fd0*/  IMAD.MOV.U32 R13, RZ, RZ, RZ ;  /* 0x000000ffff0d7224 */ /* 0x000fe400078e00ff */
[----:B------:R-:W-:-:S04]  /*1fe0*/  VIADD R7, R7, 0x100 ;  /* 0x0000010007077836 */ /* 0x000fc80000000000 */
[----:B0-----:R-:W-:-:S05]  /*1ff0*/  IMAD.WIDE.U32 R10, R7, 0x8, R10 ;  /* 0x00000008070a7825 */ /* 0x001fca00078e000a */
[----:B------:R1:W-:Y:S02]  /*2000*/  REDG.E.ADD.64.STRONG.GPU desc[UR20][R10.64], R12 ;  /* 0x0000000c0a00798e */ /* 0x0003e4000c12e514 */
.L_x_174:
[----:B------:R-:W-:Y:S05]  /*2010*/  BSYNC.RECONVERGENT B1 ;  /* 0x0000000000017941 */ /* 0x000fea0003800200 */
.L_x_173:
[----:B------:R-:W-:Y:S04]  /*2020*/  BSSY.RECONVERGENT B1, `(.L_x_175) ;  /* 0x0000008000017945 */ /* 0x000fe80003800200 */
[----:B------:R-:W-:Y:S05]  /*2030*/  @!P2 BRA `(.L_x_176) ;  /* 0x000000000018a947 */ /* 0x000fea0003800000 */
[----:B01----:R-:W0:Y:S01]  /*2040*/  LDC.64 R10, c[0x0][0x380] ;  /* 0x0000e000ff0a7b82 */ /* 0x003e220000000a00 */
[----:B------:R-:W-:-:S04]  /*2050*/  IMAD R7, R3, 0x100, R4 ;  /* 0x0000010003077824 */ /* 0x000fc800078e0204 */
[----:B------:R-:W-:-:S04]  /*2060*/  VIADD R7, R7, 0x200 ;  /* 0x0000020007077836 */ /* 0x000fc80000000000 */
[----:B0-----:R-:W-:-:S04]  /*2070*/  IMAD.WIDE.U32 R10, R7, 0x8, R10 ;  /* 0x00000008070a7825 */ /* 0x001fc800078e000a */
[----:B------:R-:W-:-:S05]  /*2080*/  IMAD.MOV.U32 R7, RZ, RZ, RZ ;  /* 0x000000ffff077224 */ /* 0x000fca00078e00ff */
[----:B------:R4:W-:Y:S02]  /*2090*/  REDG.E.ADD.64.STRONG.GPU desc[UR20][R10.64], R6 ;  /* 0x000000060a00798e */ /* 0x0009e4000c12e514 */
.L_x_176:
[----:B------:R-:W-:Y:S05]  /*20a0*/  BSYNC.RECONVERGENT B1 ;  /* 0x0000000000017941 */ /* 0x000fea0003800200 */
.L_x_175:
[----:B------:R-:W-:Y:S04]  /*20b0*/  BSSY.RECONVERGENT B1, `(.L_x_177) ;  /* 0x0000009000017945 */ /* 0x000fe80003800200 */
[----:B------:R-:W-:Y:S05]  /*20c0*/  @!P3 BRA `(.L_x_178) ;  /* 0x00000000001cb947 */ /* 0x000fea0003800000 */
[----:B----4-:R-:W4:Y:S01]  /*20d0*/  LDC.64 R6, c[0x0][0x380] ;  /* 0x0000e000ff067b82 */ /* 0x010f220000000a00 */
[----:B------:R-:W-:Y:S01]  /*20e0*/  IMAD R9, R3, 0x100, R4 ;  /* 0x0000010003097824 */ /* 0x000fe200078e0204 */
[----:B01----:R-:W-:Y:S01]  /*20f0*/  MOV R10, R2 ;  /* 0x00000002000a7202 */ /* 0x003fe20000000f00 */
[----:B------:R-:W-:Y:S02]  /*2100*/  IMAD.MOV.U32 R11, RZ, RZ, RZ ;  /* 0x000000ffff0b7224 */ /* 0x000fe400078e00ff */
[----:B------:R-:W-:-:S04]  /*2110*/  VIADD R9, R9, 0x300 ;  /* 0x0000030009097836 */ /* 0x000fc80000000000 */
[----:B----4-:R-:W-:-:S05]  /*2120*/  IMAD.WIDE.U32 R6, R9, 0x8, R6 ;  /* 0x0000000809067825 */ /* 0x010fca00078e0006 */
[----:B------:R0:W-:Y:S02]  /*2130*/  REDG.E.ADD.64.STRONG.GPU desc[UR20][R6.64], R10 ;  /* 0x0000000a0600798e */ /* 0x0001e4000c12e514 */
.L_x_178:
[----:B------:R-:W-:Y:S05]  /*2140*/  BSYNC.RECONVERGENT B1 ;  /* 0x0000000000017941 */ /* 0x000fea0003800200 */
.L_x_177:
[----:B------:R-:W-:-:S07]  /*2150*/  VIADD R3, R3, 0x4 ;  /* 0x0000000403037836 */ /* 0x000fce0000000000 */
.L_x_170:
[----:B------:R-:W-:Y:S01]  /*2160*/  UISETP.NE.AND UP0, UPT, UR25, URZ, UPT ;  /* 0x000000ff1900728c */ /* 0x000fe2000bf05270 */
[----:B------:R-:W-:Y:S08]  /*2170*/  BSSY.RECONVERGENT B1, `(.L_x_169) ;  /* 0x0000029000017945 */ /* 0x000ff00003800200 */
[----:B------:R-:W-:Y:S05]  /*2180*/  BRA.U !UP0, `(.L_x_179) ;  /* 0x00000001089c7547 */ /* 0x000fea000b800000 */
[----:B------:R-:W-:-:S13]  /*2190*/  ISETP.NE.AND P0, PT, R5, RZ, PT ;  /* 0x000000ff0500720c */ /* 0x000fda0003f05270 */
[----:B------:R-:W-:Y:S05]  /*21a0*/  @!P0 BRA `(.L_x_180) ;  /* 0x0000000000648947 */ /* 0x000fea0003800000 */
[----:B0---4-:R-:W-:Y:S01]  /*21b0*/  IMAD R6, R3, 0x400, R0 ;  /* 0x0000040003067824 */ /* 0x011fe200078e0200 */
[----:B------:R-:W-:Y:S04]  /*21c0*/  BSSY.RECONVERGENT B2, `(.L_x_181) ;  /* 0x000000c000027945 */ /* 0x000fe80003800200 */
[----:B------:R-:W0:Y:S04]  /*21d0*/  LDS R2, [R6] ;  /* 0x0000000006027984 */ /* 0x000e280000000800 */
[----:B------:R-:W4:Y:S01]  /*21e0*/  LDS R9, [R6+0x400] ;  /* 0x0004000006097984 */ /* 0x000f220000000800 */
[----:B0-----:R-:W-:-:S02]  /*21f0*/  ISETP.NE.AND P0, PT, R2, RZ, PT ;  /* 0x000000ff0200720c */ /* 0x001fc40003f05270 */
[----:B----4-:R-:W-:-:S11]  /*2200*/  ISETP.NE.AND P1, PT, R9, RZ, PT ;  /* 0x000000ff0900720c */ /* 0x010fd60003f25270 */
[----:B------:R-:W-:Y:S05]  /*2210*/  @!P0 BRA `(.L_x_182) ;  /* 0x0000000000188947 */ /* 0x000fea0003800000 */
[----:B------:R-:W0:Y:S01]  /*2220*/  LDC.64 R6, c[0x0][0x380] ;  /* 0x0000e000ff067b82 */ /* 0x000e220000000a00 */
[----:B-1----:R-:W-:-:S04]  /*2230*/  IMAD R11, R3, 0x100, R4 ;  /* 0x00000100030b7824 */ /* 0x002fc800078e0204 */
[----:B0-----:R-:W-:-:S04]  /*2240*/  IMAD.WIDE.U32 R10, R11, 0x8, R6 ;  /* 0x000000080b0a7825 */ /* 0x001fc800078e0006 */
[----:B------:R-:W-:Y:S02]  /*2250*/  IMAD.MOV.U32 R6, RZ, RZ, R2 ;  /* 0x000000ffff067224 */ /* 0x000fe400078e0002 */
[----:B------:R-:W-:-:S05]  /*2260*/  IMAD.MOV.U32 R7, RZ, RZ, RZ ;  /* 0x000000ffff077224 */ /* 0x000fca00078e00ff */
[----:B------:R0:W-:Y:S02]  /*2270*/  REDG.E.ADD.64.STRONG.GPU desc[UR20][R10.64], R6 ;  /* 0x000000060a00798e */ /* 0x0001e4000c12e514 */
.L_x_182:
[----:B------:R-:W-:Y:S05]  /*2280*/  BSYNC.RECONVERGENT B2 ;  /* 0x0000000000027941 */ /* 0x000fea0003800200 */
.L_x_181:
[----:B------:R-:W-:Y:S04]  /*2290*/  BSSY.RECONVERGENT B2, `(.L_x_183) ;  /* 0x0000009000027945 */ /* 0x000fe80003800200 */
[----:B------:R-:W-:Y:S05]  /*22a0*/  @!P1 BRA `(.L_x_184) ;  /* 0x00000000001c9947 */ /* 0x000fea0003800000 */
[----:B0-----:R-:W0:Y:S01]  /*22b0*/  LDC.64 R6, c[0x0][0x380] ;  /* 0x0000e000ff067b82 */ /* 0x001e220000000a00 */
[----:B------:R-:W-:-:S05]  /*22c0*/  LEA R2, R3, R4, 0x8 ;  /* 0x0000000403027211 */ /* 0x000fca00078e40ff */
[----:B-1----:R-:W-:-:S04]  /*22d0*/  VIADD R11, R2, 0x100 ;  /* 0x00000100020b7836 */ /* 0x002fc80000000000 */
[----:B0-----:R-:W-:-:S04]  /*22e0*/  IMAD.WIDE.U32 R10, R11, 0x8, R6 ;  /* 0x000000080b0a7825 */ /* 0x001fc800078e0006 */
[----:B------:R-:W-:Y:S02]  /*22f0*/  IMAD.MOV.U32 R6, RZ, RZ, R9 ;  /* 0x000000ffff067224 */ /* 0x000fe400078e0009 */
[----:B------:R-:W-:-:S05]  /*2300*/  IMAD.MOV.U32 R7, RZ, RZ, RZ ;  /* 0x000000ffff077224 */ /* 0x000fca00078e00ff */
[----:B------:R4:W-:Y:S02]  /*2310*/  REDG.E.ADD.64.STRONG.GPU desc[UR20][R10.64], R6 ;  /* 0x000000060a00798e */ /* 0x0009e4000c12e514 */
.L_x_184:
[----:B------:R-:W-:Y:S05]  /*2320*/  BSYNC.RECONVERGENT B2 ;  /* 0x0000000000027941 */ /* 0x000fea0003800200 */
.L_x_183:
[----:B------:R-:W-:-:S07]  /*2330*/  VIADD R3, R3, 0x2 ;  /* 0x0000000203037836 */ /* 0x000fce0000000000 */
.L_x_180:
[----:B------:R-:W-:-:S09]  /*2340*/  UISETP.NE.AND UP0, UPT, UR9, URZ, UPT ;  /* 0x000000ff0900728c */ /* 0x000fd2000bf05270 */
[----:B------:R-:W-:Y:S05]  /*2350*/  BRA.U !UP0, `(.L_x_179) ;  /* 0x0000000108287547 */ /* 0x000fea000b800000 */
[----:B------:R-:W-:-:S05]  /*2360*/  IMAD R2, R3, 0x400, R0 ;  /* 0x0000040003027824 */ /* 0x000fca00078e0200 */
[----:B------:R-:W5:Y:S02]  /*2370*/  LDS R9, [R2] ;  /* 0x0000000002097984 */ /* 0x000f640000000800 */
[----:B-----5:R-:W-:-:S13]  /*2380*/  ISETP.NE.AND P0, PT, R9, RZ, PT ;  /* 0x000000ff0900720c */ /* 0x020fda0003f05270 */
[----:B------:R-:W-:Y:S05]  /*2390*/  @!P0 BRA `(.L_x_179) ;  /* 0x0000000000188947 */ /* 0x000fea0003800000 */
[----:B0---4-:R-:W0:Y:S01]  /*23a0*/  LDC.64 R6, c[0x0][0x380] ;  /* 0x0000e000ff067b82 */ /* 0x011e220000000a00 */
[----:B------:R-:W-:-:S04]  /*23b0*/  IMAD R3, R3, 0x100, R4 ;  /* 0x0000010003037824 */ /* 0x000fc800078e0204 */
[----:B0-----:R-:W-:Y:S01]  /*23c0*/  IMAD.WIDE.U32 R2, R3, 0x8, R6 ;  /* 0x0000000803027825 */ /* 0x001fe200078e0006 */
[----:B------:R-:W-:-:S03]  /*23d0*/  MOV R6, R9 ;  /* 0x0000000900067202 */ /* 0x000fc60000000f00 */
[----:B------:R-:W-:-:S05]  /*23e0*/  IMAD.MOV.U32 R7, RZ, RZ, RZ ;  /* 0x000000ffff077224 */ /* 0x000fca00078e00ff */
[----:B------:R0:W-:Y:S02]  /*23f0*/  REDG.E.ADD.64.STRONG.GPU desc[UR20][R2.64], R6 ;  /* 0x000000060200798e */ /* 0x0001e4000c12e514 */
.L_x_179:
[----:B------:R-:W-:Y:S05]  /*2400*/  BSYNC.RECONVERGENT B1 ;  /* 0x0000000000017941 */ /* 0x000fea0003800200 */
.L_x_169:
[----:B------:R-:W-:-:S13]  /*2410*/  ISETP.GT.U32.AND P0, PT, R4, 0x7f, PT ;  /* 0x0000007f0400780c */ /* 0x000fda0003f04070 */
[----:B------:R-:W-:Y:S05]  /*2420*/  @P0 BRA `(.L_x_150) ;  /* 0x0000000800900947 */ /* 0x000fea0003800000 */
[----:B------:R-:W-:Y:S01]  /*2430*/  UISETP.GE.U32.AND UP0, UPT, UR22, 0x7, UPT ;  /* 0x000000071600788c */ /* 0x000fe2000bf06070 */
[----:B0-----:R-:W-:-:S08]  /*2440*/  IMAD.MOV.U32 R3, RZ, RZ, RZ ;  /* 0x000000ffff037224 */ /* 0x001fd000078e00ff */
[----:B------:R-:W-:Y:S05]  /*2450*/  BRA.U !UP0, `(.L_x_185) ;  /* 0x0000000508147547 */ /* 0x000fea000b800000 */
[----:B------:R-:W0:Y:S01]  /*2460*/  LDC.64 R2, c[0x0][0x380] ;  /* 0x0000e000ff027b82 */ /* 0x000e220000000a00 */
[----:B------:R-:W-:-:S07]  /*2470*/  IMAD.MOV.U32 R9, RZ, RZ, RZ ;  /* 0x000000ffff097224 */ /* 0x000fce00078e00ff */
.L_x_202:
[C---:B01--4-:R-:W-:Y:S01]  /*2480*/  IMAD R11, R9.reuse, 0x400, R0 ;  /* 0x00000400090b7824 */ /* 0x053fe200078e0200 */
[----:B------:R-:W-:Y:S01]  /*2490*/  BSSY.RECONVERGENT B1, `(.L_x_186) ;  /* 0x0000011000017945 */ /* 0x000fe20003800200 */
[C---:B--23--:R-:W-:Y:S02]  /*24a0*/  IMAD R7, R9.reuse, 0x100, R4 ;  /* 0x0000010009077824 */ /* 0x04cfe400078e0204 */
[----:B------:R-:W-:Y:S01]  /*24b0*/  VIADD R9, R9, 0x8 ;  /* 0x0000000809097836 */ /* 0x000fe20000000000 */
[----:B---3--:R-:W1:Y:S01]  /*24c0*/  LDS R14, [R11+0x200] ;  /* 0x000200000b0e7984 */ /* 0x008e620000000800 */
[----:B0-----:R-:W-:-:S03]  /*24d0*/  IMAD.WIDE.U32 R6, R7, 0x8, R2 ;  /* 0x0000000807067825 */ /* 0x001fc600078e0002 */
[----:B------:R-:W0:Y:S04]  /*24e0*/  LDS R13, [R11+0x600] ;  /* 0x000600000b0d7984 */ /* 0x000e280000000800 */
[----:B--2---:R2:W3:Y:S04]  /*24f0*/  LDS R17, [R11+0xa00] ;  /* 0x000a00000b117984 */ /* 0x0044e80000000800 */
[----:B------:R2:W4:Y:S04]  /*2500*/  LDS R18, [R11+0xe00] ;  /* 0x000e00000b127984 */ /* 0x0005280000000800 */
[----:B------:R2:W2:Y:S04]  /*2510*/  LDS R19, [R11+0x1200] ;  /* 0x001200000b137984 */ /* 0x0004a80000000800 */
[----:B------:R0:W2:Y:S04]  /*2520*/  LDS R16, [R11+0x1600] ;  /* 0x001600000b107984 */ /* 0x0000a80000000800 */
[----:B------:R0:W2:Y:S04]  /*2530*/  LDS R12, [R11+0x1a00] ;  /* 0x001a00000b0c7984 */ /* 0x0000a80000000800 */
[----:B------:R0:W2:Y:S01]  /*2540*/  LDS R10, [R11+0x1e00] ;  /* 0x001e00000b0a7984 */ /* 0x0000a20000000800 */
[----:B-1----:R-:W-:-:S02]  /*2550*/  ISETP.NE.AND P0, PT, R14, RZ, PT ;  /* 0x000000ff0e00720c */ /* 0x002fc40003f05270 */
[----:B0-----:R-:W-:-:S11]  /*2560*/  ISETP.NE.AND P1, PT, R13, RZ, PT ;  /* 0x000000ff0d00720c */ /* 0x001fd60003f25270 */
[----:B---34-:R-:W-:Y:S05]  /*2570*/  @!P0 BRA `(.L_x_187) ;  /* 0x0000000000088947 */ /* 0x018fea0003800000 */
[----:B------:R-:W-:-:S05]  /*2580*/  HFMA2 R15, -RZ, RZ, 0, 0 ;  /* 0x00000000ff0f7431 */ /* 0x000fca00000001ff */
[----:B------:R0:W-:Y:S02]  /*2590*/  REDG.E.ADD.64.STRONG.GPU desc[UR20][R6.64+0x400], R14 ;  /* 0x0004000e0600798e */ /* 0x0001e4000c12e514 */
.L_x_187:
[----:B------:R-:W-:Y:S05]  /*25a0*/  BSYNC.RECONVERGENT B1 ;  /* 0x0000000000017941 */ /* 0x000fea0003800200 */
.L_x_186:
[----:B------:R-:W-:Y:S04]  /*25b0*/  BSSY.RECONVERGENT B1, `(.L_x_188) ;  /* 0x0000005000017945 */ /* 0x000fe80003800200 */
[----:B------:R-:W-:Y:S05]  /*25c0*/  @!P1 BRA `(.L_x_189) ;  /* 0x00000000000c9947 */ /* 0x000fea0003800000 */
[----:B0-----:R-:W-:Y:S02]  /*25d0*/  IMAD.MOV.U32 R14, RZ, RZ, R13 ;  /* 0x000000ffff0e7224 */ /* 0x001fe400078e000d */
[----:B------:R-:W-:-:S05]  /*25e0*/  IMAD.MOV.U32 R15, RZ, RZ, RZ ;  /* 0x000000ffff0f7224 */ /* 0x000fca00078e00ff */
[----:B------:R1:W-:Y:S02]  /*25f0*/  REDG.E.ADD.64.STRONG.GPU desc[UR20][R6.64+0xc00], R14 ;  /* 0x000c000e0600798e */ /* 0x0003e4000c12e514 */
.L_x_189:
[----:B------:R-:W-:Y:S05]  /*2600*/  BSYNC.RECONVERGENT B1 ;  /* 0x0000000000017941 */ /* 0x000fea0003800200 */
.L_x_188:
[----:B------:R-:W-:Y:S01]  /*2610*/  ISETP.NE.AND P6, PT, R17, RZ, PT ;  /* 0x000000ff1100720c */ /* 0x000fe20003fc5270 */
[----:B------:R-:W-:Y:S01]  /*2620*/  BSSY.RECONVERGENT B1, `(.L_x_190) ;  /* 0x000000b000017945 */ /* 0x000fe20003800200 */
[----:B------:R-:W-:Y:S02]  /*2630*/  ISETP.NE.AND P0, PT, R9, UR27, PT ;  /* 0x0000001b09007c0c */ /* 0x000fe4000bf05270 */
[----:B------:R-:W-:Y:S02]  /*2640*/  ISETP.NE.AND P1, PT, R18, RZ, PT ;  /* 0x000000ff1200720c */ /* 0x000fe40003f25270 */
[----:B--2---:R-:W-:Y:S02]  /*2650*/  ISETP.NE.AND P2, PT, R19, RZ, PT ;  /* 0x000000ff1300720c */ /* 0x004fe40003f45270 */
[----:B------:R-:W-:Y:S02]  /*2660*/  ISETP.NE.AND P3, PT, R16, RZ, PT ;  /* 0x000000ff1000720c */ /* 0x000fe40003f65270 */
[----:B------:R-:W-:-:S02]  /*2670*/  ISETP.NE.AND P4, PT, R12, RZ, PT ;  /* 0x000000ff0c00720c */ /* 0x000fc40003f85270 */
[----:B------:R-:W-:Y:S01]  /*2680*/  ISETP.NE.AND P5, PT, R10, RZ, PT ;  /* 0x000000ff0a00720c */ /* 0x000fe20003fa5270 */
[----:B------:R-:W-:-:S12]  /*2690*/  @!P6 BRA `(.L_x_191) ;  /* 0x00000000000ce947 */ /* 0x000fd80003800000 */
[----:B01----:R-:W-:Y:S02]  /*26a0*/  IMAD.MOV.U32 R14, RZ, RZ, R17 ;  /* 0x000000ffff0e7224 */ /* 0x003fe400078e0011 */
[----:B------:R-:W-:-:S05]  /*26b0*/  IMAD.MOV.U32 R15, RZ, RZ, RZ ;  /* 0x000000ffff0f7224 */ /* 0x000fca00078e00ff */
[----:B------:R2:W-:Y:S02]  /*26c0*/  REDG.E.ADD.64.STRONG.GPU desc[UR20][R6.64+0x1400], R14 ;  /* 0x0014000e0600798e */ /* 0x0005e4000c12e514 */
.L_x_191:
[----:B------:R-:W-:Y:S05]  /*26d0*/  BSYNC.RECONVERGENT B1 ;  /* 0x0000000000017941 */ /* 0x000fea0003800200 */
.L_x_190:
[----:B------:R-:W-:Y:S04]  /*26e0*/  BSSY.RECONVERGENT B1, `(.L_x_192) ;  /* 0x0000005000017945 */ /* 0x000fe80003800200 */
[----:B------:R-:W-:Y:S05]  /*26f0*/  @!P1 BRA `(.L_x_193) ;  /* 0x00000000000c9947 */ /* 0x000fea0003800000 */
[----:B012---:R-:W-:Y:S02]  /*2700*/  IMAD.MOV.U32 R14, RZ, RZ, R18 ;  /* 0x000000ffff0e7224 */ /* 0x007fe400078e0012 */
[----:B------:R-:W-:-:S05]  /*2710*/  IMAD.MOV.U32 R15, RZ, RZ, RZ ;  /* 0x000000ffff0f7224 */ /* 0x000fca00078e00ff */
[----:B------:R3:W-:Y:S02]  /*2720*/  REDG.E.ADD.64.STRONG.GPU desc[UR20][R6.64+0x1c00], R14 ;  /* 0x001c000e0600798e */ /* 0x0007e4000c12e514 */
.L_x_193:
[----:B------:R-:W-:Y:S05]  /*2730*/  BSYNC.RECONVERGENT B1 ;  /* 0x0000000000017941 */ /* 0x000fea0003800200 */
.L_x_192:
[----:B------:R-:W-:Y:S04]  /*2740*/  BSSY.RECONVERGENT B1, `(.L_x_194) ;  /* 0x0000005000017945 */ /* 0x000fe80003800200 */
[----:B------:R-:W-:Y:S05]  /*2750*/  @!P2 BRA `(.L_x_195) ;  /* 0x00000000000ca947 */ /* 0x000fea0003800000 */
[----:B0123--:R-:W-:Y:S01]  /*2760*/  MOV R14, R19 ;  /* 0x00000013000e7202 */ /* 0x00ffe20000000f00 */
[----:B------:R-:W-:-:S05]  /*2770*/  IMAD.MOV.U32 R15, RZ, RZ, RZ ;  /* 0x000000ffff0f7224 */ /* 0x000fca00078e00ff */
[----:B------:R4:W-:Y:S02]  /*2780*/  REDG.E.ADD.64.STRONG.GPU desc[UR20][R6.64+0x2400], R14 ;  /* 0x0024000e0600798e */ /* 0x0009e4000c12e514 */
.L_x_195:
[----:B------:R-:W-:Y:S05]  /*2790*/  BSYNC.RECONVERGENT B1 ;  /* 0x0000000000017941 */ /* 0x000fea0003800200 */
.L_x_194:
[----:B------:R-:W-:Y:S04]  /*27a0*/  BSSY.RECONVERGENT B1, `(.L_x_196) ;  /* 0x0000004000017945 */ /* 0x000fe80003800200 */
[----:B------:R-:W-:Y:S05]  /*27b0*/  @!P3 BRA `(.L_x_197) ;  /* 0x000000000008b947 */ /* 0x000fea0003800000 */
[----:B------:R-:W-:-:S05]  /*27c0*/  IMAD.MOV.U32 R17, RZ, RZ, RZ ;  /* 0x000000ffff117224 */ /* 0x000fca00078e00ff */
[----:B------:R0:W-:Y:S02]  /*27d0*/  REDG.E.ADD.64.STRONG.GPU desc[UR20][R6.64+0x2c00], R16 ;  /* 0x002c00100600798e */ /* 0x0001e4000c12e514 */
.L_x_197:
[----:B------:R-:W-:Y:S05]  /*27e0*/  BSYNC.RECONVERGENT B1 ;  /* 0x0000000000017941 */ /* 0x000fea0003800200 */
.L_x_196:
[----:B------:R-:W-:Y:S04]  /*27f0*/  BSSY.RECONVERGENT B1, `(.L_x_198) ;  /* 0x0000004000017945 */ /* 0x000fe80003800200 */
[----:B------:R-:W-:Y:S05]  /*2800*/  @!P4 BRA `(.L_x_199) ;  /* 0x000000000008c947 */ /* 0x000fea0003800000 */
[----:B------:R-:W-:-:S05]  /*2810*/  IMAD.MOV.U32 R13, RZ, RZ, RZ ;  /* 0x000000ffff0d7224 */ /* 0x000fca00078e00ff */
[----:B------:R0:W-:Y:S02]  /*2820*/  REDG.E.ADD.64.STRONG.GPU desc[UR20][R6.64+0x3400], R12 ;  /* 0x0034000c0600798e */ /* 0x0001e4000c12e514 */
.L_x_199:
[----:B------:R-:W-:Y:S05]  /*2830*/  BSYNC.RECONVERGENT B1 ;  /* 0x0000000000017941 */ /* 0x000fea0003800200 */
.L_x_198:
[----:B------:R-:W-:Y:S04]  /*2840*/  BSSY.RECONVERGENT B1, `(.L_x_200) ;  /* 0x0000004000017945 */ /* 0x000fe80003800200 */
[----:B------:R-:W-:Y:S05]  /*2850*/  @!P5 BRA `(.L_x_201) ;  /* 0x000000000008d947 */ /* 0x000fea0003800000 */
[----:B------:R-:W-:-:S05]  /*2860*/  IMAD.MOV.U32 R11, RZ, RZ, RZ ;  /* 0x000000ffff0b7224 */ /* 0x000fca00078e00ff */
[----:B------:R0:W-:Y:S02]  /*2870*/  REDG.E.ADD.64.STRONG.GPU desc[UR20][R6.64+0x3c00], R10 ;  /* 0x003c000a0600798e */ /* 0x0001e4000c12e514 */
.L_x_201:
[----:B------:R-:W-:Y:S05]  /*2880*/  BSYNC.RECONVERGENT B1 ;  /* 0x0000000000017941 */ /* 0x000fea0003800200 */
.L_x_200:
[----:B------:R-:W-:Y:S05]  /*2890*/  @P0 BRA `(.L_x_202) ;  /* 0xfffffff800f80947 */ /* 0x000fea000383ffff */
[----:B------:R-:W-:-:S07]  /*28a0*/  IMAD.U32 R3, RZ, RZ, UR27 ;  /* 0x0000001bff037e24 */ /* 0x000fce000f8e00ff */
.L_x_185:
[----:B------:R-:W-:-:S09]  /*28b0*/  UISETP.NE.AND UP0, UPT, UR24, URZ, UPT ;  /* 0x000000ff1800728c */ /* 0x000fd2000bf05270 */
[----:B------:R-:W-:Y:S05]  /*28c0*/  BRA.U !UP0, `(.L_x_150) ;  /* 0x0000000508687547 */ /* 0x000fea000b800000 */
[----:B------:R-:W-:-:S13]  /*28d0*/  ISETP.GE.U32.AND P0, PT, R8, 0x3, PT ;  /* 0x000000030800780c */ /* 0x000fda0003f06070 */
[----:B------:R-:W-:Y:S05]  /*28e0*/  @!P0 BRA `(.L_x_203) ;  /* 0x0000000000bc8947 */ /* 0x000fea0003800000 */
[----:B01234-:R-:W-:Y:S01]  /*28f0*/  IMAD R7, R3, 0x400, R0 ;  /* 0x0000040003077824 */ /* 0x01ffe200078e0200 */
[----:B------:R-:W-:Y:S04]  /*2900*/  BSSY.RECONVERGENT B1, `(.L_x_204) ;  /* 0x000000f000017945 */ /* 0x000fe80003800200 */
[----:B------:R-:W0:Y:S04]  /*2910*/  LDS R10, [R7+0x200] ;  /* 0x00020000070a7984 */ /* 0x000e280000000800 */
[----:B------:R-:W1:Y:S04]  /*2920*/  LDS R12, [R7+0x600] ;  /* 0x00060000070c7984 */ /* 0x000e680000000800 */
[----:B------:R-:W2:Y:S04]  /*2930*/  LDS R6, [R7+0xa00] ;  /* 0x000a000007067984 */ /* 0x000ea80000000800 */
[----:B------:R-:W3:Y:S01]  /*2940*/  LDS R2, [R7+0xe00] ;  /* 0x000e000007027984 */ /* 0x000ee20000000800 */
[----:B0-----:R-:W-:-:S02]  /*2950*/  ISETP.NE.AND P0, PT, R10, RZ, PT ;  /* 0x000000ff0a00720c */ /* 0x001fc40003f05270 */
[----:B-1----:R-:W-:Y:S02]  /*2960*/  ISETP.NE.AND P1, PT, R12, RZ, PT ;  /* 0x000000ff0c00720c */ /* 0x002fe40003f25270 */
[----:B--2---:R-:W-:Y:S02]  /*2970*/  ISETP.NE.AND P2, PT, R6, RZ, PT ;  /* 0x000000ff0600720c */ /* 0x004fe40003f45270 */
[----:B---3--:R-:W-:-:S07]  /*2980*/  ISETP.NE.AND P3, PT, R2, RZ, PT ;  /* 0x000000ff0200720c */ /* 0x008fce0003f65270 */
[----:B------:R-:W-:Y:S06]  /*2990*/  @!P0 BRA `(.L_x_205) ;  /* 0x0000000000148947 */ /* 0x000fec0003800000 */
[----:B------:R-:W0:Y:S01]  /*29a0*/  LDC.64 R8, c[0x0][0x380] ;  /* 0x0000e000ff087b82 */ /* 0x000e220000000a00 */
[----:B------:R-:W-:Y:S01]  /*29b0*/  LEA R7, R3, R4, 0x8 ;  /* 0x0000000403077211 */ /* 0x000fe200078e40ff */
[----:B------:R-:W-:-:S04]  /*29c0*/  IMAD.MOV.U32 R11, RZ, RZ, RZ ;  /* 0x000000ffff0b7224 */ /* 0x000fc800078e00ff */
[----:B0-----:R-:W-:-:S05]  /*29d0*/  IMAD.WIDE.U32 R8, R7, 0x8, R8 ;  /* 0x0000000807087825 */ /* 0x001fca00078e0008 */
[----:B------:R0:W-:Y:S02]  /*29e0*/  REDG.E.ADD.64.STRONG.GPU desc[UR20][R8.64+0x400], R10 ;  /* 0x0004000a0800798e */ /* 0x0001e4000c12e514 */
.L_x_205:
[----:B------:R-:W-:Y:S05]  /*29f0*/  BSYNC.RECONVERGENT B1 ;  /* 0x0000000000017941 */ /* 0x000fea0003800200 */
.L_x_204:
[----:B------:R-:W-:Y:S04]  /*2a00*/  BSSY.RECONVERGENT B1, `(.L_x_206) ;  /* 0x0000009000017945 */ /* 0x000fe80003800200 */
[----:B------:R-:W-:Y:S05]  /*2a10*/  @!P1 BRA `(.L_x_207) ;  /* 0x00000000001c9947 */ /* 0x000fea0003800000 */
[----:B0-----:R-:W0:Y:S01]  /*2a20*/  LDC.64 R8, c[0x0][0x380] ;  /* 0x0000e000ff087b82 */ /* 0x001e220000000a00 */
[----:B------:R-:W-:Y:S02]  /*2a30*/  IMAD R7, R3, 0x100, R4 ;  /* 0x0000010003077824 */ /* 0x000fe400078e0204 */
[----:B------:R-:W-:Y:S02]  /*2a40*/  IMAD.MOV.U32 R10, RZ, RZ, R12 ;  /* 0x000000ffff0a7224 */ /* 0x000fe400078e000c */
[----:B------:R-:W-:Y:S02]  /*2a50*/  VIADD R7, R7, 0x100 ;  /* 0x0000010007077836 */ /* 0x000fe40000000000 */
[----:B------:R-:W-:Y:S02]  /*2a60*/  IMAD.MOV.U32 R11, RZ, RZ, RZ ;  /* 0x000000ffff0b7224 */ /* 0x000fe400078e00ff */
[----:B0-----:R-:W-:-:S05]  /*2a70*/  IMAD.WIDE.U32 R8, R7, 0x8, R8 ;  /* 0x0000000807087825 */ /* 0x001fca00078e0008 */
[----:B------:R1:W-:Y:S02]  /*2a80*/  REDG.E.ADD.64.STRONG.GPU desc[UR20][R8.64+0x400], R10 ;  /* 0x0004000a0800798e */ /* 0x0003e4000c12e514 */
.L_x_207:
[----:B------:R-:W-:Y:S05]  /*2a90*/  BSYNC.RECONVERGENT B1 ;  /* 0x0000000000017941 */ /* 0x000fea0003800200 */
.L_x_206:
[----:B------:R-:W-:Y:S04]  /*2aa0*/  BSSY.RECONVERGENT B1, `(.L_x_208) ;  /* 0x0000008000017945 */ /* 0x000fe80003800200 */
[----:B------:R-:W-:Y:S05]  /*2ab0*/  @!P2 BRA `(.L_x_209) ;  /* 0x000000000018a947 */ /* 0x000fea0003800000 */
[----:B01----:R-:W0:Y:S01]  /*2ac0*/  LDC.64 R8, c[0x0][0x380] ;  /* 0x0000e000ff087b82 */ /* 0x003e220000000a00 */
[----:B------:R-:W-:-:S05]  /*2ad0*/  IMAD R7, R3, 0x100, R4 ;  /* 0x0000010003077824 */ /* 0x000fca00078e0204 */
[----:B------:R-:W-:-:S05]  /*2ae0*/  IADD3 R7, PT, PT, R7, 0x200, RZ ;  /* 0x0000020007077810 */ /* 0x000fca0007ffe0ff */
[----:B0-----:R-:W-:-:S04]  /*2af0*/  IMAD.WIDE.U32 R8, R7, 0x8, R8 ;  /* 0x0000000807087825 */ /* 0x001fc800078e0008 */
[----:B------:R-:W-:-:S05]  /*2b00*/  IMAD.MOV.U32 R7, RZ, RZ, RZ ;  /* 0x000000ffff077224 */ /* 0x000fca00078e00ff */
[----:B------:R2:W-:Y:S02]  /*2b10*/  REDG.E.ADD.64.STRONG.GPU desc[UR20][R8.64+0x400], R6 ;  /* 0x000400060800798e */ /* 0x0005e4000c12e514 */
.L_x_209:
[----:B------:R-:W-:Y:S05]  /*2b20*/  BSYNC.RECONVERGENT B1 ;  /* 0x0000000000017941 */ /* 0x000fea0003800200 */
.L_x_208:
[----:B------:R-:W-:Y:S04]  /*2b30*/  BSSY.RECONVERGENT B1, `(.L_x_210) ;  /* 0x0000009000017945 */ /* 0x000fe80003800200 */
[----:B------:R-:W-:Y:S05]  /*2b40*/  @!P3 BRA `(.L_x_211) ;  /* 0x00000000001cb947 */ /* 0x000fea0003800000 */
[----:B--2---:R-:W2:Y:S01]  /*2b50*/  LDC.64 R6, c[0x0][0x380] ;  /* 0x0000e000ff067b82 */ /* 0x004ea20000000a00 */
[----:B01----:R-:W-:Y:S02]  /*2b60*/  IMAD R9, R3, 0x100, R4 ;  /* 0x0000010003097824 */ /* 0x003fe400078e0204 */
[----:B------:R-:W-:Y:S02]  /*2b70*/  IMAD.MOV.U32 R8, RZ, RZ, R2 ;  /* 0x000000ffff087224 */ /* 0x000fe400078e0002 */
[----:B------:R-:W-:-:S04]  /*2b80*/  VIADD R9, R9, 0x300 ;  /* 0x0000030009097836 */ /* 0x000fc80000000000 */
[----:B--2---:R-:W-:-:S04]  /*2b90*/  IMAD.WIDE.U32 R6, R9, 0x8, R6 ;  /* 0x0000000809067825 */ /* 0x004fc800078e0006 */
[----:B------:R-:W-:-:S05]  /*2ba0*/  IMAD.MOV.U32 R9, RZ, RZ, RZ ;  /* 0x000000ffff097224 */ /* 0x000fca00078e00ff */
[----:B------:R3:W-:Y:S02]  /*2bb0*/  REDG.E.ADD.64.STRONG.GPU desc[UR20][R6.64+0x400], R8 ;  /* 0x000400080600798e */ /* 0x0007e4000c12e514 */
.L_x_211:
[----:B------:R-:W-:Y:S05]  /*2bc0*/  BSYNC.RECONVERGENT B1 ;  /* 0x0000000000017941 */ /* 0x000fea0003800200 */
.L_x_210:
[----:B------:R-:W-:-:S07]  /*2bd0*/  VIADD R3, R3, 0x4 ;  /* 0x0000000403037836 */ /* 0x000fce0000000000 */
.L_x_203:
[----:B------:R-:W-:-:S09]  /*2be0*/  UISETP.NE.AND UP0, UPT, UR25, URZ, UPT ;  /* 0x000000ff1900728c */ /* 0x000fd2000bf05270 */
[----:B------:R-:W-:Y:S05]  /*2bf0*/  BRA.U !UP0, `(.L_x_150) ;  /* 0x00000001089c7547 */ /* 0x000fea000b800000 */
[----:B------:R-:W-:-:S13]  /*2c00*/  ISETP.NE.AND P0, PT, R5, RZ, PT ;  /* 0x000000ff0500720c */ /* 0x000fda0003f05270 */
[----:B------:R-:W-:Y:S05]  /*2c10*/  @!P0 BRA `(.L_x_212) ;  /* 0x0000000000648947 */ /* 0x000fea0003800000 */
[----:B01234-:R-:W-:Y:S01]  /*2c20*/  LEA R6, R3, R0, 0xa ;  /* 0x0000000003067211 */ /* 0x01ffe200078e50ff */
[----:B------:R-:W-:Y:S04]  /*2c30*/  BSSY.RECONVERGENT B1, `(.L_x_213) ;  /* 0x000000c000017945 */ /* 0x000fe80003800200 */
[----:B------:R-:W0:Y:S04]  /*2c40*/  LDS R2, [R6+0x200] ;  /* 0x0002000006027984 */ /* 0x000e280000000800 */
[----:B------:R-:W1:Y:S01]  /*2c50*/  LDS R5, [R6+0x600] ;  /* 0x0006000006057984 */ /* 0x000e620000000800 */
[----:B0-----:R-:W-:-:S02]  /*2c60*/  ISETP.NE.AND P0, PT, R2, RZ, PT ;  /* 0x000000ff0200720c */ /* 0x001fc40003f05270 */
[----:B-1----:R-:W-:-:S11]  /*2c70*/  ISETP.NE.AND P1, PT, R5, RZ, PT ;  /* 0x000000ff0500720c */ /* 0x002fd60003f25270 */
[----:B------:R-:W-:Y:S05]  /*2c80*/  @!P0 BRA `(.L_x_214) ;  /* 0x0000000000188947 */ /* 0x000fea0003800000 */
[----:B------:R-:W0:Y:S01]  /*2c90*/  LDC.64 R6, c[0x0][0x380] ;  /* 0x0000e000ff067b82 */ /* 0x000e220000000a00 */
[----:B------:R-:W-:-:S04]  /*2ca0*/  IMAD R9, R3, 0x100, R4 ;  /* 0x0000010003097824 */ /* 0x000fc800078e0204 */
[----:B0-----:R-:W-:-:S04]  /*2cb0*/  IMAD.WIDE.U32 R8, R9, 0x8, R6 ;  /* 0x0000000809087825 */ /* 0x001fc800078e0006 */
[----:B------:R-:W-:Y:S02]  /*2cc0*/  IMAD.MOV.U32 R6, RZ, RZ, R2 ;  /* 0x000000ffff067224 */ /* 0x000fe400078e0002 */
[----:B------:R-:W-:-:S05]  /*2cd0*/  IMAD.MOV.U32 R7, RZ, RZ, RZ ;  /* 0x000000ffff077224 */ /* 0x000fca00078e00ff */
[----:B------:R0:W-:Y:S02]  /*2ce0*/  REDG.E.ADD.64.STRONG.GPU desc[UR20][R8.64+0x400], R6 ;  /* 0x000400060800798e */ /* 0x0001e4000c12e514 */
.L_x_214:
[----:B------:R-:W-:Y:S05]  /*2cf0*/  BSYNC.RECONVERGENT B1 ;  /* 0x0000000000017941 */ /* 0x000fea0003800200 */
.L_x_213:
[----:B------:R-:W-:Y:S04]  /*2d00*/  BSSY.RECONVERGENT B1, `(.L_x_215) ;  /* 0x0000009000017945 */ /* 0x000fe80003800200 */
[----:B------:R-:W-:Y:S05]  /*2d10*/  @!P1 BRA `(.L_x_216) ;  /* 0x00000000001c9947 */ /* 0x000fea0003800000 */
[----:B0-----:R-:W0:Y:S01]  /*2d20*/  LDC.64 R6, c[0x0][0x380] ;  /* 0x0000e000ff067b82 */ /* 0x001e220000000a00 */
[----:B------:R-:W-:-:S04]  /*2d30*/  IMAD R2, R3, 0x100, R4 ;  /* 0x0000010003027824 */ /* 0x000fc800078e0204 */
[----:B------:R-:W-:-:S04]  /*2d40*/  VIADD R9, R2, 0x100 ;  /* 0x0000010002097836 */ /* 0x000fc80000000000 */
[----:B0-----:R-:W-:-:S04]  /*2d50*/  IMAD.WIDE.U32 R8, R9, 0x8, R6 ;  /* 0x0000000809087825 */ /* 0x001fc800078e0006 */
[----:B------:R-:W-:Y:S02]  /*2d60*/  HFMA2 R7, -RZ, RZ, 0, 0 ;  /* 0x00000000ff077431 */ /* 0x000fe400000001ff */
[----:B------:R-:W-:-:S05]  /*2d70*/  IMAD.MOV.U32 R6, RZ, RZ, R5 ;  /* 0x000000ffff067224 */ /* 0x000fca00078e0005 */
[----:B------:R1:W-:Y:S02]  /*2d80*/  REDG.E.ADD.64.STRONG.GPU desc[UR20][R8.64+0x400], R6 ;  /* 0x000400060800798e */ /* 0x0003e4000c12e514 */
.L_x_216:
[----:B------:R-:W-:Y:S05]  /*2d90*/  BSYNC.RECONVERGENT B1 ;  /* 0x0000000000017941 */ /* 0x000fea0003800200 */
.L_x_215:
[----:B------:R-:W-:-:S07]  /*2da0*/  VIADD R3, R3, 0x2 ;  /* 0x0000000203037836 */ /* 0x000fce0000000000 */
.L_x_212:
[----:B------:R-:W-:-:S09]  /*2db0*/  UISETP.NE.AND UP0, UPT, UR9, URZ, UPT ;  /* 0x000000ff0900728c */ /* 0x000fd2000bf05270 */
[----:B------:R-:W-:Y:S05]  /*2dc0*/  BRA.U !UP0, `(.L_x_150) ;  /* 0x0000000108287547 */ /* 0x000fea000b800000 */
[----:B------:R-:W-:-:S05]  /*2dd0*/  IMAD R2, R3, 0x400, R0 ;  /* 0x0000040003027824 */ /* 0x000fca00078e0200 */
[----:B------:R-:W5:Y:S02]  /*2de0*/  LDS R5, [R2+0x200] ;  /* 0x0002000002057984 */ /* 0x000f640000000800 */
[----:B-----5:R-:W-:-:S13]  /*2df0*/  ISETP.NE.AND P0, PT, R5, RZ, PT ;  /* 0x000000ff0500720c */ /* 0x020fda0003f05270 */
[----:B------:R-:W-:Y:S05]  /*2e00*/  @!P0 BRA `(.L_x_150) ;  /* 0x0000000000188947 */ /* 0x000fea0003800000 */
[----:B01234-:R-:W0:Y:S01]  /*2e10*/  LDC.64 R6, c[0x0][0x380] ;  /* 0x0000e000ff067b82 */ /* 0x01fe220000000a00 */
[----:B------:R-:W-:-:S04]  /*2e20*/  IMAD R3, R3, 0x100, R4 ;  /* 0x0000010003037824 */ /* 0x000fc800078e0204 */
[----:B0-----:R-:W-:-:S04]  /*2e30*/  IMAD.WIDE.U32 R2, R3, 0x8, R6 ;  /* 0x0000000803027825 */ /* 0x001fc800078e0006 */
[----:B------:R-:W-:Y:S02]  /*2e40*/  IMAD.MOV.U32 R6, RZ, RZ, R5 ;  /* 0x000000ffff067224 */ /* 0x000fe400078e0005 */
[----:B------:R-:W-:-:S05]  /*2e50*/  IMAD.MOV.U32 R7, RZ, RZ, RZ ;  /* 0x000000ffff077224 */ /* 0x000fca00078e00ff */
[----:B------:R0:W-:Y:S02]  /*2e60*/  REDG.E.ADD.64.STRONG.GPU desc[UR20][R2.64+0x400], R6 ;  /* 0x000400060200798e */ /* 0x0001e4000c12e514 */
.L_x_150:
[----:B------:R-:W-:Y:S05]  /*2e70*/  BSYNC.RECONVERGENT B0 ;  /* 0x0000000000007941 */ /* 0x000fea0003800200 */
.L_x_149:
[----:B------:R-:W-:Y:S01]  /*2e80*/  BAR.SYNC.DEFER_BLOCKING 0x0 ;  /* 0x0000000000007b1d */ /* 0x000fe20000010000 */
[----:B------:R-:W-:-:S04]  /*2e90*/  UIADD3 UR6, UP0, UPT, UR6, 0x1, URZ ;  /* 0x0000000106067890 */ /* 0x000fc8000ff1e0ff */
[----:B------:R-:W-:Y:S02]  /*2ea0*/  UIADD3.X UR7, UPT, UPT, URZ, UR7, URZ, UP0, !UPT ;  /* 0x00000007ff077290 */ /* 0x000fe400087fe4ff */
[----:B------:R-:W-:-:S04]  /*2eb0*/  UISETP.NE.U32.AND UP0, UPT, UR6, UR11, UPT ;  /* 0x0000000b0600728c */ /* 0x000fc8000bf05070 */
[----:B------:R-:W-:-:S09]  /*2ec0*/  UISETP.NE.AND.EX UP0, UPT, UR7, UR12, UPT, UP0 ;  /* 0x0000000c0700728c */ /* 0x000fd2000bf05300 */
[----:B------:R-:W-:Y:S05]  /*2ed0*/  BRA.U UP0, `(.L_x_217) ;  /* 0xffffffd100f07547 */ /* 0x000fea000b83ffff */
[----:B------:R-:W-:Y:S05]  /*2ee0*/  EXIT ;  /* 0x000000000000794d */ /* 0x000fea0003800000 */
.L_x_218:
        /* <DEDUP_REMOVED lines=9> */
.L_x_464:


//--------------------- .text._ZN3cub18CUB_300001_SM_10006detail10radix_sort31DeviceRadixSortSingleTileKernelINS1_5radix10policy_hubIiNS0_8NullTypeEyE10Policy1000ELNS0_9SortOrderE0EiS6_yNS1_21identity_decomposer_tEEEvPKT1_PSB_PKT2_PSF_T3_iiT4_ --------------------------
	.section	.text._ZN3cub18CUB_300001_SM_10006detail10radix_sort31DeviceRadixSortSingleTileKernelINS1_5radix10policy_hubIiNS0_8NullTypeEyE10Policy1000ELNS0_9SortOrderE0EiS6_yNS1_21identity_decomposer_tEEEvPKT1_PSB_PKT2_PSF_T3_iiT4_,"ax",@progbits
	.align	128
        .global         _ZN3cub18CUB_300001_SM_10006detail10radix_sort31DeviceRadixSortSingleTileKernelINS1_5radix10policy_hubIiNS0_8NullTypeEyE10Policy1000ELNS0_9SortOrderE0EiS6_yNS1_21identity_decomposer_tEEEvPKT1_PSB_PKT2_PSF_T3_iiT4_
        .type           _ZN3cub18CUB_300001_SM_10006detail10radix_sort31DeviceRadixSortSingleTileKernelINS1_5radix10policy_hubIiNS0_8NullTypeEyE10Policy1000ELNS0_9SortOrderE0EiS6_yNS1_21identity_decomposer_tEEEvPKT1_PSB_PKT2_PSF_T3_iiT4_,@function
        .size           _ZN3cub18CUB_300001_SM_10006detail10radix_sort31DeviceRadixSortSingleTileKernelINS1_5radix10policy_hubIiNS0_8NullTypeEyE10Policy1000ELNS0_9SortOrderE0EiS6_yNS1_21identity_decomposer_tEEEvPKT1_PSB_PKT2_PSF_T3_iiT4_,(.L_x_465 - _ZN3cub18CUB_300001_SM_10006detail10radix_sort31DeviceRadixSortSingleTileKernelINS1_5radix10policy_hubIiNS0_8NullTypeEyE10Policy1000ELNS0_9SortOrderE0EiS6_yNS1_21identity_decomposer_tEEEvPKT1_PSB_PKT2_PSF_T3_iiT4_)
        .other          _ZN3cub18CUB_300001_SM_10006detail10radix_sort31DeviceRadixSortSingleTileKernelINS1_5radix10policy_hubIiNS0_8NullTypeEyE10Policy1000ELNS0_9SortOrderE0EiS6_yNS1_21identity_decomposer_tEEEvPKT1_PSB_PKT2_PSF_T3_iiT4_,@"STO_CUDA_ENTRY STV_DEFAULT"
_ZN3cub18CUB_300001_SM_10006detail10radix_sort31DeviceRadixSortSingleTileKernelINS1_5radix10policy_hubIiNS0_8NullTypeEyE10Policy1000ELNS0_9SortOrderE0EiS6_yNS1_21identity_decomposer_tEEEvPKT1_PSB_PKT2_PSF_T3_iiT4_:
.text._ZN3cub18CUB_300001_SM_10006detail10radix_sort31DeviceRadixSortSingleTileKernelINS1_5radix10policy_hubIiNS0_8NullTypeEyE10Policy1000ELNS0_9SortOrderE0EiS6_yNS1_21identity_decomposer_tEEEvPKT1_PSB_PKT2_PSF_T3_iiT4_:
[----:B------:R-:W-:Y:S01]  /*0000*/  LDC R1, c[0x0][0x37c] ;  /* 0x0000df00ff017b82 */ /* 0x000fe20000000800 */
[----:B------:R-:W0:Y:S01]  /*0010*/  S2R R0, SR_TID.X ;  /* 0x0000000000007919 */ /* 0x000e220000002100 */
[----:B------:R-:W1:Y:S06]  /*0020*/  LDCU UR4, c[0x0][0x3a0] ;  /* 0x00007400ff0477ac */ /* 0x000e6c0008000800 */
[----:B------:R-:W2:Y:S01]  /*0030*/  LDC.64 R4, c[0x0][0x380] ;  /* 0x0000e000ff047b82 */ /* 0x000ea20000000a00 */
[----:B------:R-:W3:Y:S01]  /*0040*/  LDCU.64 UR8, c[0x0][0x358] ;  /* 0x00006b00ff0877ac */ /* 0x000ee20008000a00 */
[----:B------:R-:W-:-:S02]  /*0050*/  IMAD.MOV.U32 R13, RZ, RZ, -0x1 ;  /* 0xffffffffff0d7424 */ /* 0x000fc400078e00ff */
[----:B------:R-:W-:Y:S02]  /*0060*/  IMAD.MOV.U32 R14, RZ, RZ, -0x1 ;  /* 0xffffffffff0e7424 */ /* 0x000fe400078e00ff */
[----:B------:R-:W-:Y:S02]  /*0070*/  IMAD.MOV.U32 R20, RZ, RZ, -0x1 ;  /* 0xffffffffff147424 */ /* 0x000fe400078e00ff */
[----:B------:R-:W-:Y:S01]  /*0080*/  IMAD.MOV.U32 R21, RZ, RZ, -0x1 ;  /* 0xffffffffff157424 */ /* 0x000fe200078e00ff */
[----:B------:R-:W4:Y:S01]  /*0090*/  S2UR UR6, SR_CgaCtaId ;  /* 0x00000000000679c3 */ /* 0x000f220000008800 */
[----:B------:R-:W2:Y:S01]  /*00a0*/  S2R R23, SR_LANEID ;  /* 0x0000000000177919 */ /* 0x000ea20000000000 */
[----:B------:R-:W-:Y:S01]  /*00b0*/  IMAD.MOV.U32 R25, RZ, RZ, -0x1 ;  /* 0xffffffffff197424 */ /* 0x000fe200078e00ff */
[----:B------:R-:W1:Y:S01]  /*00c0*/  LDCU UR10, c[0x0][0x3ac] ;  /* 0x00007580ff0a77ac */ /* 0x000e620008000800 */
[----:B0-----:R-:W-:-:S04]  /*00d0*/  IMAD R7, R0, 0x13, RZ ;  /* 0x0000001300077824 */ /* 0x001fc800078e02ff */
[C---:B------:R-:W-:Y:S01]  /*00e0*/  VIADD R2, R7.reuse, 0x1 ;  /* 0x0000000107027836 */ /* 0x040fe20000000000 */
[C---:B-1----:R-:W-:Y:S01]  /*00f0*/  ISETP.GE.AND P1, PT, R7.reuse, UR4, PT ;  /* 0x0000000407007c0c */ /* 0x042fe2000bf26270 */
[----:B--2---:R-:W-:-:S03]  /*0100*/  IMAD.WIDE.U32 R4, R7, 0x4, R4 ;  /* 0x0000000407047825 */ /* 0x004fc600078e0004 */
[----:B------:R-:W-:Y:S01]  /*0110*/  ISETP.GE.AND P2, PT, R2, UR4, PT ;  /* 0x0000000402007c0c */ /* 0x000fe2000bf46270 */
[C---:B------:R-:W-:Y:S02]  /*0120*/  VIADD R2, R7.reuse, 0x2 ;  /* 0x0000000207027836 */ /* 0x040fe40000000000 */
[----:B------:R-:W-:-:S03]  /*0130*/  VIADD R3, R7, 0x3 ;  /* 0x0000000307037836 */ /* 0x000fc60000000000 */
[----:B------:R-:W-:Y:S01]  /*0140*/  ISETP.GE.AND P3, PT, R2, UR4, PT ;  /* 0x0000000402007c0c */ /* 0x000fe2000bf66270 */
[----:B------:R-:W-:Y:S01]  /*0150*/  VIADD R2, R7, 0x4 ;  /* 0x0000000407027836 */ /* 0x000fe20000000000 */
[----:B------:R-:W-:Y:S01]  /*0160*/  ISETP.GE.AND P4, PT, R3, UR4, PT ;  /* 0x0000000403007c0c */ /* 0x000fe2000bf86270 */
[----:B---3--:R-:W2:Y:S03]  /*0170*/  @!P1 LDG.E R12, desc[UR8][R4.64] ;  /* 0x00000008040c9981 */ /* 0x008ea6000c1e1900 */
[----:B------:R-:W-:Y:S01]  /*0180*/  ISETP.GE.AND P5, PT, R2, UR4, PT ;  /* 0x0000000402007c0c */ /* 0x000fe2000bfa6270 */
[----:B------:R-:W3:Y:S06]  /*0190*/  @!P2 LDG.E R6, desc[UR8][R4.64+0x4] ;  /* 0x000004080406a981 */ /* 0x000eec000c1e1900 */
[----:B------:R-:W5:Y:S04]  /*01a0*/  @!P3 LDG.E R8, desc[UR8][R4.64+0x8] ;  /* 0x000008080408b981 */ /* 0x000f68000c1e1900 */
[----:B------:R-:W4:Y:S04]  /*01b0*/  @!P4 LDG.E R9, desc[UR8][R4.64+0xc] ;  /* 0x00000c080409c981 */ /* 0x000f28000c1e1900 */
[----:B------:R-:W4:Y:S01]  /*01c0*/  @!P5 LDG.E R10, desc[UR8][R4.64+0x10] ;  /* 0x00001008040ad981 */ /* 0x000f22000c1e1900 */
[----:B------:R-:W-:-:S02]  /*01d0*/  VIADD R2, R7, 0x5 ;  /* 0x0000000507027836 */ /* 0x000fc40000000000 */
[C---:B------:R-:W-:Y:S02]  /*01e0*/  VIADD R11, R7.reuse, 0x7 ;  /* 0x00000007070b7836 */ /* 0x040fe40000000000 */
[----:B------:R-:W-:Y:S01]  /*01f0*/  VIADD R3, R7, 0x6 ;  /* 0x0000000607037836 */ /* 0x000fe20000000000 */
[----:B------:R-:W-:Y:S01]  /*0200*/  ISETP.GE.AND P6, PT, R2, UR4, PT ;  /* 0x0000000402007c0c */ /* 0x000fe2000bfc6270 */
[----:B------:R-:W-:-:S03]  /*0210*/  IMAD.MOV.U32 R2, RZ, RZ, -0x1 ;  /* 0xffffffffff027424 */ /* 0x000fc600078e00ff */
[----:B------:R-:W-:Y:S01]  /*0220*/  ISETP.GE.AND P0, PT, R3, UR4, PT ;  /* 0x0000000403007c0c */ /* 0x000fe2000bf06270 */
[----:B------:R-:W-:Y:S02]  /*0230*/  IMAD.MOV.U32 R3, RZ, RZ, -0x1 ;  /* 0xffffffffff037424 */ /* 0x000fe400078e00ff */
[----:B------:R-:W-:-:S06]  /*0240*/  VIADD R15, R7, 0xb ;  /* 0x0000000b070f7836 */ /* 0x000fcc0000000000 */
[----:B------:R-:W4:Y:S01]  /*0250*/  @!P6 LDG.E R17, desc[UR8][R4.64+0x14] ;  /* 0x000014080411e981 */ /* 0x000f22000c1e1900 */
[----:B--2---:R-:W-:Y:S01]  /*0260*/  @!P1 LOP3.LUT R2, R12, 0x80000000, RZ, 0x3c, !PT ;  /* 0x800000000c029812 */ /* 0x004fe200078e3cff */
[----:B------:R-:W-:Y:S01]  /*0270*/  IMAD.MOV.U32 R12, RZ, RZ, -0x1 ;  /* 0xffffffffff0c7424 */ /* 0x000fe200078e00ff */
[----:B------:R-:W-:Y:S01]  /*0280*/  ISETP.GE.AND P1, PT, R11, UR4, PT ;  /* 0x000000040b007c0c */ /* 0x000fe2000bf26270 */
[C---:B------:R-:W-:Y:S01]  /*0290*/  VIADD R11, R7.reuse, 0x8 ;  /* 0x00000008070b7836 */ /* 0x040fe20000000000 */
[----:B---3--:R-:W-:Y:S01]  /*02a0*/  @!P2 LOP3.LUT R3, R6, 0x80000000, RZ, 0x3c, !PT ;  /* 0x800000000603a812 */ /* 0x008fe200078e3cff */
[----:B------:R-:W-:-:S03]  /*02b0*/  VIADD R6, R7, 0x9 ;  /* 0x0000000907067836 */ /* 0x000fc60000000000 */
[----:B------:R-:W-:Y:S01]  /*02c0*/  ISETP.GE.AND P2, PT, R11, UR4, PT ;  /* 0x000000040b007c0c */ /* 0x000fe2000bf46270 */
[----:B------:R-:W-:Y:S01]  /*02d0*/  VIADD R11, R7, 0xa ;  /* 0x0000000a070b7836 */ /* 0x000fe20000000000 */
[----:B-----5:R-:W-:Y:S02]  /*02e0*/  @!P3 LOP3.LUT R12, R8, 0x80000000, RZ, 0x3c, !PT ;  /* 0x80000000080cb812 */ /* 0x020fe400078e3cff */
[----:B------:R-:W-:Y:S02]  /*02f0*/  ISETP.GE.AND P3, PT, R6, UR4, PT ;  /* 0x0000000406007c0c */ /* 0x000fe4000bf66270 */
[----:B----4-:R-:W-:Y:S01]  /*0300*/  @!P4 LOP3.LUT R13, R9, 0x80000000, RZ, 0x3c, !PT ;  /* 0x80000000090dc812 */ /* 0x010fe200078e3cff */
[----:B------:R-:W2:Y:S01]  /*0310*/  @!P0 LDG.E R6, desc[UR8][R4.64+0x18] ;  /* 0x0000180804068981 */ /* 0x000ea2000c1e1900 */
[----:B------:R-:W-:Y:S02]  /*0320*/  ISETP.GE.AND P4, PT, R11, UR4, PT ;  /* 0x000000040b007c0c */ /* 0x000fe4000bf86270 */
[----:B------:R-:W-:Y:S01]  /*0330*/  @!P5 LOP3.LUT R14, R10, 0x80000000, RZ, 0x3c, !PT ;  /* 0x800000000a0ed812 */ /* 0x000fe200078e3cff */
[----:B------:R-:W3:Y:S01]  /*0340*/  @!P1 LDG.E R8, desc[UR8][R4.64+0x1c] ;  /* 0x00001c0804089981 */ /* 0x000ee2000c1e1900 */
[----:B------:R-:W-:-:S03]  /*0350*/  ISETP.GE.AND P5, PT, R15, UR4, PT ;  /* 0x000000040f007c0c */ /* 0x000fc6000bfa6270 */
[----:B------:R-:W4:Y:S04]  /*0360*/  @!P2 LDG.E R9, desc[UR8][R4.64+0x20] ;  /* 0x000020080409a981 */ /* 0x000f28000c1e1900 */
[----:B------:R-:W5:Y:S04]  /*0370*/  @!P3 LDG.E R10, desc[UR8][R4.64+0x24] ;  /* 0x00002408040ab981 */ /* 0x000f68000c1e1900 */
[----:B------:R-:W5:Y:S04]  /*0380*/  @!P4 LDG.E R11, desc[UR8][R4.64+0x28] ;  /* 0x00002808040bc981 */ /* 0x000f68000c1e1900 */
[----:B------:R-:W5:Y:S01]  /*0390*/  @!P5 LDG.E R22, desc[UR8][R4.64+0x2c] ;  /* 0x00002c080416d981 */ /* 0x000f62000c1e1900 */
[----:B------:R-:W-:-:S02]  /*03a0*/  VIADD R16, R7, 0xc ;  /* 0x0000000c07107836 */ /* 0x000fc40000000000 */
[----:B------:R-:W-:Y:S01]  /*03b0*/  IMAD.MOV.U32 R15, RZ, RZ, -0x1 ;  /* 0xffffffffff0f7424 */ /* 0x000fe200078e00ff */
[----:B------:R-:W-:Y:S01]  /*03c0*/  @!P6 LOP3.LUT R15, R17, 0x80000000, RZ, 0x3c, !PT ;  /* 0x80000000110fe812 */ /* 0x000fe200078e3cff */
[C---:B------:R-:W-:Y:S01]  /*03d0*/  VIADD R18, R7.reuse, 0xd ;  /* 0x0000000d07127836 */ /* 0x040fe20000000000 */
[----:B------:R-:W-:Y:S01]  /*03e0*/  ISETP.GE.AND P6, PT, R16, UR4, PT ;  /* 0x0000000410007c0c */ /* 0x000fe2000bfc6270 */
[----:B------:R-:W-:Y:S02]  /*03f0*/  IMAD.MOV.U32 R16, RZ, RZ, -0x1 ;  /* 0xffffffffff107424 */ /* 0x000fe400078e00ff */
[----:B------:R-:W-:Y:S02]  /*0400*/  IMAD.MOV.U32 R17, RZ, RZ, -0x1 ;  /* 0xffffffffff117424 */ /* 0x000fe400078e00ff */
[----:B------:R-:W-:-:S08]  /*0410*/  VIADD R19, R7, 0xe ;  /* 0x0000000e07137836 */ /* 0x000fd00000000000 */
[----:B------:R-:W5:Y:S01]  /*0420*/  @!P6 LDG.E R24, desc[UR8][R4.64+0x30] ;  /* 0x000030080418e981 */ /* 0x000f62000c1e1900 */
[----:B--2---:R-:W-:Y:S01]  /*0430*/  @!P0 LOP3.LUT R16, R6, 0x80000000, RZ, 0x3c, !PT ;  /* 0x8000000006108812 */ /* 0x004fe200078e3cff */
[C---:B------:R-:W-:Y:S01]  /*0440*/  VIADD R6, R7.reuse, 0xf ;  /* 0x0000000f07067836 */ /* 0x040fe20000000000 */
[----:B------:R-:W-:Y:S01]  /*0450*/  ISETP.GE.AND P0, PT, R18, UR4, PT ;  /* 0x0000000412007c0c */ /* 0x000fe2000bf06270 */
[----:B------:R-:W-:Y:S01]  /*0460*/  IMAD.MOV.U32 R18, RZ, RZ, -0x1 ;  /* 0xffffffffff127424 */ /* 0x000fe200078e00ff */
[----:B---3--:R-:W-:Y:S01]  /*0470*/  @!P1 LOP3.LUT R17, R8, 0x80000000, RZ, 0x3c, !PT ;  /* 0x8000000008119812 */ /* 0x008fe200078e3cff */
[----:B------:R-:W-:Y:S01]  /*0480*/  VIADD R8, R7, 0x10 ;  /* 0x0000001007087836 */ /* 0x000fe20000000000 */
[----:B----4-:R-:W-:Y:S02]  /*0490*/  @!P2 LOP3.LUT R18, R9, 0x80000000, RZ, 0x3c, !PT ;  /* 0x800000000912a812 */ /* 0x010fe400078e3cff */
[----:B------:R-:W-:Y:S01]  /*04a0*/  ISETP.GE.AND P2, PT, R6, UR4, PT ;  /* 0x0000000406007c0c */ /* 0x000fe2000bf46270 */
[----:B------:R-:W-:-:S02]  /*04b0*/  VIADD R6, R7, 0x11 ;  /* 0x0000001107067836 */ /* 0x000fc40000000000 */
[----:B------:R-:W-:Y:S01]  /*04c0*/  VIADD R7, R7, 0x12 ;  /* 0x0000001207077836 */ /* 0x000fe20000000000 */
[----:B------:R-:W-:Y:S01]  /*04d0*/  ISETP.GE.AND P1, PT, R19, UR4, PT ;  /* 0x0000000413007c0c */ /* 0x000fe2000bf26270 */
[----:B------:R-:W-:Y:S01]  /*04e0*/  IMAD.MOV.U32 R19, RZ, RZ, -0x1 ;  /* 0xffffffffff137424 */ /* 0x000fe200078e00ff */
[----:B-----5:R-:W-:Y:S02]  /*04f0*/  @!P3 LOP3.LUT R19, R10, 0x80000000, RZ, 0x3c, !PT ;  /* 0x800000000a13b812 */ /* 0x020fe400078e3cff */
[----:B------:R-:W-:Y:S02]  /*0500*/  @!P4 LOP3.LUT R20, R11, 0x80000000, RZ, 0x3c, !PT ;  /* 0x800000000b14c812 */ /* 0x000fe400078e3cff */
[----:B------:R-:W-:Y:S02]  /*0510*/  @!P5 LOP3.LUT R21, R22, 0x80000000, RZ, 0x3c, !PT ;  /* 0x800000001615d812 */ /* 0x000fe400078e3cff */
[----:B------:R-:W-:Y:S02]  /*0520*/  ISETP.GE.AND P3, PT, R8, UR4, PT ;  /* 0x0000000408007c0c */ /* 0x000fe4000bf66270 */
[----:B------:R-:W-:Y:S01]  /*0530*/  ISETP.GE.AND P4, PT, R6, UR4, PT ;  /* 0x0000000406007c0c */ /* 0x000fe2000bf86270 */
[----:B------:R-:W2:Y:S01]  /*0540*/  @!P2 LDG.E R8, desc[UR8][R4.64+0x3c] ;  /* 0x00003c080408a981 */ /* 0x000ea2000c1e1900 */
[----:B------:R-:W-:Y:S01]  /*0550*/  ISETP.GE.AND P5, PT, R7, UR4, PT ;  /* 0x0000000407007c0c */ /* 0x000fe2000bfa6270 */
[----:B------:R-:W0:Y:S02]  /*0560*/  LDCU.64 UR4, c[0x0][0x3a8] ;  /* 0x00007500ff0477ac */ /* 0x000e240008000a00 */
[----:B------:R-:W3:Y:S04]  /*0570*/  @!P0 LDG.E R6, desc[UR8][R4.64+0x34] ;  /* 0x0000340804068981 */ /* 0x000ee8000c1e1900 */
[----:B------:R-:W4:Y:S04]  /*0580*/  @!P1 LDG.E R7, desc[UR8][R4.64+0x38] ;  /* 0x0000380804079981 */ /* 0x000f28000c1e1900 */
[----:B------:R-:W5:Y:S04]  /*0590*/  @!P3 LDG.E R9, desc[UR8][R4.64+0x40] ;  /* 0x000040080409b981 */ /* 0x000f68000c1e1900 */
[----:B------:R-:W5:Y:S04]  /*05a0*/  @!P4 LDG.E R10, desc[UR8][R4.64+0x44] ;  /* 0x00004408040ac981 */ /* 0x000f68000c1e1900 */
[----:B------:R-:W5:Y:S01]  /*05b0*/  @!P5 LDG.E R11, desc[UR8][R4.64+0x48] ;  /* 0x00004808040bd981 */ /* 0x000f62000c1e1900 */
[----:B0-----:R-:W-:-:S02]  /*05c0*/  UIADD3 UR7, UPT, UPT, UR4, 0x6, URZ ;  /* 0x0000000604077890 */ /* 0x001fc4000fffe0ff */
[----:B------:R-:W-:-:S03]  /*05d0*/  UIADD3 UR5, UPT, UPT, -UR4, UR5, URZ ;  /* 0x0000000504057290 */ /* 0x000fc6000fffe1ff */
[----:B------:R-:W-:Y:S02]  /*05e0*/  UMOV UR4, 0x400 ;  /* 0x0000040000047882 */ /* 0x000fe40000000000 */
[----:B------:R-:W-:Y:S01]  /*05f0*/  ULEA UR4, UR6, UR4, 0x18 ;  /* 0x0000000406047291 */ /* 0x000fe2000f8ec0ff */
[----:B------:R-:W-:-:S05]  /*0600*/  SHF.R.U32.HI R105, RZ, 0x5, R0 ;  /* 0x00000005ff697819 */ /* 0x000fca0000011600 */
[----:B------:R-:W-:Y:S01]  /*0610*/  LEA R29, R0, UR4, 0x2 ;  /* 0x00000004001d7c11 */ /* 0x000fe2000f8e10ff */
[----:B------:R-:W-:Y:S01]  /*0620*/  IMAD.MOV.U32 R22, RZ, RZ, -0x1 ;  /* 0xffffffffff167424 */ /* 0x000fe200078e00ff */
[----:B------:R-:W-:-:S03]  /*0630*/  @!P6 LOP3.LUT R22, R24, 0x80000000, RZ, 0x3c, !PT ;  /* 0x800000001816e812 */ /* 0x000fc600078e3cff */
[----:B------:R-:W-:Y:S01]  /*0640*/  IMAD R31, R0, 0x80, R29 ;  /* 0x00000080001f7824 */ /* 0x000fe200078e021d */
[----:B------:R-:W-:Y:S01]  /*0650*/  LEA R32, R105, UR4, 0x2 ;  /* 0x0000000469207c11 */ /* 0x000fe2000f8e10ff */
[----:B------:R-:W-:Y:S02]  /*0660*/  IMAD.MOV.U32 R24, RZ, RZ, -0x1 ;  /* 0xffffffffff187424 */ /* 0x000fe400078e00ff */
[----:B------:R-:W-:Y:S02]  /*0670*/  IMAD.MOV.U32 R26, RZ, RZ, -0x1 ;  /* 0xffffffffff1a7424 */ /* 0x000fe400078e00ff */
[----:B------:R-:W-:Y:S02]  /*0680*/  IMAD.MOV.U32 R27, RZ, RZ, -0x1 ;  /* 0xffffffffff1b7424 */ /* 0x000fe400078e00ff */
[----:B------:R-:W-:Y:S02]  /*0690*/  IMAD.MOV.U32 R28, RZ, RZ, -0x1 ;  /* 0xffffffffff1c7424 */ /* 0x000fe400078e00ff */
[----:B------:R-:W-:-:S02]  /*06a0*/  IMAD.MOV.U32 R30, RZ, RZ, -0x1 ;  /* 0xffffffffff1e7424 */ /* 0x000fc400078e00ff */
[----:B------:R-:W-:Y:S01]  /*06b0*/  IMAD R33, R0, -0x38, R31 ;  /* 0xffffffc800217824 */ /* 0x000fe200078e021f */
[----:B------:R-:W-:Y:S01]  /*06c0*/  BAR.SYNC.DEFER_BLOCKING 0x0 ;  /* 0x0000000000007b1d */ /* 0x000fe20000010000 */
[----:B--2---:R-:W-:Y:S02]  /*06d0*/  @!P2 LOP3.LUT R26, R8, 0x80000000, RZ, 0x3c, !PT ;  /* 0x80000000081aa812 */ /* 0x004fe400078e3cff */
[----:B---3--:R-:W-:Y:S02]  /*06e0*/  @!P0 LOP3.LUT R24, R6, 0x80000000, RZ, 0x3c, !PT ;  /* 0x8000000006188812 */ /* 0x008fe400078e3cff */
[----:B----4-:R-:W-:Y:S02]  /*06f0*/  @!P1 LOP3.LUT R25, R7, 0x80000000, RZ, 0x3c, !PT ;  /* 0x8000000007199812 */ /* 0x010fe400078e3cff */
[----:B-----5:R-:W-:Y:S02]  /*0700*/  @!P3 LOP3.LUT R27, R9, 0x80000000, RZ, 0x3c, !PT ;  /* 0x80000000091bb812 */ /* 0x020fe400078e3cff */
[----:B------:R-:W-:-:S02]  /*0710*/  @!P4 LOP3.LUT R28, R10, 0x80000000, RZ, 0x3c, !PT ;  /* 0x800000000a1cc812 */ /* 0x000fc400078e3cff */
[----:B------:R-:W-:-:S07]  /*0720*/  @!P5 LOP3.LUT R30, R11, 0x80000000, RZ, 0x3c, !PT ;  /* 0x800000000b1ed812 */ /* 0x000fce00078e3cff */
.L_x_220:
[----:B------:R-:W-:Y:S01]  /*0730*/  UISETP.LT.AND UP0, UPT, UR5, 0x6, UPT ;  /* 0x000000060500788c */ /* 0x000fe2000bf01270 */
[----:B------:R-:W-:Y:S01]  /*0740*/  STS [R29], RZ ;  /* 0x000000ff1d007388 */ /* 0x000fe20000000800 */
[----:B------:R-:W-:Y:S01]  /*0750*/  UIADD3 UR6, UPT, UPT, UR7, -0x6, URZ ;  /* 0xfffffffa07067890 */ /* 0x000fe2000fffe0ff */
[----:B------:R-:W-:Y:S01]  /*0760*/  ISETP.NE.AND P1, PT, R23, 0x1f, PT ;  /* 0x0000001f1700780c */ /* 0x000fe20003f25270 */
[----:B------:R-:W-:Y:S01]  /*0770*/  USEL UR4, UR5, 0x6, UP0 ;  /* 0x0000000605047887 */ /* 0x000fe20008000000 */
[----:B------:R-:W-:Y:S01]  /*0780*/  STS [R29+0x400], RZ ;  /* 0x000400ff1d007388 */ /* 0x000fe20000000800 */
[C---:B------:R-:W-:Y:S01]  /*0790*/  ISETP.NE.AND P2, PT, R105.reuse, 0x6, PT ;  /* 0x000000066900780c */ /* 0x040fe20003f45270 */
[----:B------:R-:W-:Y:S01]  /*07a0*/  UISETP.GE.AND UP0, UPT, UR7, UR10, UPT ;  /* 0x0000000a0700728c */ /* 0x000fe2000bf06270 */
[----:B0-2---:R-:W-:Y:S01]  /*07b0*/  SHF.R.U32.HI R4, RZ, UR6, R2 ;  /* 0x00000006ff047c19 */ /* 0x005fe20008011602 */
[----:B------:R-:W-:Y:S01]  /*07c0*/  UBMSK UR4, URZ, UR4 ;  /* 0x00000004ff04729b */ /* 0x000fe20008000000 */
[----:B------:R-:W-:Y:S01]  /*07d0*/  STS [R29+0x800], RZ ;  /* 0x000800ff1d007388 */ /* 0x000fe20000000800 */
[----:B------:R-:W-:-:S03]  /*07e0*/  ISETP.NE.AND P3, PT, R105, 0x7, PT ;  /* 0x000000076900780c */ /* 0x000fc60003f65270 */
[----:B------:R-:W-:Y:S01]  /*07f0*/  STS [R29+0xc00], RZ ;  /* 0x000c00ff1d007388 */ /* 0x000fe20000000800 */
[----:B------:R-:W-:-:S03]  /*0800*/  LOP3.LUT R4, R4, UR4, RZ, 0xc0, !PT ;  /* 0x0000000404047c12 */ /* 0x000fc6000f8ec0ff */
[----:B------:R-:W-:Y:S02]  /*0810*/  STS [R29+0x1000], RZ ;  /* 0x001000ff1d007388 */ /* 0x000fe40000000800 */
[----:B------:R-:W-:Y:S01]  /*0820*/  IMAD.SHL.U32 R5, R4, 0x400, RZ ;  /* 0x0000040004057824 */ /* 0x000fe200078e00ff */
[----:B------:R-:W-:Y:S01]  /*0830*/  SHF.R.U32.HI R4, RZ, 0x4, R4 ;  /* 0x00000004ff047819 */ /* 0x000fe20000011604 */
[----:B------:R-:W-:Y:S03]  /*0840*/  STS [R29+0x1400], RZ ;  /* 0x001400ff1d007388 */ /* 0x000fe60000000800 */
[----:B------:R-:W-:Y:S01]  /*0850*/  LOP3.LUT R36, R5, 0x7c00, RZ, 0xc0, !PT ;  /* 0x00007c0005247812 */ /* 0x000fe200078ec0ff */
[----:B------:R-:W-:Y:S01]  /*0860*/  STS [R29+0x1800], RZ ;  /* 0x001800ff1d007388 */ /* 0x000fe20000000800 */
[----:B------:R-:W-:-:S03]  /*0870*/  LOP3.LUT R4, R4, 0xffffffe, RZ, 0xc0, !PT ;  /* 0x0ffffffe04047812 */ /* 0x000fc600078ec0ff */
[----:B------:R-:W-:Y:S01]  /*0880*/  STS [R29+0x1c00], RZ ;  /* 0x001c00ff1d007388 */ /* 0x000fe20000000800 */
[----:B------:R-:W-:Y:S02]  /*0890*/  IADD3 R36, PT, PT, R4, R29, R36 ;  /* 0x0000001d04247210 */ /* 0x000fe40007ffe024 */
[----:B------:R-:W-:Y:S01]  /*08a0*/  SHF.R.U32.HI R4, RZ, UR6, R3 ;  /* 0x00000006ff047c19 */ /* 0x000fe20008011603 */
[----:B------:R-:W-:Y:S03]  /*08b0*/  STS [R29+0x2000], RZ ;  /* 0x002000ff1d007388 */ /* 0x000fe60000000800 */
[----:B------:R-:W-:Y:S01]  /*08c0*/  LOP3.LUT R4, R4, UR4, RZ, 0xc0, !PT ;  /* 0x0000000404047c12 */ /* 0x000fe2000f8ec0ff */
[----:B------:R-:W-:Y:S03]  /*08d0*/  STS [R29+0x2400], RZ ;  /* 0x002400ff1d007388 */ /* 0x000fe60000000800 */
[----:B------:R-:W-:Y:S01]  /*08e0*/  SHF.R.U32.HI R6, RZ, 0x4, R4 ;  /* 0x00000004ff067819 */ /* 0x000fe20000011604 */
[----:B------:R-:W-:Y:S01]  /*08f0*/  STS [R29+0x2800], RZ ;  /* 0x002800ff1d007388 */ /* 0x000fe20000000800 */
[----:B------:R-:W-:-:S02]  /*0900*/  IMAD.SHL.U32 R5, R4, 0x400, RZ ;  /* 0x0000040004057824 */ /* 0x000fc400078e00ff */
[----:B------:R-:W-:Y:S01]  /*0910*/  LOP3.LUT R6, R6, 0xffffffe, RZ, 0xc0, !PT ;  /* 0x0ffffffe06067812 */ /* 0x000fe200078ec0ff */
[----:B------:R-:W-:Y:S02]  /*0920*/  STS [R29+0x2c00], RZ ;  /* 0x002c00ff1d007388 */ /* 0x000fe40000000800 */
[----:B------:R-:W-:Y:S02]  /*0930*/  LOP3.LUT R4, R5, 0x7c00, RZ, 0xc0, !PT ;  /* 0x00007c0005047812 */ /* 0x000fe400078ec0ff */
[----:B------:R-:W-:Y:S02]  /*0940*/  STS [R29+0x3000], RZ ;  /* 0x003000ff1d007388 */ /* 0x000fe40000000800 */
[----:B------:R-:W-:Y:S02]  /*0950*/  IADD3 R37, PT, PT, R6, R29, R4 ;  /* 0x0000001d06257210 */ /* 0x000fe40007ffe004 */
[----:B------:R-:W-:Y:S01]  /*0960*/  STS [R29+0x3400], RZ ;  /* 0x003400ff1d007388 */ /* 0x000fe20000000800 */
[----:B------:R-:W-:-:S03]  /*0970*/  SHF.R.U32.HI R4, RZ, UR6, R12 ;  /* 0x00000006ff047c19 */ /* 0x000fc6000801160c */
        /* <DEDUP_REMOVED lines=10> */
[----:B------:R-:W-:-:S03]  /*0a20*/  IADD3 R39, PT, PT, R39, R29, R6 ;  /* 0x0000001d27277210 */ /* 0x000fc60007ffe006 */
[----:B------:R-:W-:Y:S04]  /*0a30*/  STS [R29+0x4c00], RZ ;  /* 0x004c00ff1d007388 */ /* 0x000fe80000000800 */
        /* <DEDUP_REMOVED lines=13> */
[----:B------:R-:W0:Y:S02]  /*0b10*/  LDS.U16 R34, [R36] ;  /* 0x0000000024227984 */ /* 0x000e240000000400 */
[----:B0-----:R-:W-:-:S05]  /*0b20*/  VIADD R5, R34, 0x1 ;  /* 0x0000000122057836 */ /* 0x001fca0000000000 */
[----:B------:R0:W-:Y:S04]  /*0b30*/  STS.U16 [R36], R5 ;  /* 0x0000000524007388 */ /* 0x0001e80000000400 */
[----:B------:R-:W1:Y:S01]  /*0b40*/  LDS.U16 R38, [R37] ;  /* 0x0000000025267984 */ /* 0x000e620000000400 */
[----:B0-----:R-:W-:-:S04]  /*0b50*/  SHF.R.U32.HI R5, RZ, UR6, R13 ;  /* 0x00000006ff057c19 */ /* 0x001fc8000801160d */
[----:B------:R-:W-:-:S05]  /*0b60*/  LOP3.LUT R5, R5, UR4, RZ, 0xc0, !PT ;  /* 0x0000000405057c12 */ /* 0x000fca000f8ec0ff */
[----:B------:R-:W-:Y:S01]  /*0b70*/  IMAD.SHL.U32 R6, R5, 0x400, RZ ;  /* 0x0000040005067824 */ /* 0x000fe200078e00ff */
[----:B------:R-:W-:-:S04]  /*0b80*/  SHF.R.U32.HI R5, RZ, 0x4, R5 ;  /* 0x00000004ff057819 */ /* 0x000fc80000011605 */
[----:B------:R-:W-:Y:S02]  /*0b90*/  LOP3.LUT R8, R6, 0x7c00, RZ, 0xc0, !PT ;  /* 0x00007c0006087812 */ /* 0x000fe400078ec0ff */
[----:B------:R-:W-:-:S04]  /*0ba0*/  LOP3.LUT R5, R5, 0xffffffe, RZ, 0xc0, !PT ;  /* 0x0ffffffe05057812 */ /* 0x000fc800078ec0ff */
[----:B------:R-:W-:Y:S01]  /*0bb0*/  IADD3 R41, PT, PT, R5, R29, R8 ;  /* 0x0000001d05297210 */ /* 0x000fe20007ffe008 */
[----:B-1----:R-:W-:-:S05]  /*0bc0*/  VIADD R4, R38, 0x1 ;  /* 0x0000000126047836 */ /* 0x002fca0000000000 */
[----:B------:R0:W-:Y:S04]  /*0bd0*/  STS.U16 [R37], R4 ;  /* 0x0000000425007388 */ /* 0x0001e80000000400 */
[----:B------:R-:W1:Y:S01]  /*0be0*/  LDS.U16 R40, [R39] ;  /* 0x0000000027287984 */ /* 0x000e620000000400 */
[----:B0-----:R-:W-:-:S04]  /*0bf0*/  SHF.R.U32.HI R4, RZ, UR6, R14 ;  /* 0x00000006ff047c19 */ /* 0x001fc8000801160e */
[----:B------:R-:W-:-:S05]  /*0c00*/  LOP3.LUT R4, R4, UR4, RZ, 0xc0, !PT ;  /* 0x0000000404047c12 */ /* 0x000fca000f8ec0ff */
[----:B------:R-:W-:Y:S01]  /*0c10*/  IMAD.SHL.U32 R5, R4, 0x400, RZ ;  /* 0x0000040004057824 */ /* 0x000fe200078e00ff */
[----:B------:R-:W-:-:S04]  /*0c20*/  SHF.R.U32.HI R4, RZ, 0x4, R4 ;  /* 0x00000004ff047819 */ /* 0x000fc80000011604 */
[----:B------:R-:W-:Y:S02]  /*0c30*/  LOP3.LUT R8, R5, 0x7c00, RZ, 0xc0, !PT ;  /* 0x00007c0005087812 */ /* 0x000fe400078ec0ff */
[----:B------:R-:W-:Y:S02]  /*0c40*/  LOP3.LUT R43, R4, 0xffffffe, RZ, 0xc0, !PT ;  /* 0x0ffffffe042b7812 */ /* 0x000fe400078ec0ff */
[----:B------:R-:W-:Y:S02]  /*0c50*/  SHF.R.U32.HI R5, RZ, UR6, R15 ;  /* 0x00000006ff057c19 */ /* 0x000fe4000801160f */
[----:B------:R-:W-:Y:S02]  /*0c60*/  IADD3 R43, PT, PT, R43, R29, R8 ;  /* 0x0000001d2b2b7210 */ /* 0x000fe40007ffe008 */
[----:B------:R-:W-:Y:S01]  /*0c70*/  LOP3.LUT R5, R5, UR4, RZ, 0xc0, !PT ;  /* 0x0000000405057c12 */ /* 0x000fe2000f8ec0ff */
[----:B-1----:R-:W-:-:S05]  /*0c80*/  VIADD R6, R40, 0x1 ;  /* 0x0000000128067836 */ /* 0x002fca0000000000 */
[----:B------:R0:W-:Y:S04]  /*0c90*/  STS.U16 [R39], R6 ;  /* 0x0000000627007388 */ /* 0x0001e80000000400 */
[----:B------:R-:W1:Y:S01]  /*0ca0*/  LDS.U16 R42, [R41] ;  /* 0x00000000292a7984 */ /* 0x000e620000000400 */
[----:B0-----:R-:W-:Y:S01]  /*0cb0*/  IMAD.SHL.U32 R6, R5, 0x400, RZ ;  /* 0x0000040005067824 */ /* 0x001fe200078e00ff */
        /* <DEDUP_REMOVED lines=127> */
[----:B0-----:R-:W-:Y:S01]  /*14b0*/  SHF.R.U32.HI R4, RZ, UR6, R30 ;  /* 0x00000006ff047c19 */ /* 0x001fe2000801161e */
[----:B------:R-:W0:Y:S03]  /*14c0*/  S2UR UR6, SR_CgaCtaId ;  /* 0x00000000000679c3 */ /* 0x000e260000008800 */
[----:B------:R-:W-:Y:S01]  /*14d0*/  LOP3.LUT R4, R4, UR4, RZ, 0xc0, !PT ;  /* 0x0000000404047c12 */ /* 0x000fe2000f8ec0ff */
[----:B------:R-:W-:-:S04]  /*14e0*/  UMOV UR4, 0x400 ;  /* 0x0000040000047882 */ /* 0x000fc80000000000 */
[----:B------:R-:W-:Y:S01]  /*14f0*/  IMAD.SHL.U32 R5, R4, 0x400, RZ ;  /* 0x0000040004057824 */ /* 0x000fe200078e00ff */
[----:B------:R-:W-:-:S04]  /*1500*/  SHF.R.U32.HI R4, RZ, 0x4, R4 ;  /* 0x00000004ff047819 */ /* 0x000fc80000011604 */
[----:B------:R-:W-:Y:S02]  /*1510*/  LOP3.LUT R8, R5, 0x7c00, RZ, 0xc0, !PT ;  /* 0x00007c0005087812 */ /* 0x000fe400078ec0ff */
[----:B------:R-:W-:-:S04]  /*1520*/  LOP3.LUT R71, R4, 0xffffffe, RZ, 0xc0, !PT ;  /* 0x0ffffffe04477812 */ /* 0x000fc800078ec0ff */
[----:B------:R-:W-:Y:S01]  /*1530*/  IADD3 R71, PT, PT, R71, R29, R8 ;  /* 0x0000001d47477210 */ /* 0x000fe20007ffe008 */
[----:B0-----:R-:W-:Y:S01]  /*1540*/  ULEA UR4, UR6, UR4, 0x18 ;  /* 0x0000000406047291 */ /* 0x001fe2000f8ec0ff */
[----:B-1----:R-:W-:-:S05]  /*1550*/  VIADD R6, R68, 0x1 ;  /* 0x0000000144067836 */ /* 0x002fca0000000000 */
[----:B------:R-:W-:Y:S04]  /*1560*/  STS.U16 [R67], R6 ;  /* 0x0000000643007388 */ /* 0x000fe80000000400 */
[----:B------:R-:W0:Y:S02]  /*1570*/  LDS.U16 R70, [R69] ;  /* 0x0000000045467984 */ /* 0x000e240000000400 */
[----:B0-----:R-:W-:-:S05]  /*1580*/  VIADD R4, R70, 0x1 ;  /* 0x0000000146047836 */ /* 0x001fca0000000000 */
[----:B------:R-:W-:Y:S04]  /*1590*/  STS.U16 [R69], R4 ;  /* 0x0000000445007388 */ /* 0x000fe80000000400 */
[----:B------:R-:W0:Y:S02]  /*15a0*/  LDS.U16 R72, [R71] ;  /* 0x0000000047487984 */ /* 0x000e240000000400 */
[----:B0-----:R-:W-:-:S05]  /*15b0*/  VIADD R6, R72, 0x1 ;  /* 0x0000000148067836 */ /* 0x001fca0000000000 */
[----:B------:R-:W-:Y:S01]  /*15c0*/  STS.U16 [R71], R6 ;  /* 0x0000000647007388 */ /* 0x000fe20000000400 */
[----:B------:R-:W-:Y:S06]  /*15d0*/  BAR.SYNC.DEFER_BLOCKING 0x0 ;  /* 0x0000000000007b1d */ /* 0x000fec0000010000 */
[----:B------:R-:W-:Y:S04]  /*15e0*/  LDS R73, [R31] ;  /* 0x000000001f497984 */ /* 0x000fe80000000800 */
[----:B------:R-:W0:Y:S04]  /*15f0*/  LDS R74, [R31+0x4] ;  /* 0x000004001f4a7984 */ /* 0x000e280000000800 */
        /* <DEDUP_REMOVED lines=13> */
[----:B------:R-:W1:Y:S01]  /*16d0*/  LDS R86, [R31+0x34] ;  /* 0x000034001f567984 */ /* 0x000e620000000800 */
[----:B--2---:R-:W-:-:S03]  /*16e0*/  IMAD.IADD R76, R76, 0x1, R75 ;  /* 0x000000014c4c7824 */ /* 0x004fc600078e024b */
[----:B------:R-:W2:Y:S01]  /*16f0*/  LDS R87, [R31+0x38] ;  /* 0x000038001f577984 */ /* 0x000ea20000000800 */
[----:B---3--:R-:W-:-:S03]  /*1700*/  IMAD.IADD R77, R77, 0x1, R76 ;  /* 0x000000014d4d7824 */ /* 0x008fc600078e024c */
[----:B------:R-:W3:Y:S01]  /*1710*/  LDS R88, [R31+0x3c] ;  /* 0x00003c001f587984 */ /* 0x000ee20000000800 */
[----:B----4-:R-:W-:-:S03]  /*1720*/  IMAD.IADD R78, R78, 0x1, R77 ;  /* 0x000000014e4e7824 */ /* 0x010fc600078e024d */
[----:B------:R-:W4:Y:S01]  /*1730*/  LDS R89, [R31+0x40] ;  /* 0x000040001f597984 */ /* 0x000f220000000800 */
[----:B-----5:R-:W-:-:S03]  /*1740*/  IMAD.IADD R79, R79, 0x1, R78 ;  /* 0x000000014f4f7824 */ /* 0x020fc600078e024e */
[----:B------:R-:W5:Y:S01]  /*1750*/  LDS R90, [R31+0x44] ;  /* 0x000044001f5a7984 */ /* 0x000f620000000800 */
[----:B------:R-:W-:-:S03]  /*1760*/  IMAD.IADD R80, R80, 0x1, R79 ;  /* 0x0000000150507824 */ /* 0x000fc600078e024f */
        /* <DEDUP_REMOVED lines=29> */
[----:B------:R-:W-:-:S04]  /*1940*/  IMAD.IADD R95, R95, 0x1, R94 ;  /* 0x000000015f5f7824 */ /* 0x000fc800078e025e */
[----:B0-----:R-:W-:-:S04]  /*1950*/  IMAD.IADD R96, R96, 0x1, R95 ;  /* 0x0000000160607824 */ /* 0x001fc800078e025f */
[----:B-1----:R-:W-:-:S04]  /*1960*/  IMAD.IADD R97, R97, 0x1, R96 ;  /* 0x0000000161617824 */ /* 0x002fc800078e0260 */
[----:B--2---:R-:W-:-:S04]  /*1970*/  IMAD.IADD R98, R98, 0x1, R97 ;  /* 0x0000000162627824 */ /* 0x004fc800078e0261 */
[----:B---3--:R-:W-:-:S04]  /*1980*/  IMAD.IADD R99, R99, 0x1, R98 ;  /* 0x0000000163637824 */ /* 0x008fc800078e0262 */
[----:B----4-:R-:W-:-:S04]  /*1990*/  IMAD.IADD R100, R100, 0x1, R99 ;  /* 0x0000000164647824 */ /* 0x010fc800078e0263 */
[----:B-----5:R-:W-:-:S04]  /*19a0*/  IMAD.IADD R101, R101, 0x1, R100 ;  /* 0x0000000165657824 */ /* 0x020fc800078e0264 */
[----:B------:R-:W-:-:S04]  /*19b0*/  IMAD.IADD R102, R102, 0x1, R101 ;  /* 0x0000000166667824 */ /* 0x000fc800078e0265 */
[----:B------:R-:W-:-:S04]  /*19c0*/  IMAD.IADD R103, R103, 0x1, R102 ;  /* 0x0000000167677824 */ /* 0x000fc800078e0266 */
[----:B------:R-:W-:-:S04]  /*19d0*/  IMAD.IADD R104, R104, 0x1, R103 ;  /* 0x0000000168687824 */ /* 0x000fc800078e0267 */
[----:B------:R-:W-:-:S05]  /*19e0*/  IMAD.IADD R106, R5, 0x1, R104 ;  /* 0x00000001056a7824 */ /* 0x000fca00078e0268 */
        /* <DEDUP_REMOVED lines=8> */
[----:B------:R-:W0:Y:S02]  /*1a70*/  SHFL.UP P0, R107, R108, 0x10, RZ ;  /* 0x060000006c6b7989 */ /* 0x000e2400000000ff */
[----:B0-----:R-:W-:Y:S01]  /*1a80*/  @P0 IMAD.IADD R107, R108, 0x1, R107 ;  /* 0x000000016c6b0824 */ /* 0x001fe200078e026b */
[----:B------:R-:W-:-:S03]  /*1a90*/  ISETP.NE.AND P0, PT, R105, 0x1, PT ;  /* 0x000000016900780c */ /* 0x000fc60003f05270 */
[----:B------:R-:W-:Y:S01]  /*1aa0*/  IMAD.IADD R106, R107, 0x1, -R106 ;  /* 0x000000016b6a7824 */ /* 0x000fe200078e0a6a */
[----:B------:R-:W-:Y:S01]  /*1ab0*/  @!P1 STS [R32+0x8400], R107 ;  /* 0x0084006b20009388 */ /* 0x000fe20000000800 */
[----:B------:R-:W-:Y:S01]  /*1ac0*/  BAR.SYNC.DEFER_BLOCKING 0x0 ;  /* 0x0000000000007b1d */ /* 0x000fe20000010000 */
[----:B------:R-:W-:-:S05]  /*1ad0*/  ISETP.NE.AND P1, PT, R105, 0x4, PT ;  /* 0x000000046900780c */ /* 0x000fca0003f25270 */
[----:B------:R-:W0:Y:S04]  /*1ae0*/  LDS.128 R4, [UR4+0x8400] ;  /* 0x00840004ff047984 */ /* 0x000e280008000c00 */
[----:B------:R-:W1:Y:S01]  /*1af0*/  LDS.128 R8, [UR4+0x8410] ;  /* 0x00841004ff087984 */ /* 0x000e620008000c00 */
[C---:B0-----:R-:W-:Y:S01]  /*1b00*/  SEL R35, R4.reuse, R35, !P0 ;  /* 0x0000002304237207 */ /* 0x041fe20004000000 */
[----:B------:R-:W-:Y:S01]  /*1b10*/  IMAD.IADD R5, R4, 0x1, R5 ;  /* 0x0000000104057824 */ /* 0x000fe200078e0205 */
[----:B------:R-:W-:-:S03]  /*1b20*/  ISETP.NE.AND P0, PT, R105, 0x2, PT ;  /* 0x000000026900780c */ /* 0x000fc60003f05270 */
[----:B------:R-:W-:Y:S01]  /*1b30*/  IMAD.IADD R6, R6, 0x1, R5 ;  /* 0x0000000106067824 */ /* 0x000fe200078e0205 */
[----:B------:R-:W-:Y:S02]  /*1b40*/  SEL R35, R5, R35, !P0 ;  /* 0x0000002305237207 */ /* 0x000fe40004000000 */
[----:B------:R-:W-:Y:S01]  /*1b50*/  ISETP.NE.AND P0, PT, R105, 0x3, PT ;  /* 0x000000036900780c */ /* 0x000fe20003f05270 */
[----:B------:R-:W-:-:S03]  /*1b60*/  IMAD.IADD R7, R7, 0x1, R6 ;  /* 0x0000000107077824 */ /* 0x000fc600078e0206 */
[----:B------:R-:W-:Y:S01]  /*1b70*/  SEL R35, R6, R35, !P0 ;  /* 0x0000002306237207 */ /* 0x000fe20004000000 */
[----:B-1----:R-:W-:Y:S01]  /*1b80*/  IMAD.IADD R8, R7, 0x1, R8 ;  /* 0x0000000107087824 */ /* 0x002fe200078e0208 */
[----:B------:R-:W-:Y:S02]  /*1b90*/  ISETP.NE.AND P0, PT, R105, 0x5, PT ;  /* 0x000000056900780c */ /* 0x000fe40003f05270 */
[----:B------:R-:W-:Y:S01]  /*1ba0*/  SEL R35, R7, R35, !P1 ;  /* 0x0000002307237207 */ /* 0x000fe20004800000 */
[----:B------:R-:W-:Y:S01]  /*1bb0*/  IMAD.IADD R9, R9, 0x1, R8 ;  /* 0x0000000109097824 */ /* 0x000fe200078e0208 */
[----:B------:R-:W-:Y:S02]  /*1bc0*/  ISETP.NE.AND P1, PT, R23, RZ, PT ;  /* 0x000000ff1700720c */ /* 0x000fe40003f25270 */
[----:B------:R-:W-:Y:S01]  /*1bd0*/  SEL R35, R8, R35, !P0 ;  /* 0x0000002308237207 */ /* 0x000fe20004000000 */
[----:B------:R-:W-:Y:S01]  /*1be0*/  IMAD.IADD R10, R10, 0x1, R9 ;  /* 0x000000010a0a7824 */ /* 0x000fe200078e0209 */
[----:B------:R-:W-:-:S02]  /*1bf0*/  ISETP.GT.U32.AND P0, PT, R0, 0x1f, PT ;  /* 0x0000001f0000780c */ /* 0x000fc40003f04070 */
[----:B------:R-:W-:Y:S01]  /*1c00*/  SEL R35, R9, R35, !P2 ;  /* 0x0000002309237207 */ /* 0x000fe20005000000 */
[----:B------:R-:W-:Y:S01]  /*1c10*/  IMAD.IADD R11, R11, 0x1, R10 ;  /* 0x000000010b0b7824 */ /* 0x000fe200078e020a */
[----:B------:R-:W-:Y:S02]  /*1c20*/  ISETP.GT.U32.OR P2, PT, R0, 0x1f, P1 ;  /* 0x0000001f0000780c */ /* 0x000fe40000f44470 */
[----:B------:R-:W-:Y:S02]  /*1c30*/  SEL R4, R106, RZ, P1 ;  /* 0x000000ff6a047207 */ /* 0x000fe40000800000 */
[----:B------:R-:W-:-:S05]  /*1c40*/  SEL R35, R10, R35, !P3 ;  /* 0x000000230a237207 */ /* 0x000fca0005800000 */
[----:B------:R-:W-:Y:S01]  /*1c50*/  @P0 IMAD.IADD R106, R35, 0x1, R4 ;  /* 0x00000001236a0824 */ /* 0x000fe200078e0204 */
[----:B------:R-:W-:-:S03]  /*1c60*/  ISETP.NE.AND P0, PT, R0, RZ, PT ;  /* 0x000000ff0000720c */ /* 0x000fc60003f05270 */
[----:B------:R-:W-:-:S05]  /*1c70*/  @!P2 IMAD.U32 R106, R11, 0x10000, RZ ;  /* 0x000100000b6aa824 */ /* 0x000fca00078e00ff */
[----:B------:R-:W-:Y:S01]  /*1c80*/  @!P2 STS [UR4+0x8428], R106 ;  /* 0x0084286aff00a988 */ /* 0x000fe20008000804 */
[----:B------:R-:W-:Y:S06]  /*1c90*/  BAR.SYNC.DEFER_BLOCKING 0x0 ;  /* 0x0000000000007b1d */ /* 0x000fec0000010000 */
[----:B------:R-:W0:Y:S02]  /*1ca0*/  LDS R4, [UR4+0x8428] ;  /* 0x00842804ff047984 */ /* 0x000e240008000800 */
[----:B0-----:R-:W-:-:S05]  /*1cb0*/  SEL R5, R4, RZ, P0 ;  /* 0x000000ff04057207 */ /* 0x001fca0000000000 */
[----:B------:R-:W-:-:S04]  /*1cc0*/  IMAD.IADD R4, R5, 0x1, R106 ;  /* 0x0000000105047824 */ /* 0x000fc800078e026a */
[--C-:B------:R-:W-:Y:S01]  /*1cd0*/  IMAD.IADD R6, R73, 0x1, R4.reuse ;  /* 0x0000000149067824 */ /* 0x100fe200078e0204 */
[----:B------:R-:W-:Y:S01]  /*1ce0*/  STS [R31], R4 ;  /* 0x000000041f007388 */ /* 0x000fe20000000800 */
[--C-:B------:R-:W-:Y:S02]  /*1cf0*/  IMAD.IADD R74, R74, 0x1, R4.reuse ;  /* 0x000000014a4a7824 */ /* 0x100fe400078e0204 */
[--C-:B------:R-:W-:Y:S01]  /*1d00*/  IMAD.IADD R8, R75, 0x1, R4.reuse ;  /* 0x000000014b087824 */ /* 0x100fe200078e0204 */
[----:B------:R-:W-:Y:S01]  /*1d10*/  STS [R31+0x4], R6 ;  /* 0x000004061f007388 */ /* 0x000fe20000000800 */
[--C-:B------:R-:W-:Y:S02]  /*1d20*/  IMAD.IADD R76, R76, 0x1, R4.reuse ;  /* 0x000000014c4c7824 */ /* 0x100fe400078e0204 */
[--C-:B------:R-:W-:Y:S01]  /*1d30*/  IMAD.IADD R10, R77, 0x1, R4.reuse ;  /* 0x000000014d0a7824 */ /* 0x100fe200078e0204 */
[----:B------:R-:W-:Y:S01]  /*1d40*/  STS [R31+0x8], R74 ;  /* 0x0000084a1f007388 */ /* 0x000fe20000000800 */
[----:B------:R-:W-:-:S02]  /*1d50*/  IMAD.IADD R78, R78, 0x1, R4 ;  /* 0x000000014e4e7824 */ /* 0x000fc400078e0204 */
[--C-:B------:R-:W-:Y:S01]  /*1d60*/  IMAD.IADD R106, R79, 0x1, R4.reuse ;  /* 0x000000014f6a7824 */ /* 0x100fe200078e0204 */
[----:B------:R-:W-:Y:S01]  /*1d70*/  STS [R31+0xc], R8 ;  /* 0x00000c081f007388 */ /* 0x000fe20000000800 */
        /* <DEDUP_REMOVED lines=36> */
[----:B------:R-:W-:-:S03]  /*1fc0*/  IMAD.IADD R104, R104, 0x1, R4 ;  /* 0x0000000168687824 */ /* 0x000fc600078e0204 */
[----:B------:R-:W-:Y:S04]  /*1fd0*/  STS [R31+0x40], R88 ;  /* 0x000040581f007388 */ /* 0x000fe80000000800 */
        /* <DEDUP_REMOVED lines=15> */
[----:B------:R-:W-:Y:S01]  /*20d0*/  STS [R31+0x80], R104 ;  /* 0x000080681f007388 */ /* 0x000fe20000000800 */
[----:B------:R-:W-:Y:S06]  /*20e0*/  BAR.SYNC.DEFER_BLOCKING 0x0 ;  /* 0x0000000000007b1d */ /* 0x000fec0000010000 */
[----:B------:R-:W0:Y:S04]  /*20f0*/  LDS.U16 R5, [R36] ;  /* 0x0000000024057984 */ /* 0x000e280000000400 */
[----:B------:R-:W1:Y:S04]  /*2100*/  LDS.U16 R37, [R37] ;  /* 0x0000000025257984 */ /* 0x000e680000000400 */
[----:B------:R-:W2:Y:S04]  /*2110*/  LDS.U16 R39, [R39] ;  /* 0x0000000027277984 */ /* 0x000ea80000000400 */
[----:B------:R-:W3:Y:S04]  /*2120*/  LDS.U16 R41, [R41] ;  /* 0x0000000029297984 */ /* 0x000ee80000000400 */
[----:B------:R-:W4:Y:S04]  /*2130*/  LDS.U16 R43, [R43] ;  /* 0x000000002b2b7984 */ /* 0x000f280000000400 */
[----:B------:R-:W5:Y:S04]  /*2140*/  LDS.U16 R45, [R45] ;  /* 0x000000002d2d7984 */ /* 0x000f680000000400 */
[----:B------:R-:W5:Y:S04]  /*2150*/  LDS.U16 R47, [R47] ;  /* 0x000000002f2f7984 */ /* 0x000f680000000400 */
[----:B------:R-:W5:Y:S04]  /*2160*/  LDS.U16 R49, [R49] ;  /* 0x0000000031317984 */ /* 0x000f680000000400 */
[----:B------:R-:W5:Y:S04]  /*2170*/  LDS.U16 R51, [R51] ;  /* 0x0000000033337984 */ /* 0x000f680000000400 */
[----:B------:R-:W5:Y:S04]  /*2180*/  LDS.U16 R53, [R53] ;  /* 0x0000000035357984 */ /* 0x000f680000000400 */
[----:B------:R-:W5:Y:S01]  /*2190*/  LDS.U16 R55, [R55] ;  /* 0x0000000037377984 */ /* 0x000f620000000400 */
[----:B0-----:R-:W-:-:S03]  /*21a0*/  IMAD.IADD R5, R34, 0x1, R5 ;  /* 0x0000000122057824 */ /* 0x001fc600078e0205 */
[----:B------:R-:W0:Y:S01]  /*21b0*/  LDS.U16 R57, [R57] ;  /* 0x0000000039397984 */ /* 0x000e220000000400 */
[----:B-1----:R-:W-:-:S03]  /*21c0*/  IMAD.IADD R37, R38, 0x1, R37 ;  /* 0x0000000126257824 */ /* 0x002fc600078e0225 */
[----:B------:R-:W1:Y:S01]  /*21d0*/  LDS.U16 R59, [R59] ;  /* 0x000000003b3b7984 */ /* 0x000e620000000400 */
[----:B--2---:R-:W-:-:S03]  /*21e0*/  IMAD.IADD R39, R40, 0x1, R39 ;  /* 0x0000000128277824 */ /* 0x004fc600078e0227 */
[----:B------:R-:W2:Y:S01]  /*21f0*/  LDS.U16 R61, [R61] ;  /* 0x000000003d3d7984 */ /* 0x000ea20000000400 */
[----:B---3--:R-:W-:-:S03]  /*2200*/  IMAD.IADD R41, R42, 0x1, R41 ;  /* 0x000000012a297824 */ /* 0x008fc600078e0229 */
[----:B------:R-:W3:Y:S01]  /*2210*/  LDS.U16 R63, [R63] ;  /* 0x000000003f3f7984 */ /* 0x000ee20000000400 */
[----:B----4-:R-:W-:-:S03]  /*2220*/  IMAD.IADD R43, R44, 0x1, R43 ;  /* 0x000000012c2b7824 */ /* 0x010fc600078e022b */
[----:B------:R-:W4:Y:S01]  /*2230*/  LDS.U16 R65, [R65] ;  /* 0x0000000041417984 */ /* 0x000f220000000400 */
[----:B-----5:R-:W-:-:S03]  /*2240*/  IMAD.IADD R45, R46, 0x1, R45 ;  /* 0x000000012e2d7824 */ /* 0x020fc600078e022d */
[----:B------:R-:W5:Y:S01]  /*2250*/  LDS.U16 R67, [R67] ;  /* 0x0000000043437984 */ /* 0x000f620000000400 */
[----:B------:R-:W-:-:S03]  /*2260*/  IMAD.IADD R47, R48, 0x1, R47 ;  /* 0x00000001302f7824 */ /* 0x000fc600078e022f */
[----:B------:R-:W5:Y:S01]  /*2270*/  LDS.U16 R69, [R69] ;  /* 0x0000000045457984 */ /* 0x000f620000000400 */
[----:B------:R-:W-:-:S03]  /*2280*/  IMAD.IADD R49, R50, 0x1, R49 ;  /* 0x0000000132317824 */ /* 0x000fc600078e0231 */
[----:B------:R-:W5:Y:S01]  /*2290*/  LDS.U16 R71, [R71] ;  /* 0x0000000047477984 */ /* 0x000f620000000400 */
[----:B------:R-:W-:Y:S02]  /*22a0*/  IMAD.IADD R51, R52, 0x1, R51 ;  /* 0x0000000134337824 */ /* 0x000fe400078e0233 */
[----:B------:R-:W-:Y:S02]  /*22b0*/  IMAD.IADD R53, R54, 0x1, R53 ;  /* 0x0000000136357824 */ /* 0x000fe400078e0235 */
[----:B------:R-:W-:Y:S02]  /*22c0*/  IMAD.IADD R55, R56, 0x1, R55 ;  /* 0x0000000138377824 */ /* 0x000fe400078e0237 */
[----:B0-----:R-:W-:Y:S02]  /*22d0*/  IMAD.IADD R57, R58, 0x1, R57 ;  /* 0x000000013a397824 */ /* 0x001fe400078e0239 */
[----:B-1----:R-:W-:Y:S02]  /*22e0*/  IMAD.IADD R59, R60, 0x1, R59 ;  /* 0x000000013c3b7824 */ /* 0x002fe400078e023b */
[----:B--2---:R-:W-:-:S02]  /*22f0*/  IMAD.IADD R61, R62, 0x1, R61 ;  /* 0x000000013e3d7824 */ /* 0x004fc400078e023d */
[----:B---3--:R-:W-:Y:S02]  /*2300*/  IMAD.IADD R63, R64, 0x1, R63 ;  /* 0x00000001403f7824 */ /* 0x008fe400078e023f */
[----:B----4-:R-:W-:Y:S02]  /*2310*/  IMAD.IADD R65, R66, 0x1, R65 ;  /* 0x0000000142417824 */ /* 0x010fe400078e0241 */
[----:B-----5:R-:W-:Y:S02]  /*2320*/  IMAD.IADD R67, R68, 0x1, R67 ;  /* 0x0000000144437824 */ /* 0x020fe400078e0243 */
[----:B------:R-:W-:Y:S02]  /*2330*/  IMAD.IADD R69, R70, 0x1, R69 ;  /* 0x0000000146457824 */ /* 0x000fe400078e0245 */
[----:B------:R-:W-:Y:S01]  /*2340*/  IMAD.IADD R71, R72, 0x1, R71 ;  /* 0x0000000148477824 */ /* 0x000fe200078e0247 */
[----:B------:R-:W-:Y:S06]  /*2350*/  BAR.SYNC.DEFER_BLOCKING 0x0 ;  /* 0x0000000000007b1d */ /* 0x000fec0000010000 */
[----:B------:R-:W-:Y:S05]  /*2360*/  BRA.U UP0, `(.L_x_219) ;  /* 0x0000000100f87547 */ /* 0x000fea000b800000 */
[----:B------:R-:W-:Y:S01]  /*2370*/  LEA R5, R5, UR4, 0x2 ;  /* 0x0000000405057c11 */ /* 0x000fe2000f8e10ff */
[----:B------:R-:W-:Y:S01]  /*2380*/  UIADD3 UR7, UPT, UPT, UR7, 0x6, URZ ;  /* 0x0000000607077890 */ /* 0x000fe2000fffe0ff */
[----:B------:R-:W-:Y:S01]  /*2390*/  LEA R4, R37, UR4, 0x2 ;  /* 0x0000000425047c11 */ /* 0x000fe2000f8e10ff */
[----:B------:R-:W-:Y:S01]  /*23a0*/  UIADD3 UR5, UPT, UPT, UR5, -0x6, URZ ;  /* 0xfffffffa05057890 */ /* 0x000fe2000fffe0ff */
[----:B------:R-:W-:Y:S01]  /*23b0*/  LEA R7, R39, UR4, 0x2 ;  /* 0x0000000427077c11 */ /* 0x000fe2000f8e10ff */
[----:B------:R0:W-:Y:S01]  /*23c0*/  STS [R5], R2 ;  /* 0x0000000205007388 */ /* 0x0001e20000000800 */
[----:B------:R-:W-:Y:S02]  /*23d0*/  LEA R6, R41, UR4, 0x2 ;  /* 0x0000000429067c11 */ /* 0x000fe4000f8e10ff */
[----:B------:R-:W-:Y:S01]  /*23e0*/  LEA R9, R43, UR4, 0x2 ;  /* 0x000000042b097c11 */ /* 0x000fe2000f8e10ff */
[----:B------:R1:W-:Y:S01]  /*23f0*/  STS [R4], R3 ;  /* 0x0000000304007388 */ /* 0x0003e20000000800 */
[----:B------:R-:W-:-:S02]  /*2400*/  LEA R8, R45, UR4, 0x2 ;  /* 0x000000042d087c11 */ /* 0x000fc4000f8e10ff */
[----:B------:R-:W-:Y:S01]  /*2410*/  LEA R11, R47, UR4, 0x2 ;  /* 0x000000042f0b7c11 */ /* 0x000fe2000f8e10ff */
[----:B------:R2:W-:Y:S01]  /*2420*/  STS [R7], R12 ;  /* 0x0000000c07007388 */ /* 0x0005e20000000800 */
[----:B------:R-:W-:Y:S02]  /*2430*/  LEA R10, R49, UR4, 0x2 ;  /* 0x00000004310a7c11 */ /* 0x000fe4000f8e10ff */
[----:B0-----:R-:W-:Y:S01]  /*2440*/  LEA R5, R51, UR4, 0x2 ;  /* 0x0000000433057c11 */ /* 0x001fe2000f8e10ff */
[----:B------:R0:W-:Y:S01]  /*2450*/  STS [R6], R13 ;  /* 0x0000000d06007388 */ /* 0x0001e20000000800 */
[----:B------:R-:W-:Y:S02]  /*2460*/  LEA R2, R53, UR4, 0x2 ;  /* 0x0000000435027c11 */ /* 0x000fe4000f8e10ff */
[----:B-1----:R-:W-:Y:S01]  /*2470*/  LEA R3, R55, UR4, 0x2 ;  /* 0x0000000437037c11 */ /* 0x002fe2000f8e10ff */
[----:B------:R1:W-:Y:S01]  /*2480*/  STS [R9], R14 ;  /* 0x0000000e09007388 */ /* 0x0003e20000000800 */
[----:B------:R-:W-:-:S02]  /*2490*/  LEA R4, R57, UR4, 0x2 ;  /* 0x0000000439047c11 */ /* 0x000fc4000f8e10ff */
[----:B--2---:R-:W-:Y:S01]  /*24a0*/  LEA R7, R59, UR4, 0x2 ;  /* 0x000000043b077c11 */ /* 0x004fe2000f8e10ff */
[----:B------:R2:W-:Y:S01]  /*24b0*/  STS [R8], R15 ;  /* 0x0000000f08007388 */ /* 0x0005e20000000800 */
[----:B0-----:R-:W-:-:S03]  /*24c0*/  LEA R6, R63, UR4, 0x2 ;  /* 0x000000043f067c11 */ /* 0x001fc6000f8e10ff */
[----:B------:R0:W-:Y:S01]  /*24d0*/  STS [R11], R16 ;  /* 0x000000100b007388 */ /* 0x0001e20000000800 */
[----:B-1----:R-:W-:-:S03]  /*24e0*/  LEA R9, R61, UR4, 0x2 ;  /* 0x000000043d097c11 */ /* 0x002fc6000f8e10ff */
[----:B------:R-:W-:Y:S01]  /*24f0*/  STS [R10], R17 ;  /* 0x000000110a007388 */ /* 0x000fe20000000800 */
[----:B--2---:R-:W-:-:S03]  /*2500*/  LEA R8, R67, UR4, 0x2 ;  /* 0x0000000443087c11 */ /* 0x004fc6000f8e10ff */
[----:B------:R1:W-:Y:S01]  /*2510*/  STS [R5], R18 ;  /* 0x0000001205007388 */ /* 0x0003e20000000800 */
[----:B0-----:R-:W-:-:S03]  /*2520*/  LEA R11, R65, UR4, 0x2 ;  /* 0x00000004410b7c11 */ /* 0x001fc6000f8e10ff */
[----:B------:R0:W-:Y:S04]  /*2530*/  STS [R2], R19 ;  /* 0x0000001302007388 */ /* 0x0001e80000000800 */
[----:B------:R2:W-:Y:S01]  /*2540*/  STS [R3], R20 ;  /* 0x0000001403007388 */ /* 0x0005e20000000800 */
[----:B-1----:R-:W-:-:S03]  /*2550*/  LEA R5, R69, UR4, 0x2 ;  /* 0x0000000445057c11 */ /* 0x002fc6000f8e10ff */
[----:B------:R2:W-:Y:S01]  /*2560*/  STS [R4], R21 ;  /* 0x0000001504007388 */ /* 0x0005e20000000800 */
[----:B0-----:R-:W-:-:S03]  /*2570*/  LEA R19, R71, UR4, 0x2 ;  /* 0x0000000447137c11 */ /* 0x001fc6000f8e10ff */
[----:B------:R2:W-:Y:S04]  /*2580*/  STS [R7], R22 ;  /* 0x0000001607007388 */ /* 0x0005e80000000800 */
[----:B------:R2:W-:Y:S04]  /*2590*/  STS [R9], R24 ;  /* 0x0000001809007388 */ /* 0x0005e80000000800 */
[----:B------:R2:W-:Y:S04]  /*25a0*/  STS [R6], R25 ;  /* 0x0000001906007388 */ /* 0x0005e80000000800 */
[----:B------:R2:W-:Y:S04]  /*25b0*/  STS [R11], R26 ;  /* 0x0000001a0b007388 */ /* 0x0005e80000000800 */
[----:B------:R2:W-:Y:S04]  /*25c0*/  STS [R8], R27 ;  /* 0x0000001b08007388 */ /* 0x0005e80000000800 */
[----:B------:R2:W-:Y:S04]  /*25d0*/  STS [R5], R28 ;  /* 0x0000001c05007388 */ /* 0x0005e80000000800 */
[----:B------:R2:W-:Y:S01]  /*25e0*/  STS [R19], R30 ;  /* 0x0000001e13007388 */ /* 0x0005e20000000800 */
[----:B------:R-:W-:Y:S06]  /*25f0*/  BAR.SYNC.DEFER_BLOCKING 0x0 ;  /* 0x0000000000007b1d */ /* 0x000fec0000010000 */
[----:B------:R2:W0:Y:S04]  /*2600*/  LDS R2, [R33] ;  /* 0x0000000021027984 */ /* 0x0004280000000800 */
[----:B------:R2:W1:Y:S04]  /*2610*/  LDS R3, [R33+0x4] ;  /* 0x0000040021037984 */ /* 0x0004680000000800 */
[----:B------:R2:W3:Y:S04]  /*2620*/  LDS R12, [R33+0x8] ;  /* 0x00000800210c7984 */ /* 0x0004e80000000800 */
[----:B------:R2:W4:Y:S04]  /*2630*/  LDS R13, [R33+0xc] ;  /* 0x00000c00210d7984 */ /* 0x0005280000000800 */
[----:B------:R2:W0:Y:S04]  /*2640*/  LDS R14, [R33+0x10] ;  /* 0x00001000210e7984 */ /* 0x0004280000000800 */
        /* <DEDUP_REMOVED lines=13> */
[----:B------:R2:W0:Y:S01]  /*2720*/  LDS R30, [R33+0x48] ;  /* 0x00004800211e7984 */ /* 0x0004220000000800 */
[----:B------:R-:W-:Y:S06]  /*2730*/  BAR.SYNC.DEFER_BLOCKING 0x0 ;  /* 0x0000000000007b1d */ /* 0x000fec0000010000 */
[----:B-1-34-:R-:W-:Y:S05]  /*2740*/  BRA `(.L_x_220) ;  /* 0xffffffdc00f87947 */ /* 0x01afea000383ffff */
.L_x_219:
[----:B------:R-:W-:Y:S01]  /*2750*/  LEA R5, R5, UR4, 0x2 ;  /* 0x0000000405057c11 */ /* 0x000fe2000f8e10ff */
[C---:B------:R-:W-:Y:S01]  /*2760*/  IMAD R33, R0.reuse, -0x48, R33 ;  /* 0xffffffb800217824 */ /* 0x040fe200078e0221 */
[----:B------:R-:W-:Y:S01]  /*2770*/  LEA R4, R37, UR4, 0x2 ;  /* 0x0000000425047c11 */ /* 0x000fe2000f8e10ff */
[C---:B------:R-:W-:Y:S01]  /*2780*/  VIADD R7, R0.reuse, 0x100 ;  /* 0x0000010000077836 */ /* 0x040fe20000000000 */
[----:B------:R-:W-:Y:S01]  /*2790*/  LEA R39, R39, UR4, 0x2 ;  /* 0x0000000427277c11 */ /* 0x000fe2000f8e10ff */
[----:B------:R0:W-:Y:S01]  /*27a0*/  STS [R5], R2 ;  /* 0x0000000205007388 */ /* 0x0001e20000000800 */
[----:B------:R-:W-:Y:S01]  /*27b0*/  LEA R6, R41, UR4, 0x2 ;  /* 0x0000000429067c11 */ /* 0x000fe2000f8e10ff */
[----:B------:R-:W-:Y:S01]  /*27c0*/  VIADD R9, R0, 0x200 ;  /* 0x0000020000097836 */ /* 0x000fe20000000000 */
[----:B------:R-:W-:Y:S01]  /*27d0*/  LEA R43, R43, UR4, 0x2 ;  /* 0x000000042b2b7c11 */ /* 0x000fe2000f8e10ff */
[----:B------:R1:W-:Y:S01]  /*27e0*/  STS [R4], R3 ;  /* 0x0000000304007388 */ /* 0x0003e20000000800 */
[----:B------:R-:W-:-:S02]  /*27f0*/  LEA R8, R45, UR4, 0x2 ;  /* 0x000000042d087c11 */ /* 0x000fc4000f8e10ff */
[----:B------:R-:W-:Y:S01]  /*2800*/  LEA R47, R47, UR4, 0x2 ;  /* 0x000000042f2f7c11 */ /* 0x000fe2000f8e10ff */
[----:B------:R-:W-:Y:S01]  /*2810*/  STS [R39], R12 ;  /* 0x0000000c27007388 */ /* 0x000fe20000000800 */
[----:B------:R-:W-:Y:S02]  /*2820*/  LEA R10, R49, UR4, 0x2 ;  /* 0x00000004310a7c11 */ /* 0x000fe4000f8e10ff */
[----:B------:R-:W-:Y:S01]  /*2830*/  LEA R51, R51, UR4, 0x2 ;  /* 0x0000000433337c11 */ /* 0x000fe2000f8e10ff */
[----:B------:R2:W-:Y:S01]  /*2840*/  STS [R6], R13 ;  /* 0x0000000d06007388 */ /* 0x0005e20000000800 */
[----:B0-----:R-:W-:Y:S02]  /*2850*/  LEA R2, R53, UR4, 0x2 ;  /* 0x0000000435027c11 */ /* 0x001fe4000f8e10ff */
[----:B------:R-:W-:Y:S01]  /*2860*/  LEA R55, R55, UR4, 0x2 ;  /* 0x0000000437377c11 */ /* 0x000fe2000f8e10ff */
[----:B------:R0:W-:Y:S01]  /*2870*/  STS [R43], R14 ;  /* 0x0000000e2b007388 */ /* 0x0001e20000000800 */
[----:B-1----:R-:W-:-:S02]  /*2880*/  LEA R4, R57, UR4, 0x2 ;  /* 0x0000000439047c11 */ /* 0x002fc4000f8e10ff */
[----:B------:R-:W-:Y:S01]  /*2890*/  LEA R59, R59, UR4, 0x2 ;  /* 0x000000043b3b7c11 */ /* 0x000fe2000f8e10ff */
[----:B------:R1:W-:Y:S01]  /*28a0*/  STS [R8], R15 ;  /* 0x0000000f08007388 */ /* 0x0003e20000000800 */
[----:B------:R-:W-:Y:S01]  /*28b0*/  LEA R61, R61, UR4, 0x2 ;  /* 0x000000043d3d7c11 */ /* 0x000fe2000f8e10ff */
[C---:B--2---:R-:W-:Y:S01]  /*28c0*/  VIADD R13, R0.reuse, 0x500 ;  /* 0x00000500000d7836 */ /* 0x044fe20000000000 */
[----:B------:R-:W-:Y:S01]  /*28d0*/  LEA R6, R63, UR4, 0x2 ;  /* 0x000000043f067c11 */ /* 0x000fe2000f8e10ff */
[----:B------:R2:W-:Y:S01]  /*28e0*/  STS [R47], R16 ;  /* 0x000000102f007388 */ /* 0x0005e20000000800 */
[----:B------:R-:W-:Y:S01]  /*28f0*/  LEA R65, R65, UR4, 0x2 ;  /* 0x0000000441417c11 */ /* 0x000fe2000f8e10ff */
[C---:B0-----:R-:W-:Y:S01]  /*2900*/  VIADD R14, R0.reuse, 0x600 ;  /* 0x00000600000e7836 */ /* 0x041fe20000000000 */
[----:B------:R-:W-:Y:S01]  /*2910*/  LEA R69, R69, UR4, 0x2 ;  /* 0x0000000445457c11 */ /* 0x000fe2000f8e10ff */
[----:B------:R0:W-:Y:S01]  /*2920*/  STS [R10], R17 ;  /* 0x000000110a007388 */ /* 0x0001e20000000800 */
[----:B------:R-:W-:Y:S01]  /*2930*/  LEA R71, R71, UR4, 0x2 ;  /* 0x0000000447477c11 */ /* 0x000fe2000f8e10ff */
[C---:B-1----:R-:W-:Y:S01]  /*2940*/  VIADD R15, R0.reuse, 0x700 ;  /* 0x00000700000f7836 */ /* 0x042fe20000000000 */
[----:B------:R-:W-:Y:S01]  /*2950*/  LEA R8, R67, UR4, 0x2 ;  /* 0x0000000443087c11 */ /* 0x000fe2000f8e10ff */
[----:B------:R-:W-:Y:S01]  /*2960*/  STS [R51], R18 ;  /* 0x0000001233007388 */ /* 0x000fe20000000800 */
[----:B------:R-:W1:Y:S01]  /*2970*/  LDCU.64 UR4, c[0x0][0x3a0] ;  /* 0x00007400ff0477ac */ /* 0x000e620008000a00 */
[C---:B------:R-:W-:Y:S01]  /*2980*/  LOP3.LUT R12, R0.reuse, 0x400, RZ, 0xfc, !PT ;  /* 0x00000400000c7812 */ /* 0x040fe200078efcff */
[C---:B--2---:R-:W-:Y:S01]  /*2990*/  VIADD R16, R0.reuse, 0xd00 ;  /* 0x00000d0000107836 */ /* 0x044fe20000000000 */
[----:B------:R2:W-:Y:S01]  /*29a0*/  STS [R2], R19 ;  /* 0x0000001302007388 */ /* 0x0005e20000000800 */
[----:B0-----:R-:W-:-:S03]  /*29b0*/  VIADD R10, R0, 0x300 ;  /* 0x00000300000a7836 */ /* 0x001fc60000000000 */
[----:B------:R-:W-:Y:S04]  /*29c0*/  STS [R55], R20 ;  /* 0x0000001437007388 */ /* 0x000fe80000000800 */
[----:B------:R-:W-:Y:S01]  /*29d0*/  STS [R4], R21 ;  /* 0x0000001504007388 */ /* 0x000fe20000000800 */
[----:B--2---:R-:W0:Y:S03]  /*29e0*/  LDC.64 R2, c[0x0][0x388] ;  /* 0x0000e200ff027b82 */ /* 0x004e260000000a00 */
[----:B------:R-:W-:Y:S01]  /*29f0*/  STS [R59], R22 ;  /* 0x000000163b007388 */ /* 0x000fe20000000800 */
[----:B-1----:R-:W-:-:S03]  /*2a00*/  ISETP.GE.U32.AND P2, PT, R7, UR4, PT ;  /* 0x0000000407007c0c */ /* 0x002fc6000bf46070 */
[----:B------:R-:W-:Y:S01]  /*2a10*/  STS [R61], R24 ;  /* 0x000000183d007388 */ /* 0x000fe20000000800 */
[----:B------:R-:W-:Y:S02]  /*2a20*/  ISETP.GE.U32.AND P3, PT, R9, UR4, PT ;  /* 0x0000000409007c0c */ /* 0x000fe4000bf66070 */
[----:B------:R-:W-:Y:S01]  /*2a30*/  ISETP.GE.U32.AND P6, PT, R10, UR4, PT ;  /* 0x000000040a007c0c */ /* 0x000fe2000bfc6070 */
[----:B------:R-:W-:Y:S01]  /*2a40*/  STS [R6], R25 ;  /* 0x0000001906007388 */ /* 0x000fe20000000800 */
[----:B------:R-:W-:Y:S02]  /*2a50*/  ISETP.GE.U32.AND.EX P3, PT, RZ, UR5, PT, P3 ;  /* 0x00000005ff007c0c */ /* 0x000fe4000bf66130 */
[----:B------:R-:W-:Y:S01]  /*2a60*/  ISETP.GE.U32.AND.EX P2, PT, RZ, UR5, PT, P2 ;  /* 0x00000005ff007c0c */ /* 0x000fe2000bf46120 */
[----:B------:R-:W-:Y:S01]  /*2a70*/  STS [R65], R26 ;  /* 0x0000001a41007388 */ /* 0x000fe20000000800 */
[----:B------:R-:W-:Y:S02]  /*2a80*/  ISETP.GE.U32.AND P1, PT, R13, UR4, PT ;  /* 0x000000040d007c0c */ /* 0x000fe4000bf26070 */
[----:B------:R-:W-:Y:S01]  /*2a90*/  ISETP.GE.U32.AND.EX P6, PT, RZ, UR5, PT, P6 ;  /* 0x00000005ff007c0c */ /* 0x000fe2000bfc6160 */
[----:B------:R-:W-:Y:S01]  /*2aa0*/  STS [R8], R27 ;  /* 0x0000001b08007388 */ /* 0x000fe20000000800 */
[----:B------:R-:W-:-:S02]  /*2ab0*/  ISETP.GE.U32.AND.EX P1, PT, RZ, UR5, PT, P1 ;  /* 0x00000005ff007c0c */ /* 0x000fc4000bf26110 */
[----:B------:R-:W-:Y:S01]  /*2ac0*/  ISETP.GE.U32.AND P5, PT, R12, UR4, PT ;  /* 0x000000040c007c0c */ /* 0x000fe2000bfa6070 */
[----:B------:R-:W-:Y:S01]  /*2ad0*/  STS [R69], R28 ;  /* 0x0000001c45007388 */ /* 0x000fe20000000800 */
[----:B------:R-:W-:Y:S01]  /*2ae0*/  ISETP.GE.U32.AND P4, PT, R15, UR4, PT ;  /* 0x000000040f007c0c */ /* 0x000fe2000bf86070 */
[----:B0-----:R-:W-:Y:S01]  /*2af0*/  IMAD.WIDE.U32 R2, R0, 0x4, R2 ;  /* 0x0000000400027825 */ /* 0x001fe200078e0002 */
[----:B------:R-:W-:Y:S01]  /*2b00*/  ISETP.GE.U32.AND.EX P5, PT, RZ, UR5, PT, P5 ;  /* 0x00000005ff007c0c */ /* 0x000fe2000bfa6150 */
[----:B------:R-:W-:Y:S01]  /*2b10*/  STS [R71], R30 ;  /* 0x0000001e47007388 */ /* 0x000fe20000000800 */
[----:B------:R-:W-:Y:S01]  /*2b20*/  BAR.SYNC.DEFER_BLOCKING 0x0 ;  /* 0x0000000000007b1d */ /* 0x000fe20000010000 */
[----:B------:R-:W-:Y:S01]  /*2b30*/  ISETP.GE.U32.AND P0, PT, R14, UR4, PT ;  /* 0x000000040e007c0c */ /* 0x000fe2000bf06070 */
[C---:B------:R-:W-:Y:S01]  /*2b40*/  VIADD R14, R0.reuse, 0x900 ;  /* 0x00000900000e7836 */ /* 0x040fe20000000000 */
[----:B------:R-:W-:Y:S02]  /*2b50*/  LOP3.LUT R12, R0, 0x800, RZ, 0xfc, !PT ;  /* 0x00000800000c7812 */ /* 0x000fe400078efcff */
[----:B------:R-:W-:-:S02]  /*2b60*/  ISETP.GE.U32.AND.EX P0, PT, RZ, UR5, PT, P0 ;  /* 0x00000005ff007c0c */ /* 0x000fc4000bf06100 */
[----:B------:R-:W-:Y:S01]  /*2b70*/  ISETP.GE.U32.AND.EX P4, PT, RZ, UR5, PT, P4 ;  /* 0x00000005ff007c0c */ /* 0x000fe2000bf86140 */
[----:B------:R-:W0:Y:S04]  /*2b80*/  LDS R5, [R33+0x800] ;  /* 0x0008000021057984 */ /* 0x000e280000000800 */
[----:B------:R-:W1:Y:S04]  /*2b90*/  LDS R4, [R33+0x400] ;  /* 0x0004000021047984 */ /* 0x000e680000000800 */
[----:B------:R-:W2:Y:S04]  /*2ba0*/  LDS R6, [R33+0xc00] ;  /* 0x000c000021067984 */ /* 0x000ea80000000800 */
[----:B------:R-:W3:Y:S04]  /*2bb0*/  LDS R8, [R33+0x1400] ;  /* 0x0014000021087984 */ /* 0x000ee80000000800 */
[----:B------:R-:W4:Y:S04]  /*2bc0*/  LDS R7, [R33+0x1000] ;  /* 0x0010000021077984 */ /* 0x000f280000000800 */
[----:B------:R-:W5:Y:S04]  /*2bd0*/  LDS R9, [R33+0x1800] ;  /* 0x0018000021097984 */ /* 0x000f680000000800 */
[----:B------:R-:W5:Y:S01]  /*2be0*/  LDS R10, [R33+0x1c00] ;  /* 0x001c0000210a7984 */ /* 0x000f620000000800 */
[----:B0-----:R-:W-:-:S03]  /*2bf0*/  @!P3 LOP3.LUT R13, R5, 0x80000000, RZ, 0x3c, !PT ;  /* 0x80000000050db812 */ /* 0x001fc600078e3cff */
[----:B------:R-:W-:Y:S01]  /*2c00*/  LDS R5, [R33+0x2400] ;  /* 0x0024000021057984 */ /* 0x000fe20000000800 */
[----:B-1----:R-:W-:-:S03]  /*2c10*/  @!P2 LOP3.LUT R11, R4, 0x80000000, RZ, 0x3c, !PT ;  /* 0x80000000040ba812 */ /* 0x002fc600078e3cff */
[----:B------:R-:W0:Y:S01]  /*2c20*/  LDS R4, [R33+0x2000] ;  /* 0x0020000021047984 */ /* 0x000e220000000800 */
[----:B--2---:R-:W-:-:S03]  /*2c30*/  @!P6 LOP3.LUT R15, R6, 0x80000000, RZ, 0x3c, !PT ;  /* 0x80000000060fe812 */ /* 0x004fc600078e3cff */
[----:B------:R-:W-:Y:S01]  /*2c40*/  @!P2 STG.E desc[UR8][R2.64+0x400], R11 ;  /* 0x0004000b0200a986 */ /* 0x000fe2000c101908 */
[----:B------:R-:W-:Y:S01]  /*2c50*/  ISETP.GE.U32.AND P2, PT, R12, UR4, PT ;  /* 0x000000040c007c0c */ /* 0x000fe2000bf46070 */
[----:B------:R-:W-:Y:S01]  /*2c60*/  VIADD R12, R0, 0xa00 ;  /* 0x00000a00000c7836 */ /* 0x000fe20000000000 */
[----:B---3--:R-:W-:Y:S01]  /*2c70*/  @!P1 LOP3.LUT R19, R8, 0x80000000, RZ, 0x3c, !PT ;  /* 0x8000000008139812 */ /* 0x008fe200078e3cff */
[----:B------:R-:W-:Y:S01]  /*2c80*/  LDS R11, [R33+0x2800] ;  /* 0x00280000210b7984 */ /* 0x000fe20000000800 */
[----:B------:R-:W-:Y:S02]  /*2c90*/  ISETP.GE.U32.AND.EX P2, PT, RZ, UR5, PT, P2 ;  /* 0x00000005ff007c0c */ /* 0x000fe4000bf46120 */
[----:B----4-:R-:W-:Y:S01]  /*2ca0*/  @!P5 LOP3.LUT R17, R7, 0x80000000, RZ, 0x3c, !PT ;  /* 0x800000000711d812 */ /* 0x010fe200078e3cff */
[----:B------:R-:W-:Y:S01]  /*2cb0*/  LDS R6, [R33+0x2c00] ;  /* 0x002c000021067984 */ /* 0x000fe20000000800 */
[----:B-----5:R-:W-:-:S03]  /*2cc0*/  @!P0 LOP3.LUT R21, R9, 0x80000000, RZ, 0x3c, !PT ;  /* 0x8000000009158812 */ /* 0x020fc600078e3cff */
[----:B------:R-:W-:Y:S01]  /*2cd0*/  @!P1 STG.E desc[UR8][R2.64+0x1400], R19 ;  /* 0x0014001302009986 */ /* 0x000fe2000c101908 */
[----:B------:R-:W-:-:S03]  /*2ce0*/  ISETP.GE.U32.AND P1, PT, R0, UR4, PT ;  /* 0x0000000400007c0c */ /* 0x000fc6000bf26070 */
[----:B------:R-:W1:Y:S01]  /*2cf0*/  LDS R7, [R33+0x3000] ;  /* 0x0030000021077984 */ /* 0x000e620000000800 */
[----:B------:R-:W-:-:S03]  /*2d00*/  ISETP.GE.U32.AND.EX P1, PT, RZ, UR5, PT, P1 ;  /* 0x00000005ff007c0c */ /* 0x000fc6000bf26110 */
[----:B------:R-:W-:Y:S01]  /*2d10*/  @!P3 STG.E desc[UR8][R2.64+0x800], R13 ;  /* 0x0008000d0200b986 */ /* 0x000fe2000c101908 */
[----:B------:R-:W-:Y:S01]  /*2d20*/  ISETP.GE.U32.AND P3, PT, R14, UR4, PT ;  /* 0x000000040e007c0c */ /* 0x000fe2000bf66070 */
[----:B------:R-:W-:Y:S02]  /*2d30*/  VIADD R14, R0, 0xb00 ;  /* 0x00000b00000e7836 */ /* 0x000fe40000000000 */
[----:B------:R2:W-:Y:S01]  /*2d40*/  @!P6 STG.E desc[UR8][R2.64+0xc00], R15 ;  /* 0x000c000f0200e986 */ /* 0x0005e2000c101908 */
[----:B------:R-:W-:Y:S02]  /*2d50*/  ISETP.GE.U32.AND P6, PT, R12, UR4, PT ;  /* 0x000000040c007c0c */ /* 0x000fe4000bfc6070 */
[----:B------:R-:W-:Y:S01]  /*2d60*/  LOP3.LUT R12, R0, 0xc00, RZ, 0xfc, !PT ;  /* 0x00000c00000c7812 */ /* 0x000fe200078efcff */
[----:B------:R0:W-:Y:S01]  /*2d70*/  @!P5 STG.E desc[UR8][R2.64+0x1000], R17 ;  /* 0x001000110200d986 */ /* 0x0001e2000c101908 */
[----:B------:R-:W-:Y:S02]  /*2d80*/  ISETP.GE.U32.AND.EX P3, PT, RZ, UR5, PT, P3 ;  /* 0x00000005ff007c0c */ /* 0x000fe4000bf66130 */
[----:B------:R-:W-:Y:S01]  /*2d90*/  ISETP.GE.U32.AND P5, PT, R14, UR4, PT ;  /* 0x000000040e007c0c */ /* 0x000fe2000bfa6070 */
[----:B------:R-:W-:Y:S01]  /*2da0*/  @!P0 STG.E desc[UR8][R2.64+0x1800], R21 ;  /* 0x0018001502008986 */ /* 0x000fe2000c101908 */
[----:B------:R-:W-:-:S02]  /*2db0*/  ISETP.GE.U32.AND P0, PT, R12, UR4, PT ;  /* 0x000000040c007c0c */ /* 0x000fc4000bf06070 */
[----:B--2---:R-:W-:Y:S01]  /*2dc0*/  @!P4 LOP3.LUT R15, R10, 0x80000000, RZ, 0x3c, !PT ;  /* 0x800000000a0fc812 */ /* 0x004fe200078e3cff */
[----:B------:R-:W2:Y:S01]  /*2dd0*/  LDS R8, [R33+0x3400] ;  /* 0x0034000021087984 */ /* 0x000ea20000000800 */
[----:B------:R-:W-:Y:S02]  /*2de0*/  ISETP.GE.U32.AND.EX P0, PT, RZ, UR5, PT, P0 ;  /* 0x00000005ff007c0c */ /* 0x000fe4000bf06100 */
[----:B0-----:R-:W-:Y:S01]  /*2df0*/  @!P2 LOP3.LUT R17, R4, 0x80000000, RZ, 0x3c, !PT ;  /* 0x800000000411a812 */ /* 0x001fe200078e3cff */
[----:B------:R-:W0:Y:S02]  /*2e00*/  LDS R9, [R33+0x3800] ;  /* 0x0038000021097984 */ /* 0x000e240000000800 */
[----:B------:R-:W-:Y:S01]  /*2e10*/  @!P3 LOP3.LUT R5, R5, 0x80000000, RZ, 0x3c, !PT ;  /* 0x800000000505b812 */ /* 0x000fe200078e3cff */
[----:B------:R-:W-:Y:S01]  /*2e20*/  VIADD R4, R0, 0xe00 ;  /* 0x00000e0000047836 */ /* 0x000fe20000000000 */
[----:B------:R-:W3:Y:S04]  /*2e30*/  LDS R10, [R33+0x3c00] ;  /* 0x003c0000210a7984 */ /* 0x000ee80000000800 */
[----:B------:R-:W4:Y:S04]  /*2e40*/  LDS R12, [R33+0x4000] ;  /* 0x00400000210c7984 */ /* 0x000f280000000800 */
[----:B------:R-:W5:Y:S01]  /*2e50*/  LDS R13, [R33+0x4400] ;  /* 0x00440000210d7984 */ /* 0x000f620000000800 */
[----:B-1----:R-:W-:-:S03]  /*2e60*/  @!P0 LOP3.LUT R7, R7, 0x80000000, RZ, 0x3c, !PT ;  /* 0x8000000007078812 */ /* 0x002fc600078e3cff */
[----:B------:R-:W1:Y:S04]  /*2e70*/  @!P1 LDS R14, [R33] ;  /* 0x00000000210e9984 */ /* 0x000e680000000800 */
[----:B------:R2:W-:Y:S01]  /*2e80*/  @!P4 STG.E desc[UR8][R2.64+0x1c00], R15 ;  /* 0x001c000f0200c986 */ /* 0x0005e2000c101908 */
[----:B------:R-:W-:Y:S02]  /*2e90*/  ISETP.GE.U32.AND.EX P4, PT, RZ, UR5, PT, P6 ;  /* 0x00000005ff007c0c */ /* 0x000fe4000bf86160 */
[----:B------:R-:W-:Y:S01]  /*2ea0*/  ISETP.GE.U32.AND.EX P6, PT, RZ, UR5, PT, P5 ;  /* 0x00000005ff007c0c */ /* 0x000fe2000bfc6150 */
[----:B------:R-:W-:Y:S01]  /*2eb0*/  @!P3 STG.E desc[UR8][R2.64+0x2400], R5 ;  /* 0x002400050200b986 */ /* 0x000fe2000c101908 */
[----:B------:R-:W-:-:S03]  /*2ec0*/  ISETP.GE.U32.AND P5, PT, R16, UR4, PT ;  /* 0x0000000410007c0c */ /* 0x000fc6000bfa6070 */
[----:B------:R0:W-:Y:S01]  /*2ed0*/  @!P2 STG.E desc[UR8][R2.64+0x2000], R17 ;  /* 0x002000110200a986 */ /* 0x0001e2000c101908 */
[----:B------:R-:W-:Y:S02]  /*2ee0*/  ISETP.GE.U32.AND P2, PT, R4, UR4, PT ;  /* 0x0000000404007c0c */ /* 0x000fe4000bf46070 */
[C---:B------:R-:W-:Y:S01]  /*2ef0*/  LOP3.LUT R4, R0.reuse, 0x1000, RZ, 0xfc, !PT ;  /* 0x0000100000047812 */ /* 0x040fe200078efcff */
[----:B--2---:R-:W-:Y:S01]  /*2f00*/  VIADD R15, R0, 0xf00 ;  /* 0x00000f00000f7836 */ /* 0x004fe20000000000 */
[----:B------:R-:W-:Y:S01]  /*2f10*/  ISETP.GE.U32.AND.EX P5, PT, RZ, UR5, PT, P5 ;  /* 0x00000005ff007c0c */ /* 0x000fe2000bfa6150 */
[----:B------:R-:W-:Y:S01]  /*2f20*/  @!P0 STG.E desc[UR8][R2.64+0x3000], R7 ;  /* 0x0030000702008986 */ /* 0x000fe2000c101908 */
[----:B------:R-:W-:Y:S02]  /*2f30*/  @!P4 LOP3.LUT R11, R11, 0x80000000, RZ, 0x3c, !PT ;  /* 0x800000000b0bc812 */ /* 0x000fe400078e3cff */
[----:B------:R-:W-:Y:S02]  /*2f40*/  ISETP.GE.U32.AND P3, PT, R15, UR4, PT ;  /* 0x000000040f007c0c */ /* 0x000fe4000bf66070 */
[----:B------:R-:W-:Y:S01]  /*2f50*/  @!P6 LOP3.LUT R15, R6, 0x80000000, RZ, 0x3c, !PT ;  /* 0x80000000060fe812 */ /* 0x000fe200078e3cff */
[----:B------:R-:W-:Y:S01]  /*2f60*/  VIADD R6, R0, 0x1100 ;  /* 0x0000110000067836 */ /* 0x000fe20000000000 */
[----:B------:R3:W-:Y:S01]  /*2f70*/  @!P4 STG.E desc[UR8][R2.64+0x2800], R11 ;  /* 0x0028000b0200c986 */ /* 0x0007e2000c101908 */
[----:B------:R-:W-:Y:S01]  /*2f80*/  ISETP.GE.U32.AND P4, PT, R4, UR4, PT ;  /* 0x0000000404007c0c */ /* 0x000fe2000bf86070 */
[----:B------:R-:W-:Y:S01]  /*2f90*/  VIADD R0, R0, 0x1200 ;  /* 0x0000120000007836 */ /* 0x000fe20000000000 */
[----:B------:R-:W-:Y:S01]  /*2fa0*/  ISETP.GE.U32.AND.EX P2, PT, RZ, UR5, PT, P2 ;  /* 0x00000005ff007c0c */ /* 0x000fe2000bf46120 */
[----:B------:R4:W-:Y:S01]  /*2fb0*/  @!P6 STG.E desc[UR8][R2.64+0x2c00], R15 ;  /* 0x002c000f0200e986 */ /* 0x0009e2000c101908 */
[----:B------:R-:W-:-:S02]  /*2fc0*/  ISETP.GE.U32.AND P6, PT, R6, UR4, PT ;  /* 0x0000000406007c0c */ /* 0x000fc4000bfc6070 */
[----:B------:R-:W-:Y:S02]  /*2fd0*/  ISETP.GE.U32.AND.EX P3, PT, RZ, UR5, PT, P3 ;  /* 0x00000005ff007c0c */ /* 0x000fe4000bf66130 */
[----:B------:R-:W-:Y:S02]  /*2fe0*/  ISETP.GE.U32.AND.EX P4, PT, RZ, UR5, PT, P4 ;  /* 0x00000005ff007c0c */ /* 0x000fe4000bf86140 */
[----:B------:R-:W-:Y:S02]  /*2ff0*/  ISETP.GE.U32.AND.EX P6, PT, RZ, UR5, PT, P6 ;  /* 0x00000005ff007c0c */ /* 0x000fe4000bfc6160 */
[----:B------:R-:W-:Y:S02]  /*3000*/  ISETP.GE.U32.AND P0, PT, R0, UR4, PT ;  /* 0x0000000400007c0c */ /* 0x000fe4000bf06070 */
[----:B0-----:R-:W-:Y:S02]  /*3010*/  @!P5 LOP3.LUT R17, R8, 0x80000000, RZ, 0x3c, !PT ;  /* 0x800000000811d812 */ /* 0x001fe400078e3cff */
[----:B------:R-:W-:-:S02]  /*3020*/  ISETP.GE.U32.AND.EX P0, PT, RZ, UR5, PT, P0 ;  /* 0x00000005ff007c0c */ /* 0x000fc4000bf06100 */
[----:B------:R-:W-:Y:S01]  /*3030*/  @!P2 LOP3.LUT R9, R9, 0x80000000, RZ, 0x3c, !PT ;  /* 0x800000000909a812 */ /* 0x000fe200078e3cff */
[----:B------:R0:W-:Y:S01]  /*3040*/  @!P5 STG.E desc[UR8][R2.64+0x3400], R17 ;  /* 0x003400110200d986 */ /* 0x0001e2000c101908 */
[----:B---3--:R-:W-:Y:S02]  /*3050*/  @!P3 LOP3.LUT R11, R10, 0x80000000, RZ, 0x3c, !PT ;  /* 0x800000000a0bb812 */ /* 0x008fe400078e3cff */
[----:B----4-:R-:W-:Y:S01]  /*3060*/  @!P4 LOP3.LUT R15, R12, 0x80000000, RZ, 0x3c, !PT ;  /* 0x800000000c0fc812 */ /* 0x010fe200078e3cff */
[----:B------:R0:W-:Y:S01]  /*3070*/  @!P2 STG.E desc[UR8][R2.64+0x3800], R9 ;  /* 0x003800090200a986 */ /* 0x0001e2000c101908 */
[----:B-----5:R-:W-:Y:S02]  /*3080*/  @!P6 LOP3.LUT R13, R13, 0x80000000, RZ, 0x3c, !PT ;  /* 0x800000000d0de812 */ /* 0x020fe400078e3cff */
[----:B-1----:R-:W-:Y:S01]  /*3090*/  @!P1 LOP3.LUT R5, R14, 0x80000000, RZ, 0x3c, !PT ;  /* 0x800000000e059812 */ /* 0x002fe200078e3cff */
[----:B------:R0:W-:Y:S04]  /*30a0*/  @!P3 STG.E desc[UR8][R2.64+0x3c00], R11 ;  /* 0x003c000b0200b986 */ /* 0x0001e8000c101908 */
[----:B------:R0:W-:Y:S04]  /*30b0*/  @!P4 STG.E desc[UR8][R2.64+0x4000], R15 ;  /* 0x0040000f0200c986 */ /* 0x0001e8000c101908 */
[----:B------:R0:W-:Y:S04]  /*30c0*/  @!P6 STG.E desc[UR8][R2.64+0x4400], R13 ;  /* 0x0044000d0200e986 */ /* 0x0001e8000c101908 */
[----:B------:R0:W-:Y:S01]  /*30d0*/  @!P1 STG.E desc[UR8][R2.64], R5 ;  /* 0x0000000502009986 */ /* 0x0001e2000c101908 */
[----:B------:R-:W-:Y:S05]  /*30e0*/  @P0 EXIT ;  /* 0x000000000000094d */ /* 0x000fea0003800000 */
[----:B------:R-:W0:Y:S02]  /*30f0*/  LDS R33, [R33+0x4800] ;  /* 0x0048000021217984 */ /* 0x000e240000000800 */
[----:B0-----:R-:W-:-:S05]  /*3100*/  LOP3.LUT R5, R33, 0x80000000, RZ, 0x3c, !PT ;  /* 0x8000000021057812 */ /* 0x001fca00078e3cff */
[----:B------:R-:W-:Y:S01]  /*3110*/  STG.E desc[UR8][R2.64+0x4800], R5 ;  /* 0x0048000502007986 */ /* 0x000fe2000c101908 */
[----:B------:R-:W-:Y:S05]  /*3120*/  EXIT ;  /* 0x000000000000794d */ /* 0x000fea0003800000 */
.L_x_221:
        /* <DEDUP_REMOVED lines=13> */
.L_x_465:


//--------------------- .text._ZN3cub18CUB_300001_SM_10006detail6reduce28DeviceReduceSingleTileKernelINS2_10policy_hubIfyN4cuda3std3__44plusIfEEE10Policy1000EPfPiiS9_ifNS7_10__identityEEEvT0_T1_T2_T3_T4_T6_ --------------------------
	.section	.text._ZN3cub18CUB_300001_SM_10006detail6reduce28DeviceReduceSingleTileKernelINS2_10policy_hubIfyN4cuda3std3__44plusIfEEE10Policy1000EPfPiiS9_ifNS7_10__identityEEEvT0_T1_T2_T3_T4_T6_,"ax",@progbits
	.align	128
        .global         _ZN3cub18CUB_300001_SM_10006detail6reduce28DeviceReduceSingleTileKernelINS2_10policy_hubIfyN4cuda3std3__44plusIfEEE10Policy1000EPfPiiS9_ifNS7_10__identityEEEvT0_T1_T2_T3_T4_T6_
        .type           _ZN3cub18CUB_300001_SM_10006detail6reduce28DeviceReduceSingleTileKernelINS2_10policy_hubIfyN4cuda3std3__44plusIfEEE10Policy1000EPfPiiS9_ifNS7_10__identityEEEvT0_T1_T2_T3_T4_T6_,@function
        .size           _ZN3cub18CUB_300001_SM_10006detail6reduce28DeviceReduceSingleTileKernelINS2_10policy_hubIfyN4cuda3std3__44plusIfEEE10Policy1000EPfPiiS9_ifNS7_10__identityEEEvT0_T1_T2_T3_T4_T6_,(.L_x_466 - _ZN3cub18CUB_300001_SM_10006detail6reduce28DeviceReduceSingleTileKernelINS2_10policy_hubIfyN4cuda3std3__44plusIfEEE10Policy1000EPfPiiS9_ifNS7_10__identityEEEvT0_T1_T2_T3_T4_T6_)
        .other          _ZN3cub18CUB_300001_SM_10006detail6reduce28DeviceReduceSingleTileKernelINS2_10policy_hubIfyN4cuda3std3__44plusIfEEE10Policy1000EPfPiiS9_ifNS7_10__identityEEEvT0_T1_T2_T3_T4_T6_,@"STO_CUDA_ENTRY STV_DEFAULT"
_ZN3cub18CUB_300001_SM_10006detail6reduce28DeviceReduceSingleTileKernelINS2_10policy_hubIfyN4cuda3std3__44plusIfEEE10Policy1000EPfPiiS9_ifNS7_10__identityEEEvT0_T1_T2_T3_T4_T6_:
.text._ZN3cub18CUB_300001_SM_10006detail6reduce28DeviceReduceSingleTileKernelINS2_10policy_hubIfyN4cuda3std3__44plusIfEEE10Policy1000EPfPiiS9_ifNS7_10__identityEEEvT0_T1_T2_T3_T4_T6_:
[----:B------:R-:W-:Y:S01]  /*0000*/  LDC R1, c[0x0][0x37c] ;  /* 0x0000df00ff017b82 */ /* 0x000fe20000000800 */
[----:B------:R-:W0:Y:S01]  /*0010*/  LDCU UR4, c[0x0][0x390] ;  /* 0x00007200ff0477ac */ /* 0x000e220008000800 */
[----:B------:R-:W1:Y:S01]  /*0020*/  LDCU.64 UR6, c[0x0][0x358] ;  /* 0x00006b00ff0677ac */ /* 0x000e620008000a00 */
[----:B0-----:R-:W-:-:S04]  /*0030*/  MOV R20, UR4 ;  /* 0x0000000400147c02 */ /* 0x001fc80008000f00 */
[----:B------:R-:W-:-:S13]  /*0040*/  ISETP.NE.AND P0, PT, R20, RZ, PT ;  /* 0x000000ff1400720c */ /* 0x000fda0003f05270 */
[----:B-1----:R-:W-:Y:S05]  /*0050*/  @P0 BRA `(.L_x_222) ;  /* 0x00000000001c0947 */ /* 0x002fea0003800000 */
[----:B------:R-:W0:Y:S02]  /*0060*/  S2R R0, SR_TID.X ;  /* 0x0000000000007919 */ /* 0x000e240000002100 */
[----:B0-----:R-:W-:-:S13]  /*0070*/  ISETP.NE.AND P0, PT, R0, RZ, PT ;  /* 0x000000ff0000720c */ /* 0x001fda0003f05270 */
[----:B------:R-:W-:Y:S05]  /*0080*/  @P0 EXIT ;  /* 0x000000000000094d */ /* 0x000fea0003800000 */
[----:B------:R-:W0:Y:S08]  /*0090*/  LDC R5, c[0x0][0x398] ;  /* 0x0000e600ff057b82 */ /* 0x000e300000000800 */
[----:B------:R-:W0:Y:S02]  /*00a0*/  LDC.64 R2, c[0x0][0x388] ;  /* 0x0000e200ff027b82 */ /* 0x000e240000000a00 */
[----:B0-----:R-:W-:Y:S01]  /*00b0*/  STG.E desc[UR6][R2.64], R5 ;  /* 0x0000000502007986 */ /* 0x001fe2000c101906 */
[----:B------:R-:W-:Y:S05]  /*00c0*/  EXIT ;  /* 0x000000000000794d */ /* 0x000fea0003800000 */
.L_x_222:
[----:B------:R-:W0:Y:S01]  /*00d0*/  LDCU UR4, c[0x0][0x380] ;  /* 0x00007000ff0477ac */ /* 0x000e220008000800 */
[----:B------:R-:W-:Y:S01]  /*00e0*/  BSSY.RECONVERGENT B0, `(.L_x_223) ;  /* 0x00003ca000007945 */ /* 0x000fe20003800200 */
[----:B0-----:R-:W-:-:S09]  /*00f0*/  ULOP3.LUT UP0, URZ, UR4, 0xf, URZ, 0xc0, !UPT ;  /* 0x0000000f04ff7892 */ /* 0x001fd2000f80c0ff */
[----:B------:R-:W-:Y:S05]  /*0100*/  BRA.U UP0, `(.L_x_224) ;  /* 0x0000001d00607547 */ /* 0x000fea000b800000 */
[----:B------:R-:W-:-:S13]  /*0110*/  ISETP.GT.AND P0, PT, R20, 0xfff, PT ;  /* 0x00000fff1400780c */ /* 0x000fda0003f04270 */
[----:B------:R-:W-:Y:S05]  /*0120*/  @P0 BRA `(.L_x_225) ;  /* 0x0000000c00a80947 */ /* 0x000fea0003800000 */
[----:B------:R-:W0:Y:S01]  /*0130*/  S2R R9, SR_TID.X ;  /* 0x0000000000097919 */ /* 0x000e220000002100 */
[----:B------:R-:W-:Y:S01]  /*0140*/  BSSY.RECONVERGENT B1, `(.L_x_226) ;  /* 0x0000009000017945 */ /* 0x000fe20003800200 */
[----:B------:R-:W-:Y:S01]  /*0150*/  HFMA2 R0, -RZ, RZ, 0, 0 ;  /* 0x00000000ff007431 */ /* 0x000fe200000001ff */
[----:B0-----:R-:W-:Y:S02]  /*0160*/  ISETP.GE.AND P0, PT, R9, R20, PT ;  /* 0x000000140900720c */ /* 0x001fe40003f06270 */
[----:B------:R-:W-:-:S11]  /*0170*/  MOV R11, R9 ;  /* 0x00000009000b7202 */ /* 0x000fd60000000f00 */
[----:B------:R-:W-:Y:S05]  /*0180*/  @P0 BRA `(.L_x_227) ;  /* 0x0000000000100947 */ /* 0x000fea0003800000 */
[----:B------:R-:W0:Y:S02]  /*0190*/  LDC.64 R2, c[0x0][0x380] ;  /* 0x0000e000ff027b82 */ /* 0x000e240000000a00 */
[----:B0-----:R-:W-:-:S05]  /*01a0*/  IMAD.WIDE.U32 R2, R9, 0x4, R2 ;  /* 0x0000000409027825 */ /* 0x001fca00078e0002 */
[----:B------:R0:W5:Y:S01]  /*01b0*/  LDG.E.CONSTANT R0, desc[UR6][R2.64] ;  /* 0x0000000602007981 */ /* 0x000162000c1e9900 */
[----:B------:R-:W-:-:S07]  /*01c0*/  IADD3 R11, PT, PT, R9, 0x100, RZ ;  /* 0x00000100090b7810 */ /* 0x000fce0007ffe0ff */
.L_x_227:
[----:B------:R-:W-:Y:S05]  /*01d0*/  BSYNC.RECONVERGENT B1 ;  /* 0x0000000000017941 */ /* 0x000fea0003800200 */
.L_x_226:
[----:B------:R-:W-:Y:S01]  /*01e0*/  ISETP.GE.AND P0, PT, R11, R20, PT ;  /* 0x000000140b00720c */ /* 0x000fe20003f06270 */
[----:B------:R-:W-:-:S12]  /*01f0*/  BSSY.RECONVERGENT B1, `(.L_x_228) ;  /* 0x0000074000017945 */ /* 0x000fd80003800200 */
[----:B------:R-:W-:Y:S05]  /*0200*/  @P0 BRA `(.L_x_229) ;  /* 0x0000000400c80947 */ /* 0x000fea0003800000 */
[----:B0-----:R-:W-:Y:S01]  /*0210*/  LOP3.LUT R3, RZ, R11, RZ, 0x33, !PT ;  /* 0x0000000bff037212 */ /* 0x001fe200078e33ff */
[----:B------:R-:W-:Y:S03]  /*0220*/  BSSY.RECONVERGENT B2, `(.L_x_230) ;  /* 0x0000015000027945 */ /* 0x000fe60003800200 */
[----:B------:R-:W-:-:S04]  /*0230*/  IADD3 R4, PT, PT, R3, R20, RZ ;  /* 0x0000001403047210 */ /* 0x000fc80007ffe0ff */
[C---:B------:R-:W-:Y:S02]  /*0240*/  LOP3.LUT R2, R4.reuse, 0x300, RZ, 0xc0, !PT ;  /* 0x0000030004027812 */ /* 0x040fe400078ec0ff */
[----:B------:R-:W-:Y:S02]  /*0250*/  ISETP.GE.U32.AND P1, PT, R4, 0x300, PT ;  /* 0x000003000400780c */ /* 0x000fe40003f26070 */
[----:B------:R-:W-:-:S13]  /*0260*/  ISETP.NE.AND P0, PT, R2, 0x300, PT ;  /* 0x000003000200780c */ /* 0x000fda0003f05270 */
[----:B------:R-:W-:Y:S05]  /*0270*/  @!P0 BRA `(.L_x_231) ;  /* 0x00000000003c8947 */ /* 0x000fea0003800000 */
[----:B------:R-:W0:Y:S01]  /*0280*/  LDC.64 R2, c[0x0][0x380] ;  /* 0x0000e000ff027b82 */ /* 0x000e220000000a00 */
[----:B------:R-:W-:-:S04]  /*0290*/  LEA.HI R4, R4, 0x1, RZ, 0x18 ;  /* 0x0000000104047811 */ /* 0x000fc800078fc0ff */
[----:B------:R-:W-:-:S04]  /*02a0*/  LOP3.LUT R4, R4, 0x3, RZ, 0xc0, !PT ;  /* 0x0000000304047812 */ /* 0x000fc800078ec0ff */
[----:B------:R-:W-:Y:S01]  /*02b0*/  IADD3 R4, PT, PT, -R4, RZ, RZ ;  /* 0x000000ff04047210 */ /* 0x000fe20007ffe1ff */
[----:B0-----:R-:W-:-:S05]  /*02c0*/  IMAD.WIDE.U32 R2, R11, 0x4, R2 ;  /* 0x000000040b027825 */ /* 0x001fca00078e0002 */
[----:B------:R-:W-:-:S07]  /*02d0*/  MOV R5, R3 ;  /* 0x0000000300057202 */ /* 0x000fce0000000f00 */
.L_x_232:
[----:B------:R-:W-:-:S06]  /*02e0*/  MOV R3, R5 ;  /* 0x0000000500037202 */ /* 0x000fcc0000000f00 */
[----:B------:R0:W2:Y:S01]  /*02f0*/  LDG.E.CONSTANT R3, desc[UR6][R2.64] ;  /* 0x0000000602037981 */ /* 0x0000a2000c1e9900 */
[----:B------:R-:W-:Y:S01]  /*0300*/  IADD3 R4, PT, PT, R4, 0x1, RZ ;  /* 0x0000000104047810 */ /* 0x000fe20007ffe0ff */
[----:B------:R-:W-:-:S03]  /*0310*/  VIADD R11, R11, 0x100 ;  /* 0x000001000b0b7836 */ /* 0x000fc60000000000 */
[----:B------:R-:W-:Y:S02]  /*0320*/  ISETP.NE.AND P0, PT, R4, RZ, PT ;  /* 0x000000ff0400720c */ /* 0x000fe40003f05270 */
[----:B0-----:R-:W-:-:S04]  /*0330*/  IADD3 R2, P2, PT, R2, 0x400, RZ ;  /* 0x0000040002027810 */ /* 0x001fc80007f5e0ff */
[----:B------:R-:W-:Y:S01]  /*0340*/  IADD3.X R5, PT, PT, RZ, R5, RZ, P2, !PT ;  /* 0x00000005ff057210 */ /* 0x000fe200017fe4ff */
[----:B--2--5:R-:W-:-:S06]  /*0350*/  FADD R0, R3, R0 ;  /* 0x0000000003007221 */ /* 0x024fcc0000000000 */
[----:B------:R-:W-:Y:S05]  /*0360*/  @P0 BRA `(.L_x_232) ;  /* 0xfffffffc00dc0947 */ /* 0x000fea000383ffff */
.L_x_231:
[----:B------:R-:W-:Y:S05]  /*0370*/  BSYNC.RECONVERGENT B2 ;  /* 0x0000000000027941 */ /* 0x000fea0003800200 */
.L_x_230:
[----:B------:R-:W-:Y:S05]  /*0380*/  @!P1 BRA `(.L_x_229) ;  /* 0x0000000400689947 */ /* 0x000fea0003800000 */
[----:B------:R-:W-:Y:S01]  /*0390*/  IADD3 R2, PT, PT, -R11, R20, RZ ;  /* 0x000000140b027210 */ /* 0x000fe20007ffe1ff */
[----:B------:R-:W-:Y:S01]  /*03a0*/  BSSY.RECONVERGENT B2, `(.L_x_233) ;  /* 0x0000031000027945 */ /* 0x000fe20003800200 */
[----:B------:R-:W-:Y:S02]  /*03b0*/  PLOP3.LUT P0, PT, PT, PT, PT, 0x80, 0x8 ;  /* 0x000000000008781c */ /* 0x000fe40003f0f070 */
[----:B------:R-:W-:-:S13]  /*03c0*/  ISETP.GT.AND P1, PT, R2, 0xc00, PT ;  /* 0x00000c000200780c */ /* 0x000fda0003f24270 */
[----:B------:R-:W-:Y:S05]  /*03d0*/  @!P1 BRA `(.L_x_234) ;  /* 0x0000000000b49947 */ /* 0x000fea0003800000 */
[----:B------:R-:W-:Y:S02]  /*03e0*/  PLOP3.LUT P0, PT, PT, PT, PT, 0x8, 0x80 ;  /* 0x000000000080781c */ /* 0x000fe40003f0e170 */
[----:B------:R-:W-:-:S11]  /*03f0*/  IADD3 R8, PT, PT, R20, -0xc00, RZ ;  /* 0xfffff40014087810 */ /* 0x000fd60007ffe0ff */
.L_x_235:
[----:B------:R-:W0:Y:S01]  /*0400*/  LDC.64 R6, c[0x0][0x380] ;  /* 0x0000e000ff067b82 */ /* 0x000e220000000a00 */
[C---:B------:R-:W-:Y:S01]  /*0410*/  IADD3 R5, PT, PT, R11.reuse, 0x400, RZ ;  /* 0x000004000b057810 */ /* 0x040fe20007ffe0ff */
[----:B0-----:R-:W-:-:S05]  /*0420*/  IMAD.WIDE R24, R11, 0x4, R6 ;  /* 0x000000040b187825 */ /* 0x001fca00078e0206 */
[----:B------:R-:W2:Y:S04]  /*0430*/  LDG.E.CONSTANT R13, desc[UR6][R24.64] ;  /* 0x00000006180d7981 */ /* 0x000ea8000c1e9900 */
[----:B------:R-:W3:Y:S01]  /*0440*/  LDG.E.CONSTANT R10, desc[UR6][R24.64+0x400] ;  /* 0x00040006180a7981 */ /* 0x000ee2000c1e9900 */
[----:B------:R-:W-:-:S03]  /*0450*/  IMAD.WIDE R4, R5, 0x4, R6 ;  /* 0x0000000405047825 */ /* 0x000fc600078e0206 */
[----:B------:R-:W4:Y:S04]  /*0460*/  LDG.E.CONSTANT R12, desc[UR6][R24.64+0x800] ;  /* 0x00080006180c7981 */ /* 0x000f28000c1e9900 */
[----:B------:R-:W4:Y:S04]  /*0470*/  LDG.E.CONSTANT R17, desc[UR6][R24.64+0xc00] ;  /* 0x000c000618117981 */ /* 0x000f28000c1e9900 */
[----:B------:R-:W4:Y:S01]  /*0480*/  LDG.E.CONSTANT R16, desc[UR6][R4.64] ;  /* 0x0000000604107981 */ /* 0x000f22000c1e9900 */
[----:B------:R-:W-:-:S03]  /*0490*/  IADD3 R3, PT, PT, R11, 0x800, RZ ;  /* 0x000008000b037810 */ /* 0x000fc60007ffe0ff */
[----:B------:R-:W4:Y:S04]  /*04a0*/  LDG.E.CONSTANT R15, desc[UR6][R4.64+0x400] ;  /* 0x00040006040f7981 */ /* 0x000f28000c1e9900 */
[----:B------:R-:W4:Y:S01]  /*04b0*/  LDG.E.CONSTANT R14, desc[UR6][R4.64+0x800] ;  /* 0x00080006040e7981 */ /* 0x000f22000c1e9900 */
[----:B------:R-:W-:-:S03]  /*04c0*/  IMAD.WIDE R2, R3, 0x4, R6 ;  /* 0x0000000403027825 */ /* 0x000fc600078e0206 */
[----:B------:R-:W4:Y:S04]  /*04d0*/  LDG.E.CONSTANT R22, desc[UR6][R4.64+0xc00] ;  /* 0x000c000604167981 */ /* 0x000f28000c1e9900 */
[----:B------:R-:W4:Y:S01]  /*04e0*/  LDG.E.CONSTANT R21, desc[UR6][R2.64] ;  /* 0x0000000602157981 */ /* 0x000f22000c1e9900 */
[----:B------:R-:W-:-:S03]  /*04f0*/  IADD3 R23, PT, PT, R11, 0xc00, RZ ;  /* 0x00000c000b177810 */ /* 0x000fc60007ffe0ff */
[----:B------:R-:W4:Y:S04]  /*0500*/  LDG.E.CONSTANT R19, desc[UR6][R2.64+0x400] ;  /* 0x0004000602137981 */ /* 0x000f28000c1e9900 */
[----:B------:R-:W4:Y:S01]  /*0510*/  LDG.E.CONSTANT R18, desc[UR6][R2.64+0x800] ;  /* 0x0008000602127981 */ /* 0x000f22000c1e9900 */
[----:B------:R-:W-:-:S03]  /*0520*/  IMAD.WIDE R6, R23, 0x4, R6 ;  /* 0x0000000417067825 */ /* 0x000fc600078e0206 */
[----:B------:R-:W4:Y:S04]  /*0530*/  LDG.E.CONSTANT R26, desc[UR6][R2.64+0xc00] ;  /* 0x000c0006021a7981 */ /* 0x000f28000c1e9900 */
[----:B------:R-:W4:Y:S04]  /*0540*/  LDG.E.CONSTANT R25, desc[UR6][R6.64] ;  /* 0x0000000606197981 */ /* 0x000f28000c1e9900 */
[----:B------:R-:W4:Y:S04]  /*0550*/  LDG.E.CONSTANT R23, desc[UR6][R6.64+0x400] ;  /* 0x0004000606177981 */ /* 0x000f28000c1e9900 */
[----:B------:R-:W4:Y:S04]  /*0560*/  LDG.E.CONSTANT R24, desc[UR6][R6.64+0x800] ;  /* 0x0008000606187981 */ /* 0x000f28000c1e9900 */
[----:B------:R-:W4:Y:S01]  /*0570*/  LDG.E.CONSTANT R27, desc[UR6][R6.64+0xc00] ;  /* 0x000c0006061b7981 */ /* 0x000f22000c1e9900 */
[----:B------:R-:W-:-:S04]  /*0580*/  IADD3 R11, PT, PT, R11, 0x1000, RZ ;  /* 0x000010000b0b7810 */ /* 0x000fc80007ffe0ff */
[----:B------:R-:W-:Y:S01]  /*0590*/  ISETP.GE.AND P1, PT, R11, R8, PT ;  /* 0x000000080b00720c */ /* 0x000fe20003f26270 */
[----:B--2--5:R-:W-:-:S04]  /*05a0*/  FADD R13, R13, R0 ;  /* 0x000000000d0d7221 */ /* 0x024fc80000000000 */
[----:B---3--:R-:W-:-:S04]  /*05b0*/  FADD R13, R13, R10 ;  /* 0x0000000a0d0d7221 */ /* 0x008fc80000000000 */
[----:B----4-:R-:W-:-:S04]  /*05c0*/  FADD R12, R13, R12 ;  /* 0x0000000c0d0c7221 */ /* 0x010fc80000000000 */
[----:B------:R-:W-:-:S04]  /*05d0*/  FADD R17, R12, R17 ;  /* 0x000000110c117221 */ /* 0x000fc80000000000 */
        /* <DEDUP_REMOVED lines=11> */
[----:B------:R-:W-:Y:S01]  /*0690*/  FADD R0, R24, R27 ;  /* 0x0000001b18007221 */ /* 0x000fe20000000000 */
[----:B------:R-:W-:Y:S06]  /*06a0*/  @!P1 BRA `(.L_x_235) ;  /* 0xfffffffc00549947 */ /* 0x000fec000383ffff */
.L_x_234:
[----:B------:R-:W-:Y:S05]  /*06b0*/  BSYNC.RECONVERGENT B2 ;  /* 0x0000000000027941 */ /* 0x000fea0003800200 */
.L_x_233:
[----:B------:R-:W-:Y:S01]  /*06c0*/  IADD3 R2, PT, PT, -R11, R20, RZ ;  /* 0x000000140b027210 */ /* 0x000fe20007ffe1ff */
[----:B------:R-:W-:Y:S03]  /*06d0*/  BSSY.RECONVERGENT B2, `(.L_x_236) ;  /* 0x0000019000027945 */ /* 0x000fe60003800200 */
[----:B------:R-:W-:-:S13]  /*06e0*/  ISETP.GT.AND P1, PT, R2, 0x400, PT ;  /* 0x000004000200780c */ /* 0x000fda0003f24270 */
[----:B------:R-:W-:Y:S05]  /*06f0*/  @!P1 BRA `(.L_x_237) ;  /* 0x0000000000589947 */ /* 0x000fea0003800000 */
[----:B------:R-:W0:Y:S01]  /*0700*/  LDC.64 R4, c[0x0][0x380] ;  /* 0x0000e000ff047b82 */ /* 0x000e220000000a00 */
[C---:B------:R-:W-:Y:S02]  /*0710*/  VIADD R15, R11.reuse, 0x400 ;  /* 0x000004000b0f7836 */ /* 0x040fe40000000000 */
[----:B0-----:R-:W-:-:S05]  /*0720*/  IMAD.WIDE R2, R11, 0x4, R4 ;  /* 0x000000040b027825 */ /* 0x001fca00078e0204 */
[----:B------:R-:W2:Y:S04]  /*0730*/  LDG.E.CONSTANT R7, desc[UR6][R2.64] ;  /* 0x0000000602077981 */ /* 0x000ea8000c1e9900 */
[----:B------:R-:W3:Y:S01]  /*0740*/  LDG.E.CONSTANT R6, desc[UR6][R2.64+0x400] ;  /* 0x0004000602067981 */ /* 0x000ee2000c1e9900 */
[----:B------:R-:W-:-:S03]  /*0750*/  IMAD.WIDE R4, R15, 0x4, R4 ;  /* 0x000000040f047825 */ /* 0x000fc600078e0204 */
[----:B------:R-:W4:Y:S04]  /*0760*/  LDG.E.CONSTANT R13, desc[UR6][R2.64+0x800] ;  /* 0x00080006020d7981 */ /* 0x000f28000c1e9900 */
[----:B------:R-:W4:Y:S04]  /*0770*/  LDG.E.CONSTANT R15, desc[UR6][R2.64+0xc00] ;  /* 0x000c0006020f7981 */ /* 0x000f28000c1e9900 */
[----:B------:R-:W4:Y:S04]  /*0780*/  LDG.E.CONSTANT R17, desc[UR6][R4.64] ;  /* 0x0000000604117981 */ /* 0x000f28000c1e9900 */
[----:B------:R-:W4:Y:S04]  /*0790*/  LDG.E.CONSTANT R19, desc[UR6][R4.64+0x400] ;  /* 0x0004000604137981 */ /* 0x000f28000c1e9900 */
[----:B------:R-:W4:Y:S04]  /*07a0*/  LDG.E.CONSTANT R21, desc[UR6][R4.64+0x800] ;  /* 0x0008000604157981 */ /* 0x000f28000c1e9900 */
[----:B------:R-:W4:Y:S01]  /*07b0*/  LDG.E.CONSTANT R23, desc[UR6][R4.64+0xc00] ;  /* 0x000c000604177981 */ /* 0x000f22000c1e9900 */
[----:B------:R-:W-:-:S02]  /*07c0*/  PLOP3.LUT P0, PT, PT, PT, PT, 0x8, 0x80 ;  /* 0x000000000080781c */ /* 0x000fc40003f0e170 */
[----:B------:R-:W-:Y:S01]  /*07d0*/  IADD3 R11, PT, PT, R11, 0x800, RZ ;  /* 0x000008000b0b7810 */ /* 0x000fe20007ffe0ff */
[----:B--2--5:R-:W-:-:S04]  /*07e0*/  FADD R7, R0, R7 ;  /* 0x0000000700077221 */ /* 0x024fc80000000000 */
[----:B---3--:R-:W-:-:S04]  /*07f0*/  FADD R6, R7, R6 ;  /* 0x0000000607067221 */ /* 0x008fc80000000000 */
[----:B----4-:R-:W-:-:S04]  /*0800*/  FADD R6, R6, R13 ;  /* 0x0000000d06067221 */ /* 0x010fc80000000000 */
[----:B------:R-:W-:-:S04]  /*0810*/  FADD R6, R6, R15 ;  /* 0x0000000f06067221 */ /* 0x000fc80000000000 */
[----:B------:R-:W-:-:S04]  /*0820*/  FADD R6, R6, R17 ;  /* 0x0000001106067221 */ /* 0x000fc80000000000 */
[----:B------:R-:W-:-:S04]  /*0830*/  FADD R6, R6, R19 ;  /* 0x0000001306067221 */ /* 0x000fc80000000000 */
[----:B------:R-:W-:-:S04]  /*0840*/  FADD R6, R6, R21 ;  /* 0x0000001506067221 */ /* 0x000fc80000000000 */
[----:B------:R-:W-:-:S07]  /*0850*/  FADD R0, R6, R23 ;  /* 0x0000001706007221 */ /* 0x000fce0000000000 */
.L_x_237:
[----:B------:R-:W-:Y:S05]  /*0860*/  BSYNC.RECONVERGENT B2 ;  /* 0x0000000000027941 */ /* 0x000fea0003800200 */
.L_x_236:
[----:B------:R-:W-:-:S13]  /*0870*/  ISETP.LT.OR P0, PT, R11, R20, P0 ;  /* 0x000000140b00720c */ /* 0x000fda0000701670 */
[----:B------:R-:W-:Y:S05]  /*0880*/  @!P0 BRA `(.L_x_229) ;  /* 0x0000000000288947 */ /* 0x000fea0003800000 */
[----:B------:R-:W0:Y:S02]  /*0890*/  LDC.64 R2, c[0x0][0x380] ;  /* 0x0000e000ff027b82 */ /* 0x000e240000000a00 */
[----:B0-----:R-:W-:-:S05]  /*08a0*/  IMAD.WIDE R2, R11, 0x4, R2 ;  /* 0x000000040b027825 */ /* 0x001fca00078e0202 */
[----:B------:R-:W2:Y:S04]  /*08b0*/  LDG.E.CONSTANT R5, desc[UR6][R2.64] ;  /* 0x0000000602057981 */ /* 0x000ea8000c1e9900 */
[----:B------:R-:W3:Y:S04]  /*08c0*/  LDG.E.CONSTANT R4, desc[UR6][R2.64+0x400] ;  /* 0x0004000602047981 */ /* 0x000ee8000c1e9900 */
[----:B------:R-:W4:Y:S04]  /*08d0*/  LDG.E.CONSTANT R7, desc[UR6][R2.64+0x800] ;  /* 0x0008000602077981 */ /* 0x000f28000c1e9900 */
[----:B------:R-:W4:Y:S01]  /*08e0*/  LDG.E.CONSTANT R11, desc[UR6][R2.64+0xc00] ;  /* 0x000c0006020b7981 */ /* 0x000f22000c1e9900 */
[----:B--2--5:R-:W-:-:S04]  /*08f0*/  FADD R5, R0, R5 ;  /* 0x0000000500057221 */ /* 0x024fc80000000000 */
[----:B---3--:R-:W-:-:S04]  /*0900*/  FADD R4, R5, R4 ;  /* 0x0000000405047221 */ /* 0x008fc80000000000 */
[----:B----4-:R-:W-:-:S04]  /*0910*/  FADD R4, R4, R7 ;  /* 0x0000000704047221 */ /* 0x010fc80000000000 */
[----:B------:R-:W-:-:S07]  /*0920*/  FADD R0, R4, R11 ;  /* 0x0000000b04007221 */ /* 0x000fce0000000000 */
.L_x_229:
[----:B------:R-:W-:Y:S05]  /*0930*/  BSYNC.RECONVERGENT B1 ;  /* 0x0000000000017941 */ /* 0x000fea0003800200 */
.L_x_228:
[----:B------:R-:W-:Y:S02]  /*0940*/  ISETP.GE.AND P0, PT, R20, 0x100, PT ;  /* 0x000001001400780c */ /* 0x000fe40003f06270 */
[----:B-----5:R-:W-:-:S11]  /*0950*/  MOV R7, R0 ;  /* 0x0000000000077202 */ /* 0x020fd60000000f00 */
[----:B------:R-:W-:Y:S05]  /*0960*/  @!P0 BRA `(.L_x_238) ;  /* 0x0000000000ac8947 */ /* 0x000fea0003800000 */
[----:B------:R-:W1:Y:S01]  /*0970*/  S2R R6, SR_LANEID ;  /* 0x0000000000067919 */ /* 0x000e620000000000 */
[----:B------:R-:W2:Y:S02]  /*0980*/  SHFL.DOWN PT, R0, R7, 0x1, 0x1f ;  /* 0x08201f0007007f89 */ /* 0x000ea400000e0000 */
[----:B--2---:R-:W-:Y:S01]  /*0990*/  FADD R0, R0, R7 ;  /* 0x0000000700007221 */ /* 0x004fe20000000000 */
[C---:B-1----:R-:W-:Y:S02]  /*09a0*/  ISETP.GT.AND P0, PT, R6.reuse, 0x1e, PT ;  /* 0x0000001e0600780c */ /* 0x042fe40003f04270 */
[C---:B------:R-:W-:Y:S02]  /*09b0*/  ISETP.NE.AND P1, PT, R6.reuse, RZ, PT ;  /* 0x000000ff0600720c */ /* 0x040fe40003f25270 */
[----:B------:R-:W-:Y:S02]  /*09c0*/  FSEL R0, R7, R0, P0 ;  /* 0x0000000007007208 */ /* 0x000fe40000000000 */
[----:B------:R-:W-:-:S03]  /*09d0*/  ISETP.GT.AND P0, PT, R6, 0x1d, PT ;  /* 0x0000001d0600780c */ /* 0x000fc60003f04270 */
[----:B0-----:R-:W0:Y:S06]  /*09e0*/  SHFL.DOWN PT, R3, R0, 0x2, 0x1f ;  /* 0x08401f0000037f89 */ /* 0x001e2c00000e0000 */
[----:B------:R-:W1:Y:S01]  /*09f0*/  @!P1 S2R R5, SR_CgaCtaId ;  /* 0x0000000000059919 */ /* 0x000e620000008800 */
[----:B------:R-:W-:Y:S02]  /*0a00*/  @!P1 MOV R4, 0x400 ;  /* 0x0000040000049802 */ /* 0x000fe40000000f00 */
[----:B------:R-:W-:-:S04]  /*0a10*/  @!P1 SHF.R.U32.HI R2, RZ, 0x3, R9 ;  /* 0x00000003ff029819 */ /* 0x000fc80000011609 */
[----:B------:R-:W-:Y:S01]  /*0a20*/  @!P1 LOP3.LUT R2, R2, 0x7c, RZ, 0xc0, !PT ;  /* 0x0000007c02029812 */ /* 0x000fe200078ec0ff */
[----:B0-----:R-:W-:Y:S01]  /*0a30*/  @!P0 FADD R0, R0, R3 ;  /* 0x0000000300008221 */ /* 0x001fe20000000000 */
[----:B------:R-:W-:-:S04]  /*0a40*/  ISETP.GT.AND P0, PT, R6, 0x1b, PT ;  /* 0x0000001b0600780c */ /* 0x000fc80003f04270 */
[----:B------:R-:W0:Y:S01]  /*0a50*/  SHFL.DOWN PT, R3, R0, 0x4, 0x1f ;  /* 0x08801f0000037f89 */ /* 0x000e2200000e0000 */
[----:B-1----:R-:W-:-:S04]  /*0a60*/  @!P1 LEA R5, R5, R4, 0x18 ;  /* 0x0000000405059211 */ /* 0x002fc800078ec0ff */
[----:B------:R-:W-:-:S04]  /*0a70*/  @!P1 IADD3 R2, PT, PT, R2, R5, RZ ;  /* 0x0000000502029210 */ /* 0x000fc80007ffe0ff */
[----:B0-----:R-:W-:Y:S01]  /*0a80*/  @!P0 FADD R0, R0, R3 ;  /* 0x0000000300008221 */ /* 0x001fe20000000000 */
[----:B------:R-:W-:-:S04]  /*0a90*/  ISETP.GT.AND P0, PT, R6, 0x17, PT ;  /* 0x000000170600780c */ /* 0x000fc80003f04270 */
[----:B------:R-:W0:Y:S09]  /*0aa0*/  SHFL.DOWN PT, R3, R0, 0x8, 0x1f ;  /* 0x09001f0000037f89 */ /* 0x000e3200000e0000 */
[----:B0-----:R-:W-:Y:S01]  /*0ab0*/  @!P0 FADD R0, R0, R3 ;  /* 0x0000000300008221 */ /* 0x001fe20000000000 */
[----:B------:R-:W-:-:S04]  /*0ac0*/  ISETP.NE.AND P0, PT, R9, RZ, PT ;  /* 0x000000ff0900720c */ /* 0x000fc80003f05270 */
[----:B------:R-:W0:Y:S02]  /*0ad0*/  SHFL.DOWN PT, R3, R0, 0x10, 0x1f ;  /* 0x0a001f0000037f89 */ /* 0x000e2400000e0000 */
[----:B0-----:R-:W-:-:S05]  /*0ae0*/  FADD R3, R0, R3 ;  /* 0x0000000300037221 */ /* 0x001fca0000000000 */
[----:B------:R0:W-:Y:S01]  /*0af0*/  @!P1 STS [R2+0x8], R3 ;  /* 0x0000080302009388 */ /* 0x0001e20000000800 */
[----:B------:R-:W-:Y:S01]  /*0b00*/  BAR.SYNC.DEFER_BLOCKING 0x0 ;  /* 0x0000000000007b1d */ /* 0x000fe20000010000 */
[----:B------:R-:W-:-:S04]  /*0b10*/  ISETP.GT.AND P1, PT, R6, 0xf, PT ;  /* 0x0000000f0600780c */ /* 0x000fc80003f24270 */
[----:B------:R-:W-:Y:S01]  /*0b20*/  FSEL R0, R0, R3, P1 ;  /* 0x0000000300007208 */ /* 0x000fe20000800000 */
[----:B------:R-:W-:Y:S08]  /*0b30*/  @P0 BRA `(.L_x_239) ;  /* 0x0000003000900947 */ /* 0x000ff00003800000 */
[----:B------:R-:W1:Y:S01]  /*0b40*/  S2UR UR5, SR_CgaCtaId ;  /* 0x00000000000579c3 */ /* 0x000e620000008800 */
[----:B------:R-:W-:Y:S02]  /*0b50*/  UMOV UR4, 0x400 ;  /* 0x0000040000047882 */ /* 0x000fe40000000000 */
[----:B-1----:R-:W-:-:S09]  /*0b60*/  ULEA UR4, UR5, UR4, 0x18 ;  /* 0x0000000405047291 */ /* 0x002fd2000f8ec0ff */
[----:B0-----:R-:W0:Y:S04]  /*0b70*/  LDS R3, [UR4+0xc] ;  /* 0x00000c04ff037984 */ /* 0x001e280008000800 */
[----:B------:R-:W1:Y:S04]  /*0b80*/  LDS.128 R4, [UR4+0x10] ;  /* 0x00001004ff047984 */ /* 0x000e680008000c00 */
[----:B------:R-:W2:Y:S01]  /*0b90*/  LDS.64 R8, [UR4+0x20] ;  /* 0x00002004ff087984 */ /* 0x000ea20008000a00 */
[----:B0-----:R-:W-:-:S04]  /*0ba0*/  FADD R3, R0, R3 ;  /* 0x0000000300037221 */ /* 0x001fc80000000000 */
[----:B-1----:R-:W-:-:S04]  /*0bb0*/  FADD R4, R3, R4 ;  /* 0x0000000403047221 */ /* 0x002fc80000000000 */
[----:B------:R-:W-:-:S04]  /*0bc0*/  FADD R5, R4, R5 ;  /* 0x0000000504057221 */ /* 0x000fc80000000000 */
[----:B------:R-:W-:-:S04]  /*0bd0*/  FADD R6, R5, R6 ;  /* 0x0000000605067221 */ /* 0x000fc80000000000 */
[----:B------:R-:W-:-:S04]  /*0be0*/  FADD R7, R6, R7 ;  /* 0x0000000706077221 */ /* 0x000fc80000000000 */
[----:B--2---:R-:W-:-:S04]  /*0bf0*/  FADD R8, R7, R8 ;  /* 0x0000000807087221 */ /* 0x004fc80000000000 */
[----:B------:R-:W-:Y:S01]  /*0c00*/  FADD R0, R8, R9 ;  /* 0x0000000908007221 */ /* 0x000fe20000000000 */
[----:B------:R-:W-:Y:S06]  /*0c10*/  BRA `(.L_x_239) ;  /* 0x0000003000587947 */ /* 0x000fec0003800000 */
.L_x_238:
[----:B------:R-:W1:Y:S01]  /*0c20*/  S2R R4, SR_LANEID ;  /* 0x0000000000047919 */ /* 0x000e620000000000 */
[----:B------:R-:W-:-:S04]  /*0c30*/  LOP3.LUT R0, R9, 0x3e0, RZ, 0xc0, !PT ;  /* 0x000003e009007812 */ /* 0x000fc800078ec0ff */
[----:B0-----:R-:W-:Y:S02]  /*0c40*/  IADD3 R3, PT, PT, R0, 0x20, RZ ;  /* 0x0000002000037810 */ /* 0x001fe40007ffe0ff */
[----:B------:R-:W-:Y:S02]  /*0c50*/  LOP3.LUT R5, RZ, R0, RZ, 0x33, !PT ;  /* 0x00000000ff057212 */ /* 0x000fe400078e33ff */
[-C--:B------:R-:W-:Y:S02]  /*0c60*/  ISETP.GT.AND P0, PT, R3, R20.reuse, PT ;  /* 0x000000140300720c */ /* 0x080fe40003f04270 */
[----:B------:R-:W-:-:S04]  /*0c70*/  IADD3 R5, PT, PT, R5, R20, RZ ;  /* 0x0000001405057210 */ /* 0x000fc80007ffe0ff */
[----:B------:R-:W-:-:S05]  /*0c80*/  SEL R5, R5, 0x1f, P0 ;  /* 0x0000001f05057807 */ /* 0x000fca0000000000 */
[----:B------:R-:W0:Y:S01]  /*0c90*/  SHFL.DOWN PT, R0, R7, 0x1, R5 ;  /* 0x0820000007007989 */ /* 0x000e2200000e0005 */
[C---:B-1----:R-:W-:Y:S02]  /*0ca0*/  ISETP.GE.AND P0, PT, R4.reuse, R5, PT ;  /* 0x000000050400720c */ /* 0x042fe40003f06270 */
[C---:B------:R-:W-:Y:S02]  /*0cb0*/  IADD3 R2, PT, PT, R4.reuse, 0x2, RZ ;  /* 0x0000000204027810 */ /* 0x040fe40007ffe0ff */
[----:B------:R-:W-:-:S09]  /*0cc0*/  ISETP.NE.AND P1, PT, R4, RZ, PT ;  /* 0x000000ff0400720c */ /* 0x000fd20003f25270 */
[----:B0-----:R-:W-:Y:S01]  /*0cd0*/  @!P0 FADD R7, R0, R7 ;  /* 0x0000000700078221 */ /* 0x001fe20000000000 */
[-C--:B------:R-:W-:Y:S02]  /*0ce0*/  ISETP.GT.AND P0, PT, R2, R5.reuse, PT ;  /* 0x000000050200720c */ /* 0x080fe40003f04270 */
[----:B------:R-:W-:Y:S01]  /*0cf0*/  IADD3 R2, PT, PT, R4, 0x4, RZ ;  /* 0x0000000404027810 */ /* 0x000fe20007ffe0ff */
[----:B------:R-:W0:Y:S01]  /*0d00*/  @!P1 S2R R6, SR_CgaCtaId ;  /* 0x0000000000069919 */ /* 0x000e220000008800 */
[----:B------:R-:W-:Y:S01]  /*0d10*/  @!P1 MOV R3, 0x400 ;  /* 0x0000040000039802 */ /* 0x000fe20000000f00 */
[----:B------:R-:W1:Y:S08]  /*0d20*/  SHFL.DOWN PT, R0, R7, 0x2, R5 ;  /* 0x0840000007007989 */ /* 0x000e7000000e0005 */
[----:B-1----:R-:W-:Y:S01]  /*0d30*/  @!P0 FADD R7, R7, R0 ;  /* 0x0000000007078221 */ /* 0x002fe20000000000 */
[----:B------:R-:W-:-:S02]  /*0d40*/  ISETP.GT.AND P0, PT, R2, R5, PT ;  /* 0x000000050200720c */ /* 0x000fc40003f04270 */
[----:B------:R-:W-:Y:S02]  /*0d50*/  IADD3 R2, PT, PT, R4, 0x8, RZ ;  /* 0x0000000804027810 */ /* 0x000fe40007ffe0ff */
[----:B------:R-:W1:Y:S01]  /*0d60*/  SHFL.DOWN PT, R0, R7, 0x4, R5 ;  /* 0x0880000007007989 */ /* 0x000e6200000e0005 */
[----:B0-----:R-:W-:-:S08]  /*0d70*/  @!P1 LEA R3, R6, R3, 0x18 ;  /* 0x0000000306039211 */ /* 0x001fd000078ec0ff */
[----:B-1----:R-:W-:Y:S01]  /*0d80*/  @!P0 FADD R7, R7, R0 ;  /* 0x0000000007078221 */ /* 0x002fe20000000000 */
[----:B------:R-:W-:Y:S01]  /*0d90*/  ISETP.GT.AND P0, PT, R2, R5, PT ;  /* 0x000000050200720c */ /* 0x000fe20003f04270 */
[----:B------:R-:W-:-:S03]  /*0da0*/  VIADD R2, R4, 0x10 ;  /* 0x0000001004027836 */ /* 0x000fc60000000000 */
[----:B------:R-:W0:Y:S09]  /*0db0*/  SHFL.DOWN PT, R0, R7, 0x8, R5 ;  /* 0x0900000007007989 */ /* 0x000e3200000e0005 */
[----:B0-----:R-:W-:Y:S01]  /*0dc0*/  @!P0 FADD R7, R7, R0 ;  /* 0x0000000007078221 */ /* 0x001fe20000000000 */
[----:B------:R-:W-:-:S02]  /*0dd0*/  ISETP.GT.AND P0, PT, R2, R5, PT ;  /* 0x000000050200720c */ /* 0x000fc40003f04270 */
[----:B------:R-:W-:Y:S02]  /*0de0*/  @!P1 SHF.R.U32.HI R2, RZ, 0x3, R9 ;  /* 0x00000003ff029819 */ /* 0x000fe40000011609 */
[----:B------:R-:W0:Y:S02]  /*0df0*/  SHFL.DOWN PT, R0, R7, 0x10, R5 ;  /* 0x0a00000007007989 */ /* 0x000e2400000e0005 */
[----:B------:R-:W-:-:S04]  /*0e00*/  @!P1 LOP3.LUT R2, R2, 0x7c, RZ, 0xc0, !PT ;  /* 0x0000007c02029812 */ /* 0x000fc800078ec0ff */
[----:B------:R-:W-:-:S03]  /*0e10*/  @!P1 IADD3 R3, PT, PT, R2, R3, RZ ;  /* 0x0000000302039210 */ /* 0x000fc60007ffe0ff */
[----:B0-----:R-:W-:Y:S01]  /*0e20*/  @!P0 FADD R7, R7, R0 ;  /* 0x0000000007078221 */ /* 0x001fe20000000000 */
[----:B------:R-:W-:-:S04]  /*0e30*/  ISETP.NE.AND P0, PT, R9, RZ, PT ;  /* 0x000000ff0900720c */ /* 0x000fc80003f05270 */
[----:B------:R-:W-:-:S05]  /*0e40*/  MOV R0, R7 ;  /* 0x0000000700007202 */ /* 0x000fca0000000f00 */
[----:B------:R4:W-:Y:S01]  /*0e50*/  @!P1 STS [R3+0x8], R0 ;  /* 0x0000080003009388 */ /* 0x0009e20000000800 */
[----:B------:R-:W-:Y:S06]  /*0e60*/  BAR.SYNC.DEFER_BLOCKING 0x0 ;  /* 0x0000000000007b1d */ /* 0x000fec0000010000 */
[----:B------:R-:W-:Y:S05]  /*0e70*/  @P0 BRA `(.L_x_239) ;  /* 0x0000002c00c00947 */ /* 0x000fea0003800000 */
[----:B------:R-:W0:Y:S01]  /*0e80*/  S2UR UR5, SR_CgaCtaId ;  /* 0x00000000000579c3 */ /* 0x000e220000008800 */
[----:B------:R-:W-:Y:S01]  /*0e90*/  UMOV UR4, 0x400 ;  /* 0x0000040000047882 */ /* 0x000fe20000000000 */
[C---:B------:R-:W-:Y:S02]  /*0ea0*/  ISETP.GT.AND P2, PT, R20.reuse, 0x20, PT ;  /* 0x000000201400780c */ /* 0x040fe40003f44270 */
[C---:B------:R-:W-:Y:S02]  /*0eb0*/  ISETP.GT.AND P4, PT, R20.reuse, 0x40, PT ;  /* 0x000000401400780c */ /* 0x040fe40003f84270 */
[C---:B------:R-:W-:Y:S02]  /*0ec0*/  ISETP.GT.AND P3, PT, R20.reuse, 0x60, PT ;  /* 0x000000601400780c */ /* 0x040fe40003f64270 */
[----:B------:R-:W-:Y:S01]  /*0ed0*/  ISETP.GT.AND P1, PT, R20, 0x80, PT ;  /* 0x000000801400780c */ /* 0x000fe20003f24270 */
[----:B0-----:R-:W-:-:S09]  /*0ee0*/  ULEA UR4, UR5, UR4, 0x18 ;  /* 0x0000000405047291 */ /* 0x001fd2000f8ec0ff */
[----:B----4-:R-:W0:Y:S04]  /*0ef0*/  LDS R3, [UR4+0xc] ;  /* 0x00000c04ff037984 */ /* 0x010e280008000800 */
[----:B------:R-:W1:Y:S04]  /*0f00*/  LDS.128 R4, [UR4+0x10] ;  /* 0x00001004ff047984 */ /* 0x000e680008000c00 */
[----:B------:R-:W2:Y:S01]  /*0f10*/  LDS.64 R8, [UR4+0x20] ;  /* 0x00002004ff087984 */ /* 0x000ea20008000a00 */
[----:B0-----:R-:W-:Y:S01]  /*0f20*/  @P2 FADD R0, R0, R3 ;  /* 0x0000000300002221 */ /* 0x001fe20000000000 */
[----:B------:R-:W-:-:S03]  /*0f30*/  ISETP.GT.AND P2, PT, R20, 0xa0, PT ;  /* 0x000000a01400780c */ /* 0x000fc60003f44270 */
[----:B-1----:R-:W-:Y:S01]  /*0f40*/  @P4 FADD R0, R0, R4 ;  /* 0x0000000400004221 */ /* 0x002fe20000000000 */
[----:B------:R-:W-:-:S03]  /*0f50*/  ISETP.GT.AND P4, PT, R20, 0xc0, PT ;  /* 0x000000c01400780c */ /* 0x000fc60003f84270 */
[----:B------:R-:W-:Y:S01]  /*0f60*/  @P3 FADD R0, R0, R5 ;  /* 0x0000000500003221 */ /* 0x000fe20000000000 */
[----:B------:R-:W-:-:S03]  /*0f70*/  ISETP.GT.AND P3, PT, R20, 0xe0, PT ;  /* 0x000000e01400780c */ /* 0x000fc60003f64270 */
[----:B------:R-:W-:-:S04]  /*0f80*/  @P1 FADD R0, R0, R6 ;  /* 0x0000000600001221 */ /* 0x000fc80000000000 */
[----:B------:R-:W-:-:S04]  /*0f90*/  @P2 FADD R0, R0, R7 ;  /* 0x0000000700002221 */ /* 0x000fc80000000000 */
[----:B--2---:R-:W-:-:S04]  /*0fa0*/  @P4 FADD R0, R0, R8 ;  /* 0x0000000800004221 */ /* 0x004fc80000000000 */
[----:B------:R-:W-:Y:S01]  /*0fb0*/  @P3 FADD R0, R0, R9 ;  /* 0x0000000900003221 */ /* 0x000fe20000000000 */
[----:B------:R-:W-:Y:S06]  /*0fc0*/  BRA `(.L_x_239) ;  /* 0x0000002c006c7947 */ /* 0x000fec0003800000 */
.L_x_225:
[----:B------:R-:W0:Y:S01]  /*0fd0*/  S2R R0, SR_TID.X ;  /* 0x0000000000007919 */ /* 0x000e220000002100 */
[----:B------:R-:W1:Y:S01]  /*0fe0*/  LDC.64 R2, c[0x0][0x380] ;  /* 0x0000e000ff027b82 */ /* 0x000e620000000a00 */
[----:B0-----:R-:W-:-:S05]  /*0ff0*/  SHF.L.U32 R5, R0, 0x2, RZ ;  /* 0x0000000200057819 */ /* 0x001fca00000006ff */
[----:B-1----:R-:W-:-:S05]  /*1000*/  IMAD.WIDE.U32 R2, R5, 0x4, R2 ;  /* 0x0000000405027825 */ /* 0x002fca00078e0002 */
[----:B------:R-:W2:Y:S04]  /*1010*/  LDG.E.128.CONSTANT R4, desc[UR6][R2.64] ;  /* 0x0000000602047981 */ /* 0x000ea8000c1e9d00 */
[----:B------:R-:W3:Y:S04]  /*1020*/  LDG.E.128.CONSTANT R8, desc[UR6][R2.64+0x1000] ;  /* 0x0010000602087981 */ /* 0x000ee8000c1e9d00 */
[----:B------:R-:W4:Y:S04]  /*1030*/  LDG.E.128.CONSTANT R12, desc[UR6][R2.64+0x2000] ;  /* 0x00200006020c7981 */ /* 0x000f28000c1e9d00 */
[----:B------:R-:W5:Y:S01]  /*1040*/  LDG.E.128.CONSTANT R16, desc[UR6][R2.64+0x3000] ;  /* 0x0030000602107981 */ /* 0x000f62000c1e9d00 */
[----:B------:R-:W-:Y:S01]  /*1050*/  ISETP.GE.U32.AND P0, PT, R20, 0x2000, PT ;  /* 0x000020001400780c */ /* 0x000fe20003f06070 */
[----:B------:R-:W-:-:S02]  /*1060*/  HFMA2 R23, -RZ, RZ, 0, 0.00048828125 ;  /* 0x00001000ff177431 */ /* 0x000fc400000001ff */
[----:B--2---:R-:W-:Y:S01]  /*1070*/  FADD R4, R4, R5 ;  /* 0x0000000504047221 */ /* 0x004fe20000000000 */
[----:B------:R-:W-:Y:S01]  /*1080*/  FADD R7, R6, R7 ;  /* 0x0000000706077221 */ /* 0x000fe20000000000 */
[----:B---3--:R-:W-:Y:S01]  /*1090*/  FADD R8, R8, R9 ;  /* 0x0000000908087221 */ /* 0x008fe20000000000 */
[----:B------:R-:W-:Y:S02]  /*10a0*/  FADD R11, R10, R11 ;  /* 0x0000000b0a0b7221 */ /* 0x000fe40000000000 */
[----:B------:R-:W-:Y:S01]  /*10b0*/  FADD R4, R4, R7 ;  /* 0x0000000704047221 */ /* 0x000fe20000000000 */
[----:B----4-:R-:W-:Y:S01]  /*10c0*/  FADD R12, R12, R13 ;  /* 0x0000000d0c0c7221 */ /* 0x010fe20000000000 */
[----:B------:R-:W-:Y:S01]  /*10d0*/  FADD R15, R14, R15 ;  /* 0x0000000f0e0f7221 */ /* 0x000fe20000000000 */
[----:B------:R-:W-:Y:S01]  /*10e0*/  FADD R11, R8, R11 ;  /* 0x0000000b080b7221 */ /* 0x000fe20000000000 */
[----:B-----5:R-:W-:Y:S01]  /*10f0*/  FADD R16, R16, R17 ;  /* 0x0000001110107221 */ /* 0x020fe20000000000 */
[----:B------:R-:W-:Y:S01]  /*1100*/  FADD R19, R18, R19 ;  /* 0x0000001312137221 */ /* 0x000fe20000000000 */
[----:B------:R-:W-:Y:S01]  /*1110*/  FADD R12, R12, R15 ;  /* 0x0000000f0c0c7221 */ /* 0x000fe20000000000 */
[----:B------:R-:W-:-:S02]  /*1120*/  FADD R4, R4, R11 ;  /* 0x0000000b04047221 */ /* 0x000fc40000000000 */
[----:B------:R-:W-:-:S04]  /*1130*/  FADD R19, R16, R19 ;  /* 0x0000001310137221 */ /* 0x000fc80000000000 */
[----:B------:R-:W-:-:S04]  /*1140*/  FADD R19, R12, R19 ;  /* 0x000000130c137221 */ /* 0x000fc80000000000 */
[----:B------:R-:W-:Y:S01]  /*1150*/  FADD R21, R4, R19 ;  /* 0x0000001304157221 */ /* 0x000fe20000000000 */
[----:B------:R-:W-:Y:S06]  /*1160*/  @!P0 BRA `(.L_x_240) ;  /* 0x00000000007c8947 */ /* 0x000fec0003800000 */
[----:B------:R-:W0:Y:S01]  /*1170*/  LDC R24, c[0x0][0x390] ;  /* 0x0000e400ff187b82 */ /* 0x000e220000000800 */
[----:B------:R-:W-:Y:S02]  /*1180*/  IADD3 R22, PT, PT, R20, -0x1000, RZ ;  /* 0xfffff00014167810 */ /* 0x000fe40007ffe0ff */
[----:B------:R-:W-:-:S07]  /*1190*/  MOV R23, 0x1000 ;  /* 0x0000100000177802 */ /* 0x000fce0000000f00 */
.L_x_242:
[----:B------:R-:W-:-:S05]  /*11a0*/  IMAD.WIDE R26, R23, 0x4, R2 ;  /* 0x00000004171a7825 */ /* 0x000fca00078e0202 */
[----:B------:R-:W2:Y:S04]  /*11b0*/  LDG.E.128.CONSTANT R16, desc[UR6][R26.64+0x2000] ;  /* 0x002000061a107981 */ /* 0x000ea8000c1e9d00 */
[----:B------:R-:W3:Y:S04]  /*11c0*/  LDG.E.128.CONSTANT R4, desc[UR6][R26.64+0x3000] ;  /* 0x003000061a047981 */ /* 0x000ee8000c1e9d00 */
[----:B------:R-:W4:Y:S04]  /*11d0*/  LDG.E.128.CONSTANT R8, desc[UR6][R26.64] ;  /* 0x000000061a087981 */ /* 0x000f28000c1e9d00 */
[----:B------:R-:W5:Y:S01]  /*11e0*/  LDG.E.128.CONSTANT R12, desc[UR6][R26.64+0x1000] ;  /* 0x001000061a0c7981 */ /* 0x000f62000c1e9d00 */
[----:B0-----:R-:W-:Y:S01]  /*11f0*/  MOV R20, R24 ;  /* 0x0000001800147202 */ /* 0x001fe20000000f00 */
[----:B--2---:R-:W-:Y:S01]  /*1200*/  FADD R17, R17, R18 ;  /* 0x0000001211117221 */ /* 0x004fe20000000000 */
[----:B---3--:R-:W-:-:S02]  /*1210*/  FADD R18, R19, R4 ;  /* 0x0000000413127221 */ /* 0x008fc40000000000 */
[----:B------:R-:W-:Y:S01]  /*1220*/  IADD3 R4, PT, PT, -R23, R20, RZ ;  /* 0x0000001417047210 */ /* 0x000fe20007ffe1ff */
[----:B------:R-:W-:Y:S01]  /*1230*/  FADD R5, R5, R6 ;  /* 0x0000000605057221 */ /* 0x000fe20000000000 */
[----:B----4-:R-:W-:Y:S01]  /*1240*/  FADD R9, R9, R10 ;  /* 0x0000000a09097221 */ /* 0x010fe20000000000 */
[----:B------:R-:W-:Y:S01]  /*1250*/  FADD R8, R8, R21 ;  /* 0x0000001508087221 */ /* 0x000fe20000000000 */
[----:B------:R-:W-:Y:S01]  /*1260*/  ISETP.GE.AND P0, PT, R4, 0x1000, PT ;  /* 0x000010000400780c */ /* 0x000fe20003f06270 */
[----:B-----5:R-:W-:Y:S01]  /*1270*/  FADD R13, R13, R14 ;  /* 0x0000000e0d0d7221 */ /* 0x020fe20000000000 */
[----:B------:R-:W-:Y:S01]  /*1280*/  FADD R10, R11, R12 ;  /* 0x0000000c0b0a7221 */ /* 0x000fe20000000000 */
[----:B------:R-:W-:Y:S01]  /*1290*/  FADD R14, R15, R16 ;  /* 0x000000100f0e7221 */ /* 0x000fe20000000000 */
[----:B------:R-:W-:Y:S01]  /*12a0*/  FADD R8, R8, R9 ;  /* 0x0000000908087221 */ /* 0x000fe20000000000 */
[----:B------:R-:W-:Y:S01]  /*12b0*/  FADD R5, R18, R5 ;  /* 0x0000000512057221 */ /* 0x000fe20000000000 */
[----:B------:R-:W-:Y:S01]  /*12c0*/  FADD R13, R10, R13 ;  /* 0x0000000d0a0d7221 */ /* 0x000fe20000000000 */
[----:B------:R-:W-:-:S03]  /*12d0*/  FADD R14, R14, R17 ;  /* 0x000000110e0e7221 */ /* 0x000fc60000000000 */
[----:B------:R-:W-:Y:S01]  /*12e0*/  FADD R8, R8, R13 ;  /* 0x0000000d08087221 */ /* 0x000fe20000000000 */
[----:B------:R-:W-:-:S04]  /*12f0*/  FADD R5, R14, R5 ;  /* 0x000000050e057221 */ /* 0x000fc80000000000 */
[----:B------:R-:W-:-:S04]  /*1300*/  FADD R5, R8, R5 ;  /* 0x0000000508057221 */ /* 0x000fc80000000000 */
[----:B------:R-:W-:Y:S01]  /*1310*/  FADD R21, R7, R5 ;  /* 0x0000000507157221 */ /* 0x000fe20000000000 */
[----:B------:R-:W-:Y:S06]  /*1320*/  @!P0 BRA `(.L_x_241) ;  /* 0x0000000800308947 */ /* 0x000fec0003800000 */
[----:B------:R-:W-:-:S04]  /*1330*/  IADD3 R23, PT, PT, R23, 0x1000, RZ ;  /* 0x0000100017177810 */ /* 0x000fc80007ffe0ff */
[----:B------:R-:W-:-:S13]  /*1340*/  ISETP.GT.AND P0, PT, R23, R22, PT ;  /* 0x000000161700720c */ /* 0x000fda0003f04270 */
[----:B------:R-:W-:Y:S05]  /*1350*/  @!P0 BRA `(.L_x_242) ;  /* 0xfffffffc00908947 */ /* 0x000fea000383ffff */
.L_x_240:
[----:B------:R-:W-:-:S13]  /*1360*/  ISETP.GE.AND P0, PT, R23, R20, PT ;  /* 0x000000141700720c */ /* 0x000fda0003f06270 */
[----:B------:R-:W-:Y:S05]  /*1370*/  @P0 BRA `(.L_x_241) ;  /* 0x00000008001c0947 */ /* 0x000fea0003800000 */
[----:B------:R-:W-:Y:S01]  /*1380*/  IMAD.IADD R9, R20, 0x1, -R23 ;  /* 0x0000000114097824 */ /* 0x000fe200078e0a17 */
[----:B------:R-:W-:Y:S04]  /*1390*/  BSSY.RECONVERGENT B1, `(.L_x_241) ;  /* 0x0000085000017945 */ /* 0x000fe80003800200 */
[----:B------:R-:W-:-:S13]  /*13a0*/  ISETP.GE.AND P0, PT, R0, R9, PT ;  /* 0x000000090000720c */ /* 0x000fda0003f06270 */
[----:B------:R-:W-:Y:S05]  /*13b0*/  @P0 BRA `(.L_x_243) ;  /* 0x0000000800080947 */ /* 0x000fea0003800000 */
[-C--:B------:R-:W-:Y:S01]  /*13c0*/  LOP3.LUT R2, RZ, R0.reuse, RZ, 0x33, !PT ;  /* 0x00000000ff027212 */ /* 0x080fe200078e33ff */
[----:B------:R-:W-:Y:S01]  /*13d0*/  BSSY.RECONVERGENT B2, `(.L_x_244) ;  /* 0x0000015000027945 */ /* 0x000fe20003800200 */
[----:B------:R-:W-:Y:S02]  /*13e0*/  MOV R8, R0 ;  /* 0x0000000000087202 */ /* 0x000fe40000000f00 */
[----:B------:R-:W-:-:S04]  /*13f0*/  IADD3 R2, PT, PT, -R23, R20, R2 ;  /* 0x0000001417027210 */ /* 0x000fc80007ffe102 */
[C---:B------:R-:W-:Y:S02]  /*1400*/  LOP3.LUT R3, R2.reuse, 0x300, RZ, 0xc0, !PT ;  /* 0x0000030002037812 */ /* 0x040fe400078ec0ff */
[----:B------:R-:W-:Y:S02]  /*1410*/  ISETP.GE.U32.AND P1, PT, R2, 0x300, PT ;  /* 0x000003000200780c */ /* 0x000fe40003f26070 */
[----:B------:R-:W-:-:S13]  /*1420*/  ISETP.NE.AND P0, PT, R3, 0x300, PT ;  /* 0x000003000300780c */ /* 0x000fda0003f05270 */
[----:B------:R-:W-:Y:S05]  /*1430*/  @!P0 BRA `(.L_x_245) ;  /* 0x0000000000388947 */ /* 0x000fea0003800000 */
[----:B------:R-:W0:Y:S01]  /*1440*/  LDC.64 R4, c[0x0][0x380] ;  /* 0x0000e000ff047b82 */ /* 0x000e220000000a00 */
[----:B------:R-:W-:Y:S02]  /*1450*/  LEA.HI R2, R2, 0x1, RZ, 0x18 ;  /* 0x0000000102027811 */ /* 0x000fe400078fc0ff */
[----:B------:R-:W-:Y:S02]  /*1460*/  IADD3 R7, PT, PT, R0, R23, RZ ;  /* 0x0000001700077210 */ /* 0x000fe40007ffe0ff */
[----:B------:R-:W-:Y:S02]  /*1470*/  LOP3.LUT R2, R2, 0x3, RZ, 0xc0, !PT ;  /* 0x0000000302027812 */ /* 0x000fe400078ec0ff */
[----:B------:R-:W-:Y:S02]  /*1480*/  MOV R8, R0 ;  /* 0x0000000000087202 */ /* 0x000fe40000000f00 */
[----:B------:R-:W-:-:S07]  /*1490*/  IADD3 R6, PT, PT, -R2, RZ, RZ ;  /* 0x000000ff02067210 */ /* 0x000fce0007ffe1ff */
.L_x_246:
[----:B0-----:R-:W-:-:S06]  /*14a0*/  IMAD.WIDE.U32 R2, R7, 0x4, R4 ;  /* 0x0000000407027825 */ /* 0x001fcc00078e0004 */
[----:B------:R-:W2:Y:S01]  /*14b0*/  LDG.E.CONSTANT R2, desc[UR6][R2.64] ;  /* 0x0000000602027981 */ /* 0x000ea2000c1e9900 */
[----:B------:R-:W-:Y:S02]  /*14c0*/  IADD3 R6, PT, PT, R6, 0x1, RZ ;  /* 0x0000000106067810 */ /* 0x000fe40007ffe0ff */
[----:B------:R-:W-:Y:S02]  /*14d0*/  IADD3 R8, PT, PT, R8, 0x100, RZ ;  /* 0x0000010008087810 */ /* 0x000fe40007ffe0ff */
[----:B------:R-:W-:Y:S02]  /*14e0*/  ISETP.NE.AND P0, PT, R6, RZ, PT ;  /* 0x000000ff0600720c */ /* 0x000fe40003f05270 */
[----:B------:R-:W-:Y:S01]  /*14f0*/  IADD3 R7, PT, PT, R7, 0x100, RZ ;  /* 0x0000010007077810 */ /* 0x000fe20007ffe0ff */
[----:B--2---:R-:W-:-:S10]  /*1500*/  FADD R21, R2, R21 ;  /* 0x0000001502157221 */ /* 0x004fd40000000000 */
[----:B------:R-:W-:Y:S05]  /*1510*/  @P0 BRA `(.L_x_246) ;  /* 0xfffffffc00e00947 */ /* 0x000fea000383ffff */
.L_x_245:
[----:B------:R-:W-:Y:S05]  /*1520*/  BSYNC.RECONVERGENT B2 ;  /* 0x0000000000027941 */ /* 0x000fea0003800200 */
.L_x_244:
[----:B------:R-:W-:Y:S05]  /*1530*/  @!P1 BRA `(.L_x_243) ;  /* 0x0000000400a89947 */ /* 0x000fea0003800000 */
[----:B------:R-:W0:Y:S01]  /*1540*/  LDCU.64 UR4, c[0x0][0x380] ;  /* 0x00007000ff0477ac */ /* 0x000e220008000a00 */
[----:B------:R-:W-:Y:S01]  /*1550*/  IADD3 R5, PT, PT, R9, -R8, RZ ;  /* 0x8000000809057210 */ /* 0x000fe20007ffe0ff */
[----:B------:R-:W-:Y:S01]  /*1560*/  BSSY.RECONVERGENT B2, `(.L_x_247) ;  /* 0x000003b000027945 */ /* 0x000fe20003800200 */
[CC--:B------:R-:W-:Y:S02]  /*1570*/  IADD3 R3, P0, PT, R8.reuse, R23.reuse, RZ ;  /* 0x0000001708037210 */ /* 0x0c0fe40007f1e0ff */
[----:B------:R-:W-:Y:S02]  /*1580*/  ISETP.GT.AND P1, PT, R5, 0xc00, PT ;  /* 0x00000c000500780c */ /* 0x000fe40003f24270 */
[----:B------:R-:W-:Y:S02]  /*1590*/  IADD3.X R4, PT, PT, RZ, RZ, RZ, P0, !PT ;  /* 0x000000ffff047210 */ /* 0x000fe400007fe4ff */
[----:B------:R-:W-:Y:S02]  /*15a0*/  IADD3 R11, PT, PT, R8, R23, RZ ;  /* 0x00000017080b7210 */ /* 0x000fe40007ffe0ff */
[----:B0-----:R-:W-:-:S04]  /*15b0*/  LEA R2, P0, R3, UR4, 0x2 ;  /* 0x0000000403027c11 */ /* 0x001fc8000f8010ff */
[----:B------:R-:W-:Y:S02]  /*15c0*/  LEA.HI.X R3, R3, UR5, R4, 0x2, P0 ;  /* 0x0000000503037c11 */ /* 0x000fe400080f1404 */
[----:B------:R-:W-:-:S05]  /*15d0*/  IADD3 R2, P0, PT, R2, 0x800, RZ ;  /* 0x0000080002027810 */ /* 0x000fca0007f1e0ff */
[----:B------:R-:W-:Y:S01]  /*15e0*/  IMAD.X R3, RZ, RZ, R3, P0 ;  /* 0x000000ffff037224 */ /* 0x000fe200000e0603 */
[----:B------:R-:W-:Y:S01]  /*15f0*/  PLOP3.LUT P0, PT, PT, PT, PT, 0x80, 0x8 ;  /* 0x000000000008781c */ /* 0x000fe20003f0f070 */
[----:B------:R-:W-:-:S12]  /*1600*/  @!P1 BRA `(.L_x_248) ;  /* 0x0000000000c09947 */ /* 0x000fd80003800000 */
[----:B------:R-:W-:Y:S02]  /*1610*/  PLOP3.LUT P0, PT, PT, PT, PT, 0x8, 0x80 ;  /* 0x000000000080781c */ /* 0x000fe40003f0e170 */
[----:B------:R-:W-:-:S11]  /*1620*/  IADD3 R13, PT, PT, R9, -0xc00, RZ ;  /* 0xfffff400090d7810 */ /* 0x000fd60007ffe0ff */
.L_x_249:
[----:B------:R-:W0:Y:S01]  /*1630*/  LDC.64 R4, c[0x0][0x380] ;  /* 0x0000e000ff047b82 */ /* 0x000e220000000a00 */
[----:B------:R-:W2:Y:S01]  /*1640*/  LDG.E.CONSTANT R10, desc[UR6][R2.64+-0x400] ;  /* 0xfffc0006020a7981 */ /* 0x000ea2000c1e9900 */
[----:B------:R-:W-:-:S03]  /*1650*/  IADD3 R25, PT, PT, R11, 0x400, RZ ;  /* 0x000004000b197810 */ /* 0x000fc60007ffe0ff */
[----:B------:R-:W3:Y:S04]  /*1660*/  LDG.E.CONSTANT R19, desc[UR6][R2.64] ;  /* 0x0000000602137981 */ /* 0x000ee8000c1e9900 */
[----:B------:R-:W4:Y:S01]  /*1670*/  LDG.E.CONSTANT R18, desc[UR6][R2.64+0x400] ;  /* 0x0004000602127981 */ /* 0x000f22000c1e9900 */
[----:B------:R-:W-:-:S03]  /*1680*/  IADD3 R7, PT, PT, R11, 0x800, RZ ;  /* 0x000008000b077810 */ /* 0x000fc60007ffe0ff */
[----:B------:R-:W5:Y:S04]  /*1690*/  LDG.E.CONSTANT R16, desc[UR6][R2.64+0xc00] ;  /* 0x000c000602107981 */ /* 0x000f68000c1e9900 */
[----:B------:R-:W5:Y:S04]  /*16a0*/  LDG.E.CONSTANT R15, desc[UR6][R2.64+0x1000] ;  /* 0x00100006020f7981 */ /* 0x000f68000c1e9900 */
[----:B------:R-:W5:Y:S01]  /*16b0*/  LDG.E.CONSTANT R14, desc[UR6][R2.64+0x1400] ;  /* 0x00140006020e7981 */ /* 0x000f62000c1e9900 */
[----:B0-----:R-:W-:-:S03]  /*16c0*/  IMAD.WIDE.U32 R22, R11, 0x4, R4 ;  /* 0x000000040b167825 */ /* 0x001fc600078e0004 */
[----:B------:R-:W5:Y:S04]  /*16d0*/  LDG.E.CONSTANT R20, desc[UR6][R2.64+0x2000] ;  /* 0x0020000602147981 */ /* 0x000f68000c1e9900 */
[----:B------:R0:W2:Y:S01]  /*16e0*/  LDG.E.CONSTANT R12, desc[UR6][R22.64] ;  /* 0x00000006160c7981 */ /* 0x0000a2000c1e9900 */
[----:B------:R-:W-:-:S03]  /*16f0*/  IMAD.WIDE.U32 R24, R25, 0x4, R4 ;  /* 0x0000000419187825 */ /* 0x000fc600078e0004 */
[----:B------:R-:W5:Y:S04]  /*1700*/  LDG.E.CONSTANT R26, desc[UR6][R2.64+0x3000] ;  /* 0x00300006021a7981 */ /* 0x000f68000c1e9900 */
[----:B------:R-:W5:Y:S01]  /*1710*/  LDG.E.CONSTANT R17, desc[UR6][R24.64] ;  /* 0x0000000618117981 */ /* 0x000f62000c1e9900 */
[--C-:B------:R-:W-:Y:S01]  /*1720*/  IMAD.WIDE.U32 R6, R7, 0x4, R4.reuse ;  /* 0x0000000407067825 */ /* 0x100fe200078e0004 */
[----:B0-----:R-:W-:Y:S02]  /*1730*/  IADD3 R23, PT, PT, R11, 0xc00, RZ ;  /* 0x00000c000b177810 */ /* 0x001fe40007ffe0ff */
[----:B------:R-:W5:Y:S04]  /*1740*/  LDG.E.CONSTANT R22, desc[UR6][R2.64+0x1c00] ;  /* 0x001c000602167981 */ /* 0x000f68000c1e9900 */
[----:B------:R-:W5:Y:S01]  /*1750*/  LDG.E.CONSTANT R6, desc[UR6][R6.64] ;  /* 0x0000000606067981 */ /* 0x000f62000c1e9900 */
[----:B------:R-:W-:-:S03]  /*1760*/  IMAD.WIDE.U32 R4, R23, 0x4, R4 ;  /* 0x0000000417047825 */ /* 0x000fc600078e0004 */
[----:B------:R-:W5:Y:S04]  /*1770*/  LDG.E.CONSTANT R23, desc[UR6][R2.64+0x2400] ;  /* 0x0024000602177981 */ /* 0x000f68000c1e9900 */
[----:B------:R-:W5:Y:S04]  /*1780*/  LDG.E.CONSTANT R4, desc[UR6][R4.64] ;  /* 0x0000000604047981 */ /* 0x000f68000c1e9900 */
[----:B------:R-:W5:Y:S04]  /*1790*/  LDG.E.CONSTANT R24, desc[UR6][R2.64+0x2c00] ;  /* 0x002c000602187981 */ /* 0x000f68000c1e9900 */
[----:B------:R0:W5:Y:S01]  /*17a0*/  LDG.E.CONSTANT R25, desc[UR6][R2.64+0x3400] ;  /* 0x0034000602197981 */ /* 0x000162000c1e9900 */
[----:B------:R-:W-:-:S04]  /*17b0*/  IADD3 R8, PT, PT, R8, 0x1000, RZ ;  /* 0x0000100008087810 */ /* 0x000fc80007ffe0ff */
[----:B------:R-:W-:Y:S02]  /*17c0*/  ISETP.GE.AND P1, PT, R8, R13, PT ;  /* 0x0000000d0800720c */ /* 0x000fe40003f26270 */
[----:B0-----:R-:W-:Y:S02]  /*17d0*/  IADD3 R2, P2, PT, R2, 0x4000, RZ ;  /* 0x0000400002027810 */ /* 0x001fe40007f5e0ff */
[----:B------:R-:W-:Y:S02]  /*17e0*/  IADD3 R11, PT, PT, R11, 0x1000, RZ ;  /* 0x000010000b0b7810 */ /* 0x000fe40007ffe0ff */
[----:B------:R-:W-:Y:S01]  /*17f0*/  IADD3.X R3, PT, PT, RZ, R3, RZ, P2, !PT ;  /* 0x00000003ff037210 */ /* 0x000fe200017fe4ff */
[----:B--2---:R-:W-:-:S04]  /*1800*/  FADD R21, R12, R21 ;  /* 0x000000150c157221 */ /* 0x004fc80000000000 */
[----:B------:R-:W-:-:S04]  /*1810*/  FADD R10, R21, R10 ;  /* 0x0000000a150a7221 */ /* 0x000fc80000000000 */
[----:B---3--:R-:W-:-:S04]  /*1820*/  FADD R19, R10, R19 ;  /* 0x000000130a137221 */ /* 0x008fc80000000000 */
[----:B----4-:R-:W-:-:S04]  /*1830*/  FADD R18, R19, R18 ;  /* 0x0000001213127221 */ /* 0x010fc80000000000 */
[----:B-----5:R-:W-:-:S04]  /*1840*/  FADD R17, R18, R17 ;  /* 0x0000001112117221 */ /* 0x020fc80000000000 */
        /* <DEDUP_REMOVED lines=12> */
.L_x_248:
[----:B------:R-:W-:Y:S05]  /*1910*/  BSYNC.RECONVERGENT B2 ;  /* 0x0000000000027941 */ /* 0x000fea0003800200 */
.L_x_247:
[----:B------:R-:W-:Y:S01]  /*1920*/  IADD3 R4, PT, PT, R9, -R8, RZ ;  /* 0x8000000809047210 */ /* 0x000fe20007ffe0ff */
[----:B------:R-:W-:Y:S03]  /*1930*/  BSSY.RECONVERGENT B2, `(.L_x_250) ;  /* 0x000001e000027945 */ /* 0x000fe60003800200 */
[----:B------:R-:W-:-:S13]  /*1940*/  ISETP.GT.AND P1, PT, R4, 0x400, PT ;  /* 0x000004000400780c */ /* 0x000fda0003f24270 */
[----:B------:R-:W-:Y:S05]  /*1950*/  @!P1 BRA `(.L_x_251) ;  /* 0x00000000006c9947 */ /* 0x000fea0003800000 */
[----:B------:R-:W0:Y:S01]  /*1960*/  LDC.64 R6, c[0x0][0x380] ;  /* 0x0000e000ff067b82 */ /* 0x000e220000000a00 */
[----:B------:R-:W2:Y:S01]  /*1970*/  LDG.E.CONSTANT R10, desc[UR6][R2.64+-0x400] ;  /* 0xfffc0006020a7981 */ /* 0x000ea2000c1e9900 */
[----:B------:R-:W-:-:S03]  /*1980*/  VIADD R15, R11, 0x400 ;  /* 0x000004000b0f7836 */ /* 0x000fc60000000000 */
[----:B------:R-:W3:Y:S04]  /*1990*/  LDG.E.CONSTANT R13, desc[UR6][R2.64] ;  /* 0x00000006020d7981 */ /* 0x000ee8000c1e9900 */
[----:B------:R-:W4:Y:S04]  /*19a0*/  LDG.E.CONSTANT R17, desc[UR6][R2.64+0xc00] ;  /* 0x000c000602117981 */ /* 0x000f28000c1e9900 */
[----:B------:R-:W5:Y:S04]  /*19b0*/  LDG.E.CONSTANT R19, desc[UR6][R2.64+0x1000] ;  /* 0x0010000602137981 */ /* 0x000f68000c1e9900 */
[----:B------:R1:W5:Y:S01]  /*19c0*/  LDG.E.CONSTANT R23, desc[UR6][R2.64+0x1400] ;  /* 0x0014000602177981 */ /* 0x000362000c1e9900 */
[----:B0-----:R-:W-:-:S06]  /*19d0*/  IMAD.WIDE.U32 R4, R11, 0x4, R6 ;  /* 0x000000040b047825 */ /* 0x001fcc00078e0006 */
[----:B------:R-:W2:Y:S01]  /*19e0*/  LDG.E.CONSTANT R4, desc[UR6][R4.64] ;  /* 0x0000000604047981 */ /* 0x000ea2000c1e9900 */
[----:B------:R-:W-:-:S03]  /*19f0*/  IMAD.WIDE.U32 R6, R15, 0x4, R6 ;  /* 0x000000040f067825 */ /* 0x000fc600078e0006 */
[----:B------:R-:W4:Y:S04]  /*1a00*/  LDG.E.CONSTANT R15, desc[UR6][R2.64+0x400] ;  /* 0x00040006020f7981 */ /* 0x000f28000c1e9900 */
[----:B------:R-:W5:Y:S01]  /*1a10*/  LDG.E.CONSTANT R7, desc[UR6][R6.64] ;  /* 0x0000000606077981 */ /* 0x000f62000c1e9900 */
[----:B------:R-:W-:Y:S02]  /*1a20*/  PLOP3.LUT P0, PT, PT, PT, PT, 0x8, 0x80 ;  /* 0x000000000080781c */ /* 0x000fe40003f0e170 */
[----:B------:R-:W-:Y:S02]  /*1a30*/  IADD3 R8, PT, PT, R8, 0x800, RZ ;  /* 0x0000080008087810 */ /* 0x000fe40007ffe0ff */
[----:B------:R-:W-:Y:S01]  /*1a40*/  IADD3 R11, PT, PT, R11, 0x800, RZ ;  /* 0x000008000b0b7810 */ /* 0x000fe20007ffe0ff */
[----:B--2---:R-:W-:-:S04]  /*1a50*/  FADD R21, R21, R4 ;  /* 0x0000000415157221 */ /* 0x004fc80000000000 */
[----:B------:R-:W-:-:S04]  /*1a60*/  FADD R10, R21, R10 ;  /* 0x0000000a150a7221 */ /* 0x000fc80000000000 */
[----:B---3--:R-:W-:-:S04]  /*1a70*/  FADD R10, R10, R13 ;  /* 0x0000000d0a0a7221 */ /* 0x008fc80000000000 */
[----:B----4-:R-:W-:-:S04]  /*1a80*/  FADD R10, R10, R15 ;  /* 0x0000000f0a0a7221 */ /* 0x010fc80000000000 */
[----:B-----5:R-:W-:Y:S01]  /*1a90*/  FADD R10, R10, R7 ;  /* 0x000000070a0a7221 */ /* 0x020fe20000000000 */
[----:B------:R-:W-:-:S03]  /*1aa0*/  IADD3 R4, P1, PT, R2, 0x2000, RZ ;  /* 0x0000200002047810 */ /* 0x000fc60007f3e0ff */
[----:B------:R-:W-:Y:S01]  /*1ab0*/  FADD R10, R10, R17 ;  /* 0x000000110a0a7221 */ /* 0x000fe20000000000 */
[----:B------:R-:W-:-:S03]  /*1ac0*/  IADD3.X R5, PT, PT, RZ, R3, RZ, P1, !PT ;  /* 0x00000003ff057210 */ /* 0x000fc60000ffe4ff */
[----:B------:R-:W-:Y:S01]  /*1ad0*/  FADD R10, R10, R19 ;  /* 0x000000130a0a7221 */ /* 0x000fe20000000000 */
[----:B-1----:R-:W-:Y:S02]  /*1ae0*/  MOV R2, R4 ;  /* 0x0000000400027202 */ /* 0x002fe40000000f00 */
[----:B------:R-:W-:Y:S01]  /*1af0*/  MOV R3, R5 ;  /* 0x0000000500037202 */ /* 0x000fe20000000f00 */
[----:B------:R-:W-:-:S07]  /*1b00*/  FADD R21, R10, R23 ;  /* 0x000000170a157221 */ /* 0x000fce0000000000 */
.L_x_251:
[----:B------:R-:W-:Y:S05]  /*1b10*/  BSYNC.RECONVERGENT B2 ;  /* 0x0000000000027941 */ /* 0x000fea0003800200 */
.L_x_250:
[----:B------:R-:W-:-:S13]  /*1b20*/  ISETP.LT.OR P0, PT, R8, R9, P0 ;  /* 0x000000090800720c */ /* 0x000fda0000701670 */
[----:B------:R-:W-:Y:S05]  /*1b30*/  @!P0 BRA `(.L_x_243) ;  /* 0x0000000000288947 */ /* 0x000fea0003800000 */
[----:B------:R-:W0:Y:S01]  /*1b40*/  LDC.64 R4, c[0x0][0x380] ;  /* 0x0000e000ff047b82 */ /* 0x000e220000000a00 */
[----:B------:R-:W2:Y:S04]  /*1b50*/  LDG.E.CONSTANT R6, desc[UR6][R2.64+-0x400] ;  /* 0xfffc000602067981 */ /* 0x000ea8000c1e9900 */
[----:B------:R-:W3:Y:S04]  /*1b60*/  LDG.E.CONSTANT R7, desc[UR6][R2.64] ;  /* 0x0000000602077981 */ /* 0x000ee8000c1e9900 */
[----:B------:R-:W4:Y:S01]  /*1b70*/  LDG.E.CONSTANT R9, desc[UR6][R2.64+0x400] ;  /* 0x0004000602097981 */ /* 0x000f22000c1e9900 */
[----:B0-----:R-:W-:-:S06]  /*1b80*/  IMAD.WIDE.U32 R4, R11, 0x4, R4 ;  /* 0x000000040b047825 */ /* 0x001fcc00078e0004 */
[----:B------:R-:W5:Y:S02]  /*1b90*/  LDG.E.CONSTANT R4, desc[UR6][R4.64] ;  /* 0x0000000604047981 */ /* 0x000f64000c1e9900 */
[----:B-----5:R-:W-:-:S04]  /*1ba0*/  FADD R21, R21, R4 ;  /* 0x0000000415157221 */ /* 0x020fc80000000000 */
[----:B--2---:R-:W-:-:S04]  /*1bb0*/  FADD R6, R21, R6 ;  /* 0x0000000615067221 */ /* 0x004fc80000000000 */
[----:B---3--:R-:W-:-:S04]  /*1bc0*/  FADD R6, R6, R7 ;  /* 0x0000000706067221 */ /* 0x008fc80000000000 */
[----:B----4-:R-:W-:-:S07]  /*1bd0*/  FADD R21, R6, R9 ;  /* 0x0000000906157221 */ /* 0x010fce0000000000 */
.L_x_243:
[----:B------:R-:W-:Y:S05]  /*1be0*/  BSYNC.RECONVERGENT B1 ;  /* 0x0000000000017941 */ /* 0x000fea0003800200 */
.L_x_241:
[----:B------:R-:W0:Y:S01]  /*1bf0*/  S2R R6, SR_LANEID ;  /* 0x0000000000067919 */ /* 0x000e220000000000 */
[----:B------:R-:W1:Y:S01]  /*1c00*/  SHFL.DOWN PT, R2, R21, 0x1, 0x1f ;  /* 0x08201f0015027f89 */ /* 0x000e6200000e0000 */
[C---:B0-----:R-:W-:Y:S02]  /*1c10*/  ISETP.GT.AND P0, PT, R6.reuse, 0x1e, PT ;  /* 0x0000001e0600780c */ /* 0x041fe40003f04270 */
[----:B------:R-:W-:-:S11]  /*1c20*/  ISETP.NE.AND P1, PT, R6, RZ, PT ;  /* 0x000000ff0600720c */ /* 0x000fd60003f25270 */
[----:B-1----:R-:W-:Y:S01]  /*1c30*/  @!P0 FADD R21, R2, R21 ;  /* 0x0000001502158221 */ /* 0x002fe20000000000 */
[----:B------:R-:W-:Y:S01]  /*1c40*/  ISETP.GT.AND P0, PT, R6, 0x1d, PT ;  /* 0x0000001d0600780c */ /* 0x000fe20003f04270 */
[----:B------:R-:W0:Y:S01]  /*1c50*/  @!P1 S2R R5, SR_CgaCtaId ;  /* 0x0000000000059919 */ /* 0x000e220000008800 */
[----:B------:R-:W-:Y:S02]  /*1c60*/  @!P1 MOV R4, 0x400 ;  /* 0x0000040000049802 */ /* 0x000fe40000000f00 */
[----:B------:R-:W-:Y:S01]  /*1c70*/  @!P1 SHF.R.U32.HI R3, RZ, 0x3, R0 ;  /* 0x00000003ff039819 */ /* 0x000fe20000011600 */
[----:B------:R-:W1:Y:S03]  /*1c80*/  SHFL.DOWN PT, R2, R21, 0x2, 0x1f ;  /* 0x08401f0015027f89 */ /* 0x000e6600000e0000 */
[----:B------:R-:W-:-:S05]  /*1c90*/  @!P1 LOP3.LUT R3, R3, 0x7c, RZ, 0xc0, !PT ;  /* 0x0000007c03039812 */ /* 0x000fca00078ec0ff */
[----:B-1----:R-:W-:Y:S01]  /*1ca0*/  @!P0 FADD R21, R21, R2 ;  /* 0x0000000215158221 */ /* 0x002fe20000000000 */
[----:B------:R-:W-:Y:S02]  /*1cb0*/  ISETP.GT.AND P0, PT, R6, 0x1b, PT ;  /* 0x0000001b0600780c */ /* 0x000fe40003f04270 */
[----:B0-----:R-:W-:Y:S02]  /*1cc0*/  @!P1 LEA R4, R5, R4, 0x18 ;  /* 0x0000000405049211 */ /* 0x001fe400078ec0ff */
[----:B------:R-:W0:Y:S02]  /*1cd0*/  SHFL.DOWN PT, R2, R21, 0x4, 0x1f ;  /* 0x08801f0015027f89 */ /* 0x000e2400000e0000 */
[----:B------:R-:W-:-:S07]  /*1ce0*/  @!P1 IADD3 R3, PT, PT, R3, R4, RZ ;  /* 0x0000000403039210 */ /* 0x000fce0007ffe0ff */
        /* <DEDUP_REMOVED lines=12> */
[----:B------:R-:W0:Y:S01]  /*1db0*/  S2UR UR5, SR_CgaCtaId ;  /* 0x00000000000579c3 */ /* 0x000e220000008800 */
[----:B------:R-:W-:Y:S02]  /*1dc0*/  UMOV UR4, 0x400 ;  /* 0x0000040000047882 */ /* 0x000fe40000000000 */
[----:B0-----:R-:W-:-:S09]  /*1dd0*/  ULEA UR4, UR5, UR4, 0x18 ;  /* 0x0000000405047291 */ /* 0x001fd2000f8ec0ff */
[----:B---3--:R-:W0:Y:S04]  /*1de0*/  LDS R3, [UR4+0xc] ;  /* 0x00000c04ff037984 */ /* 0x008e280008000800 */
        /* <DEDUP_REMOVED lines=10> */
.L_x_224:
        /* <DEDUP_REMOVED lines=12> */
.L_x_254:
[----:B------:R-:W-:Y:S05]  /*1f50*/  BSYNC.RECONVERGENT B1 ;  /* 0x0000000000017941 */ /* 0x000fea0003800200 */
.L_x_253:
[----:B------:R-:W-:Y:S01]  /*1f60*/  ISETP.GE.AND P0, PT, R11, R20, PT ;  /* 0x000000140b00720c */ /* 0x000fe20003f06270 */
[----:B------:R-:W-:-:S12]  /*1f70*/  BSSY.RECONVERGENT B1, `(.L_x_255) ;  /* 0x0000074000017945 */ /* 0x000fd80003800200 */
[----:B------:R-:W-:Y:S05]  /*1f80*/  @P0 BRA `(.L_x_256) ;  /* 0x0000000400c80947 */ /* 0x000fea0003800000 */
[----:B0-----:R-:W-:Y:S01]  /*1f90*/  LOP3.LUT R3, RZ, R11, RZ, 0x33, !PT ;  /* 0x0000000bff037212 */ /* 0x001fe200078e33ff */
[----:B------:R-:W-:Y:S04]  /*1fa0*/  BSSY.RECONVERGENT B2, `(.L_x_257) ;  /* 0x0000015000027945 */ /* 0x000fe80003800200 */
[----:B------:R-:W-:-:S05]  /*1fb0*/  IMAD.IADD R4, R3, 0x1, R20 ;  /* 0x0000000103047824 */ /* 0x000fca00078e0214 */
        /* <DEDUP_REMOVED lines=10> */
.L_x_259:
[----:B------:R-:W-:-:S06]  /*2060*/  MOV R3, R5 ;  /* 0x0000000500037202 */ /* 0x000fcc0000000f00 */
[----:B------:R0:W2:Y:S01]  /*2070*/  LDG.E.CONSTANT R3, desc[UR6][R2.64] ;  /* 0x0000000602037981 */ /* 0x0000a2000c1e9900 */
[----:B------:R-:W-:Y:S02]  /*2080*/  IADD3 R4, PT, PT, R4, 0x1, RZ ;  /* 0x0000000104047810 */ /* 0x000fe40007ffe0ff */
[----:B------:R-:W-:Y:S02]  /*2090*/  IADD3 R11, PT, PT, R11, 0x100, RZ ;  /* 0x000001000b0b7810 */ /* 0x000fe40007ffe0ff */
[----:B------:R-:W-:Y:S02]  /*20a0*/  ISETP.NE.AND P0, PT, R4, RZ, PT ;  /* 0x000000ff0400720c */ /* 0x000fe40003f05270 */
[----:B0-----:R-:W-:-:S04]  /*20b0*/  IADD3 R2, P2, PT, R2, 0x400, RZ ;  /* 0x0000040002027810 */ /* 0x001fc80007f5e0ff */
[----:B------:R-:W-:Y:S01]  /*20c0*/  IADD3.X R5, PT, PT, RZ, R5, RZ, P2, !PT ;  /* 0x00000005ff057210 */ /* 0x000fe200017fe4ff */
[----:B--2--5:R-:W-:-:S06]  /*20d0*/  FADD R0, R3, R0 ;  /* 0x0000000003007221 */ /* 0x024fcc0000000000 */
[----:B------:R-:W-:Y:S05]  /*20e0*/  @P0 BRA `(.L_x_259) ;  /* 0xfffffffc00dc0947 */ /* 0x000fea000383ffff */
.L_x_258:
[----:B------:R-:W-:Y:S05]  /*20f0*/  BSYNC.RECONVERGENT B2 ;  /* 0x0000000000027941 */ /* 0x000fea0003800200 */
.L_x_257:
        /* <DEDUP_REMOVED lines=8> */
.L_x_262:
        /* <DEDUP_REMOVED lines=9> */
[----:B------:R-:W-:-:S03]  /*2210*/  VIADD R3, R11, 0x800 ;  /* 0x000008000b037836 */ /* 0x000fc60000000000 */
[----:B------:R-:W4:Y:S01]  /*2220*/  LDG.E.CONSTANT R15, desc[UR6][R4.64+0x400] ;  /* 0x00040006040f7981 */ /* 0x000f22000c1e9900 */
        /* <DEDUP_REMOVED lines=32> */
.L_x_261:
[----:B------:R-:W-:Y:S05]  /*2430*/  BSYNC.RECONVERGENT B2 ;  /* 0x0000000000027941 */ /* 0x000fea0003800200 */
.L_x_260:
[----:B------:R-:W-:Y:S01]  /*2440*/  IADD3 R2, PT, PT, -R11, R20, RZ ;  /* 0x000000140b027210 */ /* 0x000fe20007ffe1ff */
[----:B------:R-:W-:Y:S03]  /*2450*/  BSSY.RECONVERGENT B2, `(.L_x_263) ;  /* 0x0000019000027945 */ /* 0x000fe60003800200 */
[----:B------:R-:W-:-:S13]  /*2460*/  ISETP.GT.AND P1, PT, R2, 0x400, PT ;  /* 0x000004000200780c */ /* 0x000fda0003f24270 */
[----:B------:R-:W-:Y:S05]  /*2470*/  @!P1 BRA `(.L_x_264) ;  /* 0x0000000000589947 */ /* 0x000fea0003800000 */
        /* <DEDUP_REMOVED lines=22> */
.L_x_264:
[----:B------:R-:W-:Y:S05]  /*25e0*/  BSYNC.RECONVERGENT B2 ;  /* 0x0000000000027941 */ /* 0x000fea0003800200 */
.L_x_263:
        /* <DEDUP_REMOVED lines=12> */
.L_x_256:
[----:B------:R-:W-:Y:S05]  /*26b0*/  BSYNC.RECONVERGENT B1 ;  /* 0x0000000000017941 */ /* 0x000fea0003800200 */
.L_x_255:
        /* <DEDUP_REMOVED lines=35> */
[----:B--2---:R-:W0:Y:S04]  /*28f0*/  LDS R3, [UR4+0xc] ;  /* 0x00000c04ff037984 */ /* 0x004e280008000800 */
        /* <DEDUP_REMOVED lines=10> */
.L_x_265:
[----:B0-----:R-:W0:Y:S01]  /*29a0*/  S2R R2, SR_LANEID ;  /* 0x0000000000027919 */ /* 0x001e220000000000 */
[----:B------:R-:W-:-:S04]  /*29b0*/  LOP3.LUT R0, R9, 0x3e0, RZ, 0xc0, !PT ;  /* 0x000003e009007812 */ /* 0x000fc800078ec0ff */
[----:B------:R-:W-:Y:S02]  /*29c0*/  IADD3 R3, PT, PT, R0, 0x20, RZ ;  /* 0x0000002000037810 */ /* 0x000fe40007ffe0ff */
[----:B------:R-:W-:Y:S02]  /*29d0*/  LOP3.LUT R7, RZ, R0, RZ, 0x33, !PT ;  /* 0x00000000ff077212 */ /* 0x000fe400078e33ff */
[-C--:B------:R-:W-:Y:S02]  /*29e0*/  ISETP.GT.AND P0, PT, R3, R20.reuse, PT ;  /* 0x000000140300720c */ /* 0x080fe40003f04270 */
[----:B------:R-:W-:-:S04]  /*29f0*/  IADD3 R7, PT, PT, R7, R20, RZ ;  /* 0x0000001407077210 */ /* 0x000fc80007ffe0ff */
[----:B------:R-:W-:-:S05]  /*2a00*/  SEL R4, R7, 0x1f, P0 ;  /* 0x0000001f07047807 */ /* 0x000fca0000000000 */
[----:B------:R-:W1:Y:S01]  /*2a10*/  SHFL.DOWN PT, R0, R5, 0x1, R4 ;  /* 0x0820000005007989 */ /* 0x000e6200000e0004 */
[C---:B0-----:R-:W-:Y:S01]  /*2a20*/  ISETP.GE.AND P0, PT, R2.reuse, R4, PT ;  /* 0x000000040200720c */ /* 0x041fe20003f06270 */
[C---:B------:R-:W-:Y:S01]  /*2a30*/  VIADD R3, R2.reuse, 0x2 ;  /* 0x0000000202037836 */ /* 0x040fe20000000000 */
[----:B------:R-:W-:-:S11]  /*2a40*/  ISETP.NE.AND P1, PT, R2, RZ, PT ;  /* 0x000000ff0200720c */ /* 0x000fd60003f25270 */
[----:B-1----:R-:W-:Y:S01]  /*2a50*/  @!P0 FADD R5, R0, R5 ;  /* 0x0000000500058221 */ /* 0x002fe20000000000 */
[-C--:B------:R-:W-:Y:S01]  /*2a60*/  ISETP.GT.AND P0, PT, R3, R4.reuse, PT ;  /* 0x000000040300720c */ /* 0x080fe20003f04270 */
[----:B------:R-:W0:Y:S01]  /*2a70*/  @!P1 S2R R6, SR_CgaCtaId ;  /* 0x0000000000069919 */ /* 0x000e220000008800 */
[----:B------:R-:W-:Y:S02]  /*2a80*/  IADD3 R3, PT, PT, R2, 0x4, RZ ;  /* 0x0000000402037810 */ /* 0x000fe40007ffe0ff */
[----:B------:R-:W1:Y:S09]  /*2a90*/  SHFL.DOWN PT, R0, R5, 0x2, R4 ;  /* 0x0840000005007989 */ /* 0x000e7200000e0004 */
[----:B-1----:R-:W-:Y:S01]  /*2aa0*/  @!P0 FADD R5, R5, R0 ;  /* 0x0000000005058221 */ /* 0x002fe20000000000 */
[----:B------:R-:W-:-:S02]  /*2ab0*/  ISETP.GT.AND P0, PT, R3, R4, PT ;  /* 0x000000040300720c */ /* 0x000fc40003f04270 */
[----:B------:R-:W-:Y:S02]  /*2ac0*/  IADD3 R3, PT, PT, R2, 0x8, RZ ;  /* 0x0000000802037810 */ /* 0x000fe40007ffe0ff */
[----:B------:R-:W1:Y:S09]  /*2ad0*/  SHFL.DOWN PT, R0, R5, 0x4, R4 ;  /* 0x0880000005007989 */ /* 0x000e7200000e0004 */
[----:B-1----:R-:W-:Y:S01]  /*2ae0*/  @!P0 FADD R5, R5, R0 ;  /* 0x0000000005058221 */ /* 0x002fe20000000000 */
[----:B------:R-:W-:-:S02]  /*2af0*/  ISETP.GT.AND P0, PT, R3, R4, PT ;  /* 0x000000040300720c */ /* 0x000fc40003f04270 */
[----:B------:R-:W-:Y:S02]  /*2b00*/  IADD3 R3, PT, PT, R2, 0x10, RZ ;  /* 0x0000001002037810 */ /* 0x000fe40007ffe0ff */
[----:B------:R-:W1:Y:S01]  /*2b10*/  SHFL.DOWN PT, R0, R5, 0x8, R4 ;  /* 0x0900000005007989 */ /* 0x000e6200000e0004 */
[----:B------:R-:W-:-:S04]  /*2b20*/  @!P1 SHF.R.U32.HI R2, RZ, 0x3, R9 ;  /* 0x00000003ff029819 */ /* 0x000fc80000011609 */
[----:B------:R-:W-:-:S04]  /*2b30*/  @!P1 LOP3.LUT R2, R2, 0x7c, RZ, 0xc0, !PT ;  /* 0x0000007c02029812 */ /* 0x000fc800078ec0ff */
[----:B-1----:R-:W-:Y:S01]  /*2b40*/  @!P0 FADD R5, R5, R0 ;  /* 0x0000000005058221 */ /* 0x002fe20000000000 */
[----:B------:R-:W-:Y:S02]  /*2b50*/  ISETP.GT.AND P0, PT, R3, R4, PT ;  /* 0x000000040300720c */ /* 0x000fe40003f04270 */
[----:B------:R-:W-:Y:S02]  /*2b60*/  @!P1 MOV R3, 0x400 ;  /* 0x0000040000039802 */ /* 0x000fe40000000f00 */
[----:B------:R-:W1:Y:S02]  /*2b70*/  SHFL.DOWN PT, R0, R5, 0x10, R4 ;  /* 0x0a00000005007989 */ /* 0x000e6400000e0004 */
[----:B0-----:R-:W-:-:S04]  /*2b80*/  @!P1 LEA R3, R6, R3, 0x18 ;  /* 0x0000000306039211 */ /* 0x001fc800078ec0ff */
[----:B------:R-:W-:-:S03]  /*2b90*/  @!P1 IADD3 R3, PT, PT, R2, R3, RZ ;  /* 0x0000000302039210 */ /* 0x000fc60007ffe0ff */
[----:B-1----:R-:W-:Y:S01]  /*2ba0*/  @!P0 FADD R5, R5, R0 ;  /* 0x0000000005058221 */ /* 0x002fe20000000000 */
        /* <DEDUP_REMOVED lines=12> */
[----:B-1----:R-:W0:Y:S04]  /*2c70*/  LDS R3, [UR4+0xc] ;  /* 0x00000c04ff037984 */ /* 0x002e280008000800 */
        /* <DEDUP_REMOVED lines=13> */
.L_x_252:
[----:B------:R-:W0:Y:S01]  /*2d50*/  S2R R8, SR_TID.X ;  /* 0x0000000000087919 */ /* 0x000e220000002100 */
[----:B------:R-:W0:Y:S02]  /*2d60*/  LDC.64 R2, c[0x0][0x380] ;  /* 0x0000e000ff027b82 */ /* 0x000e240000000a00 */
[----:B0-----:R-:W-:-:S05]  /*2d70*/  IMAD.WIDE.U32 R2, R8, 0x4, R2 ;  /* 0x0000000408027825 */ /* 0x001fca00078e0002 */
[----:B------:R-:W2:Y:S04]  /*2d80*/  LDG.E.CONSTANT R19, desc[UR6][R2.64] ;  /* 0x0000000602137981 */ /* 0x000ea8000c1e9900 */
[----:B------:R-:W2:Y:S04]  /*2d90*/  LDG.E.CONSTANT R0, desc[UR6][R2.64+0x400] ;  /* 0x0004000602007981 */ /* 0x000ea8000c1e9900 */
[----:B------:R-:W3:Y:S04]  /*2da0*/  LDG.E.CONSTANT R4, desc[UR6][R2.64+0x800] ;  /* 0x0008000602047981 */ /* 0x000ee8000c1e9900 */
[----:B------:R-:W3:Y:S04]  /*2db0*/  LDG.E.CONSTANT R5, desc[UR6][R2.64+0xc00] ;  /* 0x000c000602057981 */ /* 0x000ee8000c1e9900 */
[----:B------:R-:W4:Y:S04]  /*2dc0*/  LDG.E.CONSTANT R6, desc[UR6][R2.64+0x1000] ;  /* 0x0010000602067981 */ /* 0x000f28000c1e9900 */
[----:B------:R-:W4:Y:S04]  /*2dd0*/  LDG.E.CONSTANT R7, desc[UR6][R2.64+0x1400] ;  /* 0x0014000602077981 */ /* 0x000f28000c1e9900 */
[----:B------:R-:W5:Y:S04]  /*2de0*/  LDG.E.CONSTANT R9, desc[UR6][R2.64+0x1800] ;  /* 0x0018000602097981 */ /* 0x000f68000c1e9900 */
        /* <DEDUP_REMOVED lines=8> */
[----:B------:R-:W5:Y:S01]  /*2e70*/  LDG.E.CONSTANT R18, desc[UR6][R2.64+0x3c00] ;  /* 0x003c000602127981 */ /* 0x000f62000c1e9900 */
[----:B------:R-:W-:Y:S01]  /*2e80*/  ISETP.GE.U32.AND P0, PT, R20, 0x2000, PT ;  /* 0x000020001400780c */ /* 0x000fe20003f06070 */
[----:B--2---:R-:W-:Y:S01]  /*2e90*/  FADD R0, R19, R0 ;  /* 0x0000000013007221 */ /* 0x004fe20000000000 */
[----:B---3--:R-:W-:-:S04]  /*2ea0*/  FADD R5, R4, R5 ;  /* 0x0000000504057221 */ /* 0x008fc80000000000 */
[----:B------:R-:W-:Y:S01]  /*2eb0*/  FADD R0, R0, R5 ;  /* 0x0000000500007221 */ /* 0x000fe20000000000 */
[----:B----4-:R-:W-:Y:S01]  /*2ec0*/  FADD R6, R6, R7 ;  /* 0x0000000706067221 */ /* 0x010fe20000000000 */
[----:B-----5:R-:W-:-:S04]  /*2ed0*/  FADD R9, R9, R10 ;  /* 0x0000000a09097221 */ /* 0x020fc80000000000 */
[----:B------:R-:W-:Y:S01]  /*2ee0*/  FADD R9, R6, R9 ;  /* 0x0000000906097221 */ /* 0x000fe20000000000 */
[----:B------:R-:W-:-:S03]  /*2ef0*/  FADD R11, R11, R12 ;  /* 0x0000000c0b0b7221 */ /* 0x000fc60000000000 */
[----:B------:R-:W-:Y:S01]  /*2f00*/  FADD R0, R0, R9 ;  /* 0x0000000900007221 */ /* 0x000fe20000000000 */
[----:B------:R-:W-:-:S04]  /*2f10*/  FADD R14, R13, R14 ;  /* 0x0000000e0d0e7221 */ /* 0x000fc80000000000 */
[----:B------:R-:W-:Y:S01]  /*2f20*/  FADD R11, R11, R14 ;  /* 0x0000000e0b0b7221 */ /* 0x000fe20000000000 */
[----:B------:R-:W-:Y:S01]  /*2f30*/  FADD R15, R15, R16 ;  /* 0x000000100f0f7221 */ /* 0x000fe20000000000 */
[----:B------:R-:W-:-:S04]  /*2f40*/  FADD R18, R17, R18 ;  /* 0x0000001211127221 */ /* 0x000fc80000000000 */
[----:B------:R-:W-:-:S04]  /*2f50*/  FADD R18, R15, R18 ;  /* 0x000000120f127221 */ /* 0x000fc80000000000 */
[----:B------:R-:W-:Y:S01]  /*2f60*/  FADD R5, R11, R18 ;  /* 0x000000120b057221 */ /* 0x000fe20000000000 */
[----:B------:R-:W-:-:S03]  /*2f70*/  HFMA2 R11, -RZ, RZ, 0, 0.00048828125 ;  /* 0x00001000ff0b7431 */ /* 0x000fc600000001ff */
[----:B------:R-:W-:Y:S01]  /*2f80*/  FADD R0, R0, R5 ;  /* 0x0000000500007221 */ /* 0x000fe20000000000 */
[----:B------:R-:W-:Y:S06]  /*2f90*/  @!P0 BRA `(.L_x_266) ;  /* 0x0000000000ac8947 */ /* 0x000fec0003800000 */
[----:B------:R-:W0:Y:S01]  /*2fa0*/  LDC R7, c[0x0][0x390] ;  /* 0x0000e400ff077b82 */ /* 0x000e220000000800 */
[----:B------:R-:W-:Y:S02]  /*2fb0*/  IADD3 R6, PT, PT, R20, -0x1000, RZ ;  /* 0xfffff00014067810 */ /* 0x000fe40007ffe0ff */
[----:B------:R-:W-:-:S07]  /*2fc0*/  MOV R11, 0x1000 ;  /* 0x00001000000b7802 */ /* 0x000fce0000000f00 */
.L_x_268:
[----:B------:R-:W-:-:S05]  /*2fd0*/  IMAD.WIDE R4, R11, 0x4, R2 ;  /* 0x000000040b047825 */ /* 0x000fca00078e0202 */
[----:B------:R-:W2:Y:S04]  /*2fe0*/  LDG.E.CONSTANT R20, desc[UR6][R4.64+0x400] ;  /* 0x0004000604147981 */ /* 0x000ea8000c1e9900 */
[----:B------:R-:W2:Y:S04]  /*2ff0*/  LDG.E.CONSTANT R21, desc[UR6][R4.64+0x800] ;  /* 0x0008000604157981 */ /* 0x000ea8000c1e9900 */
        /* <DEDUP_REMOVED lines=13> */
[----:B------:R1:W5:Y:S01]  /*30d0*/  LDG.E.CONSTANT R18, desc[UR6][R4.64+0x3c00] ;  /* 0x003c000604127981 */ /* 0x000362000c1e9900 */
[----:B--2---:R-:W-:Y:S01]  /*30e0*/  FADD R21, R20, R21 ;  /* 0x0000001514157221 */ /* 0x004fe20000000000 */
[----:B0-----:R-:W-:-:S05]  /*30f0*/  MOV R20, R7 ;  /* 0x0000000700147202 */ /* 0x001fca0000000f00 */
[----:B-1----:R-:W-:Y:S02]  /*3100*/  IMAD.IADD R4, R20, 0x1, -R11 ;  /* 0x0000000114047824 */ /* 0x002fe400078e0a0b */
[----:B---3--:R-:W-:-:S03]  /*3110*/  FADD R0, R19, R0 ;  /* 0x0000000013007221 */ /* 0x008fc60000000000 */
[----:B------:R-:W-:Y:S01]  /*3120*/  ISETP.GE.AND P0, PT, R4, 0x1000, PT ;  /* 0x000010000400780c */ /* 0x000fe20003f06270 */
[----:B----4-:R-:W-:Y:S01]  /*3130*/  FADD R22, R22, R23 ;  /* 0x0000001716167221 */ /* 0x010fe20000000000 */
[----:B------:R-:W-:Y:S01]  /*3140*/  FADD R0, R0, R21 ;  /* 0x0000001500007221 */ /* 0x000fe20000000000 */
[----:B-----5:R-:W-:-:S04]  /*3150*/  FADD R25, R24, R25 ;  /* 0x0000001918197221 */ /* 0x020fc80000000000 */
[----:B------:R-:W-:Y:S01]  /*3160*/  FADD R25, R22, R25 ;  /* 0x0000001916197221 */ /* 0x000fe20000000000 */
[----:B------:R-:W-:Y:S01]  /*3170*/  FADD R16, R16, R17 ;  /* 0x0000001110107221 */ /* 0x000fe20000000000 */
[----:B------:R-:W-:-:S04]  /*3180*/  FADD R15, R15, R10 ;  /* 0x0000000a0f0f7221 */ /* 0x000fc80000000000 */
[----:B------:R-:W-:Y:S01]  /*3190*/  FADD R15, R16, R15 ;  /* 0x0000000f100f7221 */ /* 0x000fe20000000000 */
[----:B------:R-:W-:Y:S01]  /*31a0*/  FADD R9, R14, R9 ;  /* 0x000000090e097221 */ /* 0x000fe20000000000 */
[----:B------:R-:W-:-:S04]  /*31b0*/  FADD R12, R13, R12 ;  /* 0x0000000c0d0c7221 */ /* 0x000fc80000000000 */
[----:B------:R-:W-:Y:S01]  /*31c0*/  FADD R12, R9, R12 ;  /* 0x0000000c090c7221 */ /* 0x000fe20000000000 */
[----:B------:R-:W-:-:S03]  /*31d0*/  FADD R0, R0, R25 ;  /* 0x0000001900007221 */ /* 0x000fc60000000000 */
[----:B------:R-:W-:-:S04]  /*31e0*/  FADD R15, R15, R12 ;  /* 0x0000000c0f0f7221 */ /* 0x000fc80000000000 */
[----:B------:R-:W-:-:S04]  /*31f0*/  FADD R15, R0, R15 ;  /* 0x0000000f000f7221 */ /* 0x000fc80000000000 */
[----:B------:R-:W-:Y:S01]  /*3200*/  FADD R0, R18, R15 ;  /* 0x0000000f12007221 */ /* 0x000fe20000000000 */
[----:B------:R-:W-:Y:S06]  /*3210*/  @!P0 BRA `(.L_x_267) ;  /* 0x0000000800308947 */ /* 0x000fec0003800000 */
[----:B------:R-:W-:-:S04]  /*3220*/  IADD3 R11, PT, PT, R11, 0x1000, RZ ;  /* 0x000010000b0b7810 */ /* 0x000fc80007ffe0ff */
[----:B------:R-:W-:-:S13]  /*3230*/  ISETP.GT.AND P0, PT, R11, R6, PT ;  /* 0x000000060b00720c */ /* 0x000fda0003f04270 */
[----:B------:R-:W-:Y:S05]  /*3240*/  @!P0 BRA `(.L_x_268) ;  /* 0xfffffffc00608947 */ /* 0x000fea000383ffff */
.L_x_266:
[----:B------:R-:W-:-:S13]  /*3250*/  ISETP.GE.AND P0, PT, R11, R20, PT ;  /* 0x000000140b00720c */ /* 0x000fda0003f06270 */
[----:B------:R-:W-:Y:S05]  /*3260*/  @P0 BRA `(.L_x_267) ;  /* 0x00000008001c0947 */ /* 0x000fea0003800000 */
[----:B------:R-:W-:Y:S01]  /*3270*/  IADD3 R9, PT, PT, -R11, R20, RZ ;  /* 0x000000140b097210 */ /* 0x000fe20007ffe1ff */
[----:B------:R-:W-:Y:S03]  /*3280*/  BSSY.RECONVERGENT B1, `(.L_x_267) ;  /* 0x0000085000017945 */ /* 0x000fe60003800200 */
        /* <DEDUP_REMOVED lines=16> */
.L_x_272:
        /* <DEDUP_REMOVED lines=8> */
.L_x_271:
[----:B------:R-:W-:Y:S05]  /*3410*/  BSYNC.RECONVERGENT B2 ;  /* 0x0000000000027941 */ /* 0x000fea0003800200 */
.L_x_270:
[----:B------:R-:W-:Y:S05]  /*3420*/  @!P1 BRA `(.L_x_269) ;  /* 0x0000000400a89947 */ /* 0x000fea0003800000 */
[----:B------:R-:W0:Y:S01]  /*3430*/  LDCU.64 UR4, c[0x0][0x380] ;  /* 0x00007000ff0477ac */ /* 0x000e220008000a00 */
[----:B------:R-:W-:Y:S01]  /*3440*/  IADD3 R5, PT, PT, R9, -R10, RZ ;  /* 0x8000000a09057210 */ /* 0x000fe20007ffe0ff */
[----:B------:R-:W-:Y:S01]  /*3450*/  BSSY.RECONVERGENT B2, `(.L_x_273) ;  /* 0x000003b000027945 */ /* 0x000fe20003800200 */
[CC--:B------:R-:W-:Y:S02]  /*3460*/  IADD3 R3, P0, PT, R10.reuse, R11.reuse, RZ ;  /* 0x0000000b0a037210 */ /* 0x0c0fe40007f1e0ff */
[----:B------:R-:W-:Y:S02]  /*3470*/  ISETP.GT.AND P1, PT, R5, 0xc00, PT ;  /* 0x00000c000500780c */ /* 0x000fe40003f24270 */
[----:B------:R-:W-:Y:S01]  /*3480*/  IADD3 R11, PT, PT, R10, R11, RZ ;  /* 0x0000000b0a0b7210 */ /* 0x000fe20007ffe0ff */
[----:B------:R-:W-:Y:S01]  /*3490*/  IMAD.X R4, RZ, RZ, RZ, P0 ;  /* 0x000000ffff047224 */ /* 0x000fe200000e06ff */
[----:B0-----:R-:W-:-:S04]  /*34a0*/  LEA R2, P0, R3, UR4, 0x2 ;  /* 0x0000000403027c11 */ /* 0x001fc8000f8010ff */
[----:B------:R-:W-:Y:S02]  /*34b0*/  LEA.HI.X R3, R3, UR5, R4, 0x2, P0 ;  /* 0x0000000503037c11 */ /* 0x000fe400080f1404 */
[----:B------:R-:W-:-:S04]  /*34c0*/  IADD3 R2, P0, PT, R2, 0x800, RZ ;  /* 0x0000080002027810 */ /* 0x000fc80007f1e0ff */
[----:B------:R-:W-:Y:S02]  /*34d0*/  IADD3.X R3, PT, PT, RZ, R3, RZ, P0, !PT ;  /* 0x00000003ff037210 */ /* 0x000fe400007fe4ff */
[----:B------:R-:W-:Y:S01]  /*34e0*/  PLOP3.LUT P0, PT, PT, PT, PT, 0x80, 0x8 ;  /* 0x000000000008781c */ /* 0x000fe20003f0f070 */
[----:B------:R-:W-:-:S12]  /*34f0*/  @!P1 BRA `(.L_x_274) ;  /* 0x0000000000c09947 */ /* 0x000fd80003800000 */
[----:B------:R-:W-:Y:S02]  /*3500*/  PLOP3.LUT P0, PT, PT, PT, PT, 0x8, 0x80 ;  /* 0x000000000080781c */ /* 0x000fe40003f0e170 */
[----:B------:R-:W-:-:S11]  /*3510*/  IADD3 R13, PT, PT, R9, -0xc00, RZ ;  /* 0xfffff400090d7810 */ /* 0x000fd60007ffe0ff */
.L_x_275:
[----:B------:R-:W0:Y:S01]  /*3520*/  LDC.64 R4, c[0x0][0x380] ;  /* 0x0000e000ff047b82 */ /* 0x000e220000000a00 */
[----:B------:R-:W2:Y:S01]  /*3530*/  LDG.E.CONSTANT R12, desc[UR6][R2.64+-0x400] ;  /* 0xfffc0006020c7981 */ /* 0x000ea2000c1e9900 */
[----:B------:R-:W-:-:S03]  /*3540*/  IADD3 R25, PT, PT, R11, 0x400, RZ ;  /* 0x000004000b197810 */ /* 0x000fc60007ffe0ff */
[----:B------:R-:W3:Y:S04]  /*3550*/  LDG.E.CONSTANT R20, desc[UR6][R2.64] ;  /* 0x0000000602147981 */ /* 0x000ee8000c1e9900 */
[----:B------:R-:W4:Y:S01]  /*3560*/  LDG.E.CONSTANT R19, desc[UR6][R2.64+0x400] ;  /* 0x0004000602137981 */ /* 0x000f22000c1e9900 */
[----:B------:R-:W-:-:S03]  /*3570*/  IADD3 R7, PT, PT, R11, 0x800, RZ ;  /* 0x000008000b077810 */ /* 0x000fc60007ffe0ff */
[----:B------:R-:W5:Y:S04]  /*3580*/  LDG.E.CONSTANT R17, desc[UR6][R2.64+0xc00] ;  /* 0x000c000602117981 */ /* 0x000f68000c1e9900 */
[----:B------:R-:W5:Y:S01]  /*3590*/  LDG.E.CONSTANT R16, desc[UR6][R2.64+0x1000] ;  /* 0x0010000602107981 */ /* 0x000f62000c1e9900 */
[----:B------:R-:W-:-:S03]  /*35a0*/  IADD3 R23, PT, PT, R11, 0xc00, RZ ;  /* 0x00000c000b177810 */ /* 0x000fc60007ffe0ff */
[----:B------:R-:W5:Y:S01]  /*35b0*/  LDG.E.CONSTANT R22, desc[UR6][R2.64+0x1c00] ;  /* 0x001c000602167981 */ /* 0x000f62000c1e9900 */
[----:B0-----:R-:W-:-:S03]  /*35c0*/  IMAD.WIDE.U32 R14, R11, 0x4, R4 ;  /* 0x000000040b0e7825 */ /* 0x001fc600078e0004 */
[----:B------:R-:W5:Y:S04]  /*35d0*/  LDG.E.CONSTANT R21, desc[UR6][R2.64+0x2000] ;  /* 0x0020000602157981 */ /* 0x000f68000c1e9900 */
[----:B------:R-:W5:Y:S04]  /*35e0*/  LDG.E.CONSTANT R26, desc[UR6][R2.64+0x3000] ;  /* 0x00300006021a7981 */ /* 0x000f68000c1e9900 */
[----:B------:R-:W2:Y:S01]  /*35f0*/  LDG.E.CONSTANT R15, desc[UR6][R14.64] ;  /* 0x000000060e0f7981 */ /* 0x000ea2000c1e9900 */
[----:B------:R-:W-:-:S05]  /*3600*/  IMAD.WIDE.U32 R24, R25, 0x4, R4 ;  /* 0x0000000419187825 */ /* 0x000fca00078e0004 */
[----:B------:R-:W5:Y:S01]  /*3610*/  LDG.E.CONSTANT R18, desc[UR6][R24.64] ;  /* 0x0000000618127981 */ /* 0x000f62000c1e9900 */
[----:B------:R-:W-:-:S03]  /*3620*/  IMAD.WIDE.U32 R6, R7, 0x4, R4 ;  /* 0x0000000407067825 */ /* 0x000fc600078e0004 */
        /* <DEDUP_REMOVED lines=8> */
[----:B------:R-:W-:Y:S01]  /*36b0*/  ISETP.GE.AND P1, PT, R10, R13, PT ;  /* 0x0000000d0a00720c */ /* 0x000fe20003f26270 */
[----:B------:R-:W-:Y:S01]  /*36c0*/  VIADD R11, R11, 0x1000 ;  /* 0x000010000b0b7836 */ /* 0x000fe20000000000 */
[----:B0-----:R-:W-:-:S04]  /*36d0*/  IADD3 R2, P2, PT, R2, 0x4000, RZ ;  /* 0x0000400002027810 */ /* 0x001fc80007f5e0ff */
        /* <DEDUP_REMOVED lines=18> */
.L_x_274:
[----:B------:R-:W-:Y:S05]  /*3800*/  BSYNC.RECONVERGENT B2 ;  /* 0x0000000000027941 */ /* 0x000fea0003800200 */
.L_x_273:
[----:B------:R-:W-:Y:S01]  /*3810*/  IADD3 R4, PT, PT, R9, -R10, RZ ;  /* 0x8000000a09047210 */ /* 0x000fe20007ffe0ff */
[----:B------:R-:W-:Y:S03]  /*3820*/  BSSY.RECONVERGENT B2, `(.L_x_276) ;  /* 0x000001e000027945 */ /* 0x000fe60003800200 */
[----:B------:R-:W-:-:S13]  /*3830*/  ISETP.GT.AND P1, PT, R4, 0x400, PT ;  /* 0x000004000400780c */ /* 0x000fda0003f24270 */
[----:B------:R-:W-:Y:S05]  /*3840*/  @!P1 BRA `(.L_x_277) ;  /* 0x00000000006c9947 */ /* 0x000fea0003800000 */
[----:B------:R-:W0:Y:S01]  /*3850*/  LDC.64 R6, c[0x0][0x380] ;  /* 0x0000e000ff067b82 */ /* 0x000e220000000a00 */
[----:B------:R-:W2:Y:S01]  /*3860*/  LDG.E.CONSTANT R13, desc[UR6][R2.64+-0x400] ;  /* 0xfffc0006020d7981 */ /* 0x000ea2000c1e9900 */
[----:B------:R-:W-:-:S03]  /*3870*/  IADD3 R17, PT, PT, R11, 0x400, RZ ;  /* 0x000004000b117810 */ /* 0x000fc60007ffe0ff */
[----:B------:R-:W3:Y:S04]  /*3880*/  LDG.E.CONSTANT R15, desc[UR6][R2.64] ;  /* 0x00000006020f7981 */ /* 0x000ee8000c1e9900 */
[----:B------:R-:W4:Y:S04]  /*3890*/  LDG.E.CONSTANT R19, desc[UR6][R2.64+0xc00] ;  /* 0x000c000602137981 */ /* 0x000f28000c1e9900 */
[----:B------:R-:W5:Y:S04]  /*38a0*/  LDG.E.CONSTANT R21, desc[UR6][R2.64+0x1000] ;  /* 0x0010000602157981 */ /* 0x000f68000c1e9900 */
[----:B------:R-:W5:Y:S01]  /*38b0*/  LDG.E.CONSTANT R23, desc[UR6][R2.64+0x1400] ;  /* 0x0014000602177981 */ /* 0x000f62000c1e9900 */
[----:B0-----:R-:W-:-:S06]  /*38c0*/  IMAD.WIDE.U32 R4, R11, 0x4, R6 ;  /* 0x000000040b047825 */ /* 0x001fcc00078e0006 */
[----:B------:R0:W2:Y:S01]  /*38d0*/  LDG.E.CONSTANT R5, desc[UR6][R4.64] ;  /* 0x0000000604057981 */ /* 0x0000a2000c1e9900 */
[----:B------:R-:W-:-:S03]  /*38e0*/  IMAD.WIDE.U32 R6, R17, 0x4, R6 ;  /* 0x0000000411067825 */ /* 0x000fc600078e0006 */
[----:B------:R1:W4:Y:S04]  /*38f0*/  LDG.E.CONSTANT R17, desc[UR6][R2.64+0x400] ;  /* 0x0004000602117981 */ /* 0x000328000c1e9900 */
[----:B------:R-:W5:Y:S01]  /*3900*/  LDG.E.CONSTANT R7, desc[UR6][R6.64] ;  /* 0x0000000606077981 */ /* 0x000f62000c1e9900 */
[----:B0-----:R-:W-:Y:S02]  /*3910*/  IADD3 R4, P1, PT, R2, 0x2000, RZ ;  /* 0x0000200002047810 */ /* 0x001fe40007f3e0ff */
[----:B------:R-:W-:Y:S02]  /*3920*/  PLOP3.LUT P0, PT, PT, PT, PT, 0x8, 0x80 ;  /* 0x000000000080781c */ /* 0x000fe40003f0e170 */
[----:B------:R-:W-:Y:S02]  /*3930*/  IADD3 R10, PT, PT, R10, 0x800, RZ ;  /* 0x000008000a0a7810 */ /* 0x000fe40007ffe0ff */
[----:B------:R-:W-:-:S02]  /*3940*/  IADD3 R11, PT, PT, R11, 0x800, RZ ;  /* 0x000008000b0b7810 */ /* 0x000fc40007ffe0ff */
[----:B-1----:R-:W-:Y:S01]  /*3950*/  MOV R2, R4 ;  /* 0x0000000400027202 */ /* 0x002fe20000000f00 */
[----:B--2---:R-:W-:-:S04]  /*3960*/  FADD R0, R0, R5 ;  /* 0x0000000500007221 */ /* 0x004fc80000000000 */
[----:B------:R-:W-:-:S04]  /*3970*/  FADD R0, R0, R13 ;  /* 0x0000000d00007221 */ /* 0x000fc80000000000 */
[----:B---3--:R-:W-:-:S04]  /*3980*/  FADD R0, R0, R15 ;  /* 0x0000000f00007221 */ /* 0x008fc80000000000 */
[----:B----4-:R-:W-:-:S04]  /*3990*/  FADD R0, R0, R17 ;  /* 0x0000001100007221 */ /* 0x010fc80000000000 */
[----:B-----5:R-:W-:-:S04]  /*39a0*/  FADD R0, R0, R7 ;  /* 0x0000000700007221 */ /* 0x020fc80000000000 */
[----:B------:R-:W-:Y:S01]  /*39b0*/  FADD R0, R0, R19 ;  /* 0x0000001300007221 */ /* 0x000fe20000000000 */
[----:B------:R-:W-:-:S03]  /*39c0*/  IADD3.X R5, PT, PT, RZ, R3, RZ, P1, !PT ;  /* 0x00000003ff057210 */ /* 0x000fc60000ffe4ff */
[----:B------:R-:W-:Y:S01]  /*39d0*/  FADD R0, R0, R21 ;  /* 0x0000001500007221 */ /* 0x000fe20000000000 */
[----:B------:R-:W-:-:S03]  /*39e0*/  MOV R3, R5 ;  /* 0x0000000500037202 */ /* 0x000fc60000000f00 */
[----:B------:R-:W-:-:S07]  /*39f0*/  FADD R0, R0, R23 ;  /* 0x0000001700007221 */ /* 0x000fce0000000000 */
.L_x_277:
[----:B------:R-:W-:Y:S05]  /*3a00*/  BSYNC.RECONVERGENT B2 ;  /* 0x0000000000027941 */ /* 0x000fea0003800200 */
.L_x_276:
[----:B------:R-:W-:-:S13]  /*3a10*/  ISETP.LT.OR P0, PT, R10, R9, P0 ;  /* 0x000000090a00720c */ /* 0x000fda0000701670 */
[----:B------:R-:W-:Y:S05]  /*3a20*/  @!P0 BRA `(.L_x_269) ;  /* 0x0000000000288947 */ /* 0x000fea0003800000 */
[----:B------:R-:W0:Y:S01]  /*3a30*/  LDC.64 R4, c[0x0][0x380] ;  /* 0x0000e000ff047b82 */ /* 0x000e220000000a00 */
[----:B------:R-:W2:Y:S04]  /*3a40*/  LDG.E.CONSTANT R7, desc[UR6][R2.64+-0x400] ;  /* 0xfffc000602077981 */ /* 0x000ea8000c1e9900 */
[----:B------:R-:W3:Y:S01]  /*3a50*/  LDG.E.CONSTANT R9, desc[UR6][R2.64] ;  /* 0x0000000602097981 */ /* 0x000ee2000c1e9900 */
[----:B0-----:R-:W-:-:S03]  /*3a60*/  IMAD.WIDE.U32 R4, R11, 0x4, R4 ;  /* 0x000000040b047825 */ /* 0x001fc600078e0004 */
[----:B------:R-:W4:Y:S04]  /*3a70*/  LDG.E.CONSTANT R11, desc[UR6][R2.64+0x400] ;  /* 0x00040006020b7981 */ /* 0x000f28000c1e9900 */
[----:B------:R-:W5:Y:S02]  /*3a80*/  LDG.E.CONSTANT R5, desc[UR6][R4.64] ;  /* 0x0000000604057981 */ /* 0x000f64000c1e9900 */
[----:B-----5:R-:W-:-:S04]  /*3a90*/  FADD R0, R0, R5 ;  /* 0x0000000500007221 */ /* 0x020fc80000000000 */
[----:B--2---:R-:W-:-:S04]  /*3aa0*/  FADD R0, R0, R7 ;  /* 0x0000000700007221 */ /* 0x004fc80000000000 */
[----:B---3--:R-:W-:-:S04]  /*3ab0*/  FADD R0, R0, R9 ;  /* 0x0000000900007221 */ /* 0x008fc80000000000 */
[----:B----4-:R-:W-:-:S07]  /*3ac0*/  FADD R0, R0, R11 ;  /* 0x0000000b00007221 */ /* 0x010fce0000000000 */
.L_x_269:
[----:B------:R-:W-:Y:S05]  /*3ad0*/  BSYNC.RECONVERGENT B1 ;  /* 0x0000000000017941 */ /* 0x000fea0003800200 */
.L_x_267:
[----:B------:R-:W0:Y:S01]  /*3ae0*/  S2R R6, SR_LANEID ;  /* 0x0000000000067919 */ /* 0x000e220000000000 */
[----:B------:R-:W-:-:S05]  /*3af0*/  MOV R3, R0 ;  /* 0x0000000000037202 */ /* 0x000fca0000000f00 */
        /* <DEDUP_REMOVED lines=30> */
[----:B------:R-:W1:Y:S04]  /*3ce0*/  LDS R3, [UR4+0xc] ;  /* 0x00000c04ff037984 */ /* 0x000e680008000800 */
[----:B0-----:R-:W0:Y:S04]  /*3cf0*/  LDS.128 R4, [UR4+0x10] ;  /* 0x00001004ff047984 */ /* 0x001e280008000c00 */
[----:B------:R-:W2:Y:S01]  /*3d00*/  LDS.64 R8, [UR4+0x20] ;  /* 0x00002004ff087984 */ /* 0x000ea20008000a00 */
[----:B-1----:R-:W-:-:S04]  /*3d10*/  FADD R3, R0, R3 ;  /* 0x0000000300037221 */ /* 0x002fc80000000000 */
[----:B0-----:R-:W-:-:S04]  /*3d20*/  FADD R4, R3, R4 ;  /* 0x0000000403047221 */ /* 0x001fc80000000000 */
[----:B------:R-:W-:-:S04]  /*3d30*/  FADD R5, R4, R5 ;  /* 0x0000000504057221 */ /* 0x000fc80000000000 */
[----:B------:R-:W-:-:S04]  /*3d40*/  FADD R6, R5, R6 ;  /* 0x0000000605067221 */ /* 0x000fc80000000000 */
[----:B------:R-:W-:-:S04]  /*3d50*/  FADD R7, R6, R7 ;  /* 0x0000000706077221 */ /* 0x000fc80000000000 */
[----:B--2---:R-:W-:-:S04]  /*3d60*/  FADD R8, R7, R8 ;  /* 0x0000000807087221 */ /* 0x004fc80000000000 */
[----:B------:R-:W-:-:S07]  /*3d70*/  FADD R0, R8, R9 ;  /* 0x0000000908007221 */ /* 0x000fce0000000000 */
.L_x_239:
[----:B------:R-:W-:Y:S05]  /*3d80*/  BSYNC.RECONVERGENT B0 ;  /* 0x0000000000007941 */ /* 0x000fea0003800200 */
.L_x_223:
[----:B------:R-:W-:Y:S05]  /*3d90*/  @P0 EXIT ;  /* 0x000000000000094d */ /* 0x000fea0003800000 */
[----:B------:R-:W5:Y:S01]  /*3da0*/  LDCU UR4, c[0x0][0x398] ;  /* 0x00007300ff0477ac */ /* 0x000f620008000800 */
[----:B01234-:R-:W0:Y:S01]  /*3db0*/  LDC.64 R2, c[0x0][0x388] ;  /* 0x0000e200ff027b82 */ /* 0x01fe220000000a00 */
[----:B-----5:R-:W-:-:S05]  /*3dc0*/  I2FP.F32.S32 R5, UR4 ;  /* 0x0000000400057c45 */ /* 0x020fca0008201400 */
[----:B------:R-:W-:-:S06]  /*3dd0*/  FADD R5, R5, R0 ;  /* 0x0000000005057221 */ /* 0x000fcc0000000000 */
[----:B------:R-:W0:Y:S02]  /*3de0*/  F2I.TRUNC.NTZ R5, R5 ;  /* 0x0000000500057305 */ /* 0x000e24000020f100 */
[----:B0-----:R-:W-:Y:S01]  /*3df0*/  STG.E desc[UR6][R2.64], R5 ;  /* 0x0000000502007986 */ /* 0x001fe2000c101906 */
[----:B------:R-:W-:Y:S05]  /*3e00*/  EXIT ;  /* 0x000000000000794d */ /* 0x000fea0003800000 */
.L_x_278:
        /* <DEDUP_REMOVED lines=15> */
.L_x_466:


//--------------------- .text._ZN3cub18CUB_300001_SM_10006detail6reduce18DeviceReduceKernelINS2_10policy_hubIfyN4cuda3std3__44plusIfEEE10Policy1000EN6thrust24THRUST_300001_SM_1000_NS6detail15normal_iteratorINSD_10device_ptrIfEEEEyS9_f6squareIfEEEvT0_PT3_T1_NS0_13GridEvenShareISO_EET2_T4_ --------------------------
	.section	.text._ZN3cub18CUB_300001_SM_10006detail6reduce18DeviceReduceKernelINS2_10policy_hubIfyN4cuda3std3__44plusIfEEE10Policy1000EN6thrust24THRUST_300001_SM_1000_NS6detail15normal_iteratorINSD_10device_ptrIfEEEEyS9_f6squareIfEEEvT0_PT3_T1_NS0_13GridEvenShareISO_EET2_T4_,"ax",@progbits
	.align	128
        .global         _ZN3cub18CUB_300001_SM_10006detail6reduce18DeviceReduceKernelINS2_10policy_hubIfyN4cuda3std3__44plusIfEEE10Policy1000EN6thrust24THRUST_300001_SM_1000_NS6detail15normal_iteratorINSD_10device_ptrIfEEEEyS9_f6squareIfEEEvT0_PT3_T1_NS0_13GridEvenShareISO_EET2_T4_
        .type           _ZN3cub18CUB_300001_SM_10006detail6reduce18DeviceReduceKernelINS2_10policy_hubIfyN4cuda3std3__44plusIfEEE10Policy1000EN6thrust24THRUST_300001_SM_1000_NS6detail15normal_iteratorINSD_10device_ptrIfEEEEyS9_f6squareIfEEEvT0_PT3_T1_NS0_13GridEvenShareISO_EET2_T4_,@function
        .size           _ZN3cub18CUB_300001_SM_10006detail6reduce18DeviceReduceKernelINS2_10policy_hubIfyN4cuda3std3__44plusIfEEE10Policy1000EN6thrust24THRUST_300001_SM_1000_NS6detail15normal_iteratorINSD_10device_ptrIfEEEEyS9_f6squareIfEEEvT0_PT3_T1_NS0_13GridEvenShareISO_EET2_T4_,(.L_x_467 - _ZN3cub18CUB_300001_SM_10006detail6reduce18DeviceReduceKernelINS2_10policy_hubIfyN4cuda3std3__44plusIfEEE10Policy1000EN6thrust24THRUST_300001_SM_1000_NS6detail15normal_iteratorINSD_10device_ptrIfEEEEyS9_f6squareIfEEEvT0_PT3_T1_NS0_13GridEvenShareISO_EET2_T4_)
        .other          _ZN3cub18CUB_300001_SM_10006detail6reduce18DeviceReduceKernelINS2_10policy_hubIfyN4cuda3std3__44plusIfEEE10Policy1000EN6thrust24THRUST_300001_SM_1000_NS6detail15normal_iteratorINSD_10device_ptrIfEEEEyS9_f6squareIfEEEvT0_PT3_T1_NS0_13GridEvenShareISO_EET2_T4_,@"STO_CUDA_ENTRY STV_DEFAULT"
_ZN3cub18CUB_300001_SM_10006detail6reduce18DeviceReduceKernelINS2_10policy_hubIfyN4cuda3std3__44plusIfEEE10Policy1000EN6thrust24THRUST_300001_SM_1000_NS6detail15normal_iteratorINSD_10device_ptrIfEEEEyS9_f6squareIfEEEvT0_PT3_T1_NS0_13GridEvenShareISO_EET2_T4_:
.text._ZN3cub18CUB_300001_SM_10006detail6reduce18DeviceReduceKernelINS2_10policy_hubIfyN4cuda3std3__44plusIfEEE10Policy1000EN6thrust24THRUST_300001_SM_1000_NS6detail15normal_iteratorINSD_10device_ptrIfEEEEyS9_f6squareIfEEEvT0_PT3_T1_NS0_13GridEvenShareISO_EET2_T4_:
[----:B------:R-:W-:Y:S08]  /*0000*/  LDC R1, c[0x0][0x37c] ;  /* 0x0000df00ff017b82 */ /* 0x000ff00000000800 */
[----:B------:R-:W0:Y:S01]  /*0010*/  S2UR UR16, SR_CTAID.X ;  /* 0x00000000001079c3 */ /* 0x000e220000002500 */
[----:B------:R-:W1:Y:S01]  /*0020*/  LDCU.64 UR8, c[0x0][0x3b8] ;  /* 0x00007700ff0877ac */ /* 0x000e620008000a00 */
[----:B------:R-:W-:Y:S01]  /*0030*/  BSSY.RECONVERGENT B0, `(.L_x_279) ;  /* 0x0000234000007945 */ /* 0x000fe20003800200 */
[----:B------:R-:W2:Y:S01]  /*0040*/  LDCU UR5, c[0x0][0x3c0] ;  /* 0x00007800ff0577ac */ /* 0x000ea20008000800 */
[----:B------:R-:W3:Y:S01]  /*0050*/  LDCU.64 UR14, c[0x0][0x358] ;  /* 0x00006b00ff0e77ac */ /* 0x000ee20008000a00 */
[----:B-1----:R-:W-:Y:S01]  /*0060*/  MOV R0, UR8 ;  /* 0x0000000800007c02 */ /* 0x002fe20008000f00 */
[----:B------:R-:W-:Y:S01]  /*0070*/  IMAD.U32 R3, RZ, RZ, UR9 ;  /* 0x00000009ff037e24 */ /* 0x000fe2000f8e00ff */
[----:B--2---:R-:W-:-:S02]  /*0080*/  USHF.L.U32 UR5, UR5, 0xc, URZ ;  /* 0x0000000c05057899 */ /* 0x004fc400080006ff */
[----:B0-----:R-:W-:Y:S02]  /*0090*/  USHF.L.U32 UR6, UR16, 0xc, URZ ;  /* 0x0000000c10067899 */ /* 0x001fe400080006ff */
[----:B------:R-:W-:-:S04]  /*00a0*/  USHF.R.S32.HI UR4, URZ, 0x1f, UR5 ;  /* 0x0000001fff047899 */ /* 0x000fc80008011405 */
[----:B------:R-:W-:-:S04]  /*00b0*/  IADD3 R17, P1, PT, R0, -UR6, RZ ;  /* 0x8000000600117c10 */ /* 0x000fc8000ff3e0ff */
[----:B------:R-:W-:Y:S02]  /*00c0*/  ISETP.GT.U32.AND P0, PT, R17, 0xfff, PT ;  /* 0x00000fff1100780c */ /* 0x000fe40003f04070 */
[----:B------:R-:W-:-:S04]  /*00d0*/  IADD3.X R23, PT, PT, R3, -0x1, RZ, P1, !PT ;  /* 0xffffffff03177810 */ /* 0x000fc80000ffe4ff */
[----:B------:R-:W-:-:S13]  /*00e0*/  ISETP.GT.U32.AND.EX P0, PT, R23, RZ, PT, P0 ;  /* 0x000000ff1700720c */ /* 0x000fda0003f04100 */
[----:B---3--:R-:W-:Y:S05]  /*00f0*/  @P0 BRA `(.L_x_280) ;  /* 0x0000000c00c40947 */ /* 0x008fea0003800000 */
[----:B------:R-:W0:Y:S01]  /*0100*/  S2R R4, SR_TID.X ;  /* 0x0000000000047919 */ /* 0x000e220000002100 */
[----:B------:R-:W-:Y:S01]  /*0110*/  IADD3 R5, PT, PT, R0, -UR6, RZ ;  /* 0x8000000600057c10 */ /* 0x000fe2000fffe0ff */
[----:B------:R-:W-:Y:S01]  /*0120*/  BSSY.RECONVERGENT B1, `(.L_x_281) ;  /* 0x000000b000017945 */ /* 0x000fe20003800200 */
[----:B------:R-:W-:Y:S02]  /*0130*/  IMAD.MOV.U32 R7, RZ, RZ, RZ ;  /* 0x000000ffff077224 */ /* 0x000fe400078e00ff */
[----:B0-----:R-:W-:Y:S02]  /*0140*/  ISETP.GE.AND P0, PT, R4, R5, PT ;  /* 0x000000050400720c */ /* 0x001fe40003f06270 */
[----:B------:R-:W-:-:S11]  /*0150*/  MOV R6, R4 ;  /* 0x0000000400067202 */ /* 0x000fd60000000f00 */
[----:B------:R-:W-:Y:S05]  /*0160*/  @P0 BRA `(.L_x_282) ;  /* 0x0000000000180947 */ /* 0x000fea0003800000 */
[----:B------:R-:W0:Y:S01]  /*0170*/  LDC.64 R2, c[0x0][0x380] ;  /* 0x0000e000ff027b82 */ /* 0x000e220000000a00 */
[----:B------:R-:W-:-:S04]  /*0180*/  VIADD R7, R4, UR6 ;  /* 0x0000000604077c36 */ /* 0x000fc80008000000 */
[----:B0-----:R-:W-:-:S06]  /*0190*/  IMAD.WIDE.U32 R2, R7, 0x4, R2 ;  /* 0x0000000407027825 */ /* 0x001fcc00078e0002 */
[----:B------:R-:W2:Y:S01]  /*01a0*/  LDG.E R2, desc[UR14][R2.64] ;  /* 0x0000000e02027981 */ /* 0x000ea2000c1e1900 */
[----:B------:R-:W-:Y:S01]  /*01b0*/  IADD3 R6, PT, PT, R4, 0x100, RZ ;  /* 0x0000010004067810 */ /* 0x000fe20007ffe0ff */
[----:B--2---:R-:W-:-:S07]  /*01c0*/  FMUL R7, R2, R2 ;  /* 0x0000000202077220 */ /* 0x004fce0000400000 */
.L_x_282:
[----:B------:R-:W-:Y:S05]  /*01d0*/  BSYNC.RECONVERGENT B1 ;  /* 0x0000000000017941 */ /* 0x000fea0003800200 */
.L_x_281:
[----:B------:R-:W-:Y:S01]  /*01e0*/  ISETP.GE.AND P0, PT, R6, R5, PT ;  /* 0x000000050600720c */ /* 0x000fe20003f06270 */
[----:B------:R-:W-:-:S12]  /*01f0*/  BSSY.RECONVERGENT B1, `(.L_x_283) ;  /* 0x0000079000017945 */ /* 0x000fd80003800200 */
[----:B------:R-:W-:Y:S05]  /*0200*/  @P0 BRA `(.L_x_284) ;  /* 0x0000000400dc0947 */ /* 0x000fea0003800000 */
[----:B------:R-:W-:Y:S01]  /*0210*/  LOP3.LUT R3, RZ, R6, RZ, 0x33, !PT ;  /* 0x00000006ff037212 */ /* 0x000fe200078e33ff */
[----:B------:R-:W-:Y:S03]  /*0220*/  BSSY.RECONVERGENT B2, `(.L_x_285) ;  /* 0x0000037000027945 */ /* 0x000fe60003800200 */
[----:B------:R-:W-:-:S04]  /*0230*/  IADD3 R3, PT, PT, R0, -UR6, R3 ;  /* 0x8000000600037c10 */ /* 0x000fc8000fffe003 */
[C---:B------:R-:W-:Y:S02]  /*0240*/  ISETP.GE.U32.AND P1, PT, R3.reuse, 0xf00, PT ;  /* 0x00000f000300780c */ /* 0x040fe40003f26070 */
[----:B------:R-:W-:-:S04]  /*0250*/  LEA.HI R0, R3, 0x1, RZ, 0x18 ;  /* 0x0000000103007811 */ /* 0x000fc800078fc0ff */
[----:B------:R-:W-:-:S04]  /*0260*/  LOP3.LUT R21, R0, 0xf, RZ, 0xc0, !PT ;  /* 0x0000000f00157812 */ /* 0x000fc800078ec0ff */
[----:B------:R-:W-:-:S03]  /*0270*/  ISETP.NE.AND P0, PT, R21, RZ, PT ;  /* 0x000000ff1500720c */ /* 0x000fc60003f05270 */
[----:B------:R-:W-:Y:S10]  /*0280*/  @!P1 BRA `(.L_x_286) ;  /* 0x0000000000c09947 */ /* 0x000ff40003800000 */
[----:B------:R-:W0:Y:S01]  /*0290*/  LDCU.64 UR8, c[0x0][0x380] ;  /* 0x00007000ff0877ac */ /* 0x000e220008000a00 */
[----:B------:R-:W-:Y:S01]  /*02a0*/  IMAD.WIDE.U32 R2, R6, 0x4, RZ ;  /* 0x0000000406027825 */ /* 0x000fe200078e00ff */
[----:B------:R-:W-:Y:S01]  /*02b0*/  LOP3.LUT R9, R0, 0x1fffff0, RZ, 0xc0, !PT ;  /* 0x01fffff000097812 */ /* 0x000fe200078ec0ff */
[----:B------:R-:W-:-:S04]  /*02c0*/  UIMAD.WIDE.U32 UR4, UR16, 0x4000, URZ ;  /* 0x00004000100478a5 */ /* 0x000fc8000f8e00ff */
[----:B------:R-:W-:Y:S02]  /*02d0*/  IMAD.MOV R9, RZ, RZ, -R9 ;  /* 0x000000ffff097224 */ /* 0x000fe400078e0a09 */
[----:B------:R-:W-:Y:S02]  /*02e0*/  LOP3.LUT R2, R2, UR4, RZ, 0xfc, !PT ;  /* 0x0000000402027c12 */ /* 0x000fe4000f8efcff */
[----:B------:R-:W-:Y:S02]  /*02f0*/  LOP3.LUT R3, R3, UR5, RZ, 0xfc, !PT ;  /* 0x0000000503037c12 */ /* 0x000fe4000f8efcff */
[----:B0-----:R-:W-:-:S04]  /*0300*/  IADD3 R2, P1, PT, R2, UR8, RZ ;  /* 0x0000000802027c10 */ /* 0x001fc8000ff3e0ff */
[----:B------:R-:W-:-:S04]  /*0310*/  IADD3 R2, P2, PT, R2, 0x2000, RZ ;  /* 0x0000200002027810 */ /* 0x000fc80007f5e0ff */
[----:B------:R-:W-:-:S09]  /*0320*/  IADD3.X R3, PT, PT, RZ, UR9, R3, P2, P1 ;  /* 0x00000009ff037c10 */ /* 0x000fd200097e2403 */
.L_x_287:
[----:B------:R-:W2:Y:S04]  /*0330*/  LDG.E R20, desc[UR14][R2.64+-0x2000] ;  /* 0xffe0000e02147981 */ /* 0x000ea8000c1e1900 */
[----:B------:R-:W3:Y:S04]  /*0340*/  LDG.E R22, desc[UR14][R2.64+-0x1c00] ;  /* 0xffe4000e02167981 */ /* 0x000ee8000c1e1900 */
[----:B------:R-:W4:Y:S04]  /*0350*/  LDG.E R24, desc[UR14][R2.64+-0x1800] ;  /* 0xffe8000e02187981 */ /* 0x000f28000c1e1900 */
[----:B------:R-:W5:Y:S04]  /*0360*/  LDG.E R26, desc[UR14][R2.64+-0x1400] ;  /* 0xffec000e021a7981 */ /* 0x000f68000c1e1900 */
        /* <DEDUP_REMOVED lines=11> */
[----:B------:R0:W5:Y:S01]  /*0420*/  LDG.E R10, desc[UR14][R2.64+0x1c00] ;  /* 0x001c000e020a7981 */ /* 0x000162000c1e1900 */
[----:B------:R-:W-:-:S02]  /*0430*/  IADD3 R9, PT, PT, R9, 0x10, RZ ;  /* 0x0000001009097810 */ /* 0x000fc40007ffe0ff */
[----:B------:R-:W-:Y:S02]  /*0440*/  IADD3 R6, PT, PT, R6, 0x1000, RZ ;  /* 0x0000100006067810 */ /* 0x000fe40007ffe0ff */
[----:B------:R-:W-:Y:S02]  /*0450*/  ISETP.NE.AND P1, PT, R9, RZ, PT ;  /* 0x000000ff0900720c */ /* 0x000fe40003f25270 */
[----:B0-----:R-:W-:-:S05]  /*0460*/  IADD3 R2, P2, PT, R2, 0x4000, RZ ;  /* 0x0000400002027810 */ /* 0x001fca0007f5e0ff */
[----:B------:R-:W-:Y:S02]  /*0470*/  IMAD.X R3, RZ, RZ, R3, P2 ;  /* 0x000000ffff037224 */ /* 0x000fe400010e0603 */
[----:B--2---:R-:W-:-:S04]  /*0480*/  FFMA R7, R20, R20, R7 ;  /* 0x0000001414077223 */ /* 0x004fc80000000007 */
[----:B---3--:R-:W-:-:S04]  /*0490*/  FFMA R7, R22, R22, R7 ;  /* 0x0000001616077223 */ /* 0x008fc80000000007 */
[----:B----4-:R-:W-:-:S04]  /*04a0*/  FFMA R7, R24, R24, R7 ;  /* 0x0000001818077223 */ /* 0x010fc80000000007 */
[----:B-----5:R-:W-:-:S04]  /*04b0*/  FFMA R7, R26, R26, R7 ;  /* 0x0000001a1a077223 */ /* 0x020fc80000000007 */
[----:B------:R-:W-:-:S04]  /*04c0*/  FFMA R28, R28, R28, R7 ;  /* 0x0000001c1c1c7223 */ /* 0x000fc80000000007 */
        /* <DEDUP_REMOVED lines=10> */
[----:B------:R-:W-:Y:S01]  /*0570*/  FFMA R7, R10, R10, R11 ;  /* 0x0000000a0a077223 */ /* 0x000fe2000000000b */
[----:B------:R-:W-:Y:S06]  /*0580*/  @P1 BRA `(.L_x_287) ;  /* 0xfffffffc00681947 */ /* 0x000fec000383ffff */
.L_x_286:
[----:B------:R-:W-:Y:S05]  /*0590*/  BSYNC.RECONVERGENT B2 ;  /* 0x0000000000027941 */ /* 0x000fea0003800200 */
.L_x_285:
[----:B------:R-:W-:Y:S05]  /*05a0*/  @!P0 BRA `(.L_x_284) ;  /* 0x0000000000f48947 */ /* 0x000fea0003800000 */
[----:B------:R-:W-:Y:S01]  /*05b0*/  ISETP.GE.U32.AND P0, PT, R21, 0x8, PT ;  /* 0x000000081500780c */ /* 0x000fe20003f06070 */
[----:B------:R-:W-:Y:S01]  /*05c0*/  BSSY.RECONVERGENT B2, `(.L_x_288) ;  /* 0x000001a000027945 */ /* 0x000fe20003800200 */
[----:B------:R-:W-:-:S04]  /*05d0*/  LOP3.LUT R9, R0, 0x7, RZ, 0xc0, !PT ;  /* 0x0000000700097812 */ /* 0x000fc800078ec0ff */
[----:B------:R-:W-:-:S07]  /*05e0*/  ISETP.NE.AND P1, PT, R9, RZ, PT ;  /* 0x000000ff0900720c */ /* 0x000fce0003f25270 */
[----:B------:R-:W-:Y:S06]  /*05f0*/  @!P0 BRA `(.L_x_289) ;  /* 0x0000000000588947 */ /* 0x000fec0003800000 */
[----:B------:R-:W0:Y:S01]  /*0600*/  LDCU.64 UR4, c[0x0][0x380] ;  /* 0x00007000ff0477ac */ /* 0x000e220008000a00 */
[----:B------:R-:W-:-:S04]  /*0610*/  IADD3 R3, P0, PT, R6, UR6, RZ ;  /* 0x0000000606037c10 */ /* 0x000fc8000ff1e0ff */
[----:B------:R-:W-:Y:S02]  /*0620*/  LEA.HI.X.SX32 R8, R6, RZ, 0x1, P0 ;  /* 0x000000ff06087211 */ /* 0x000fe400000f0eff */
[----:B0-----:R-:W-:-:S04]  /*0630*/  LEA R2, P0, R3, UR4, 0x2 ;  /* 0x0000000403027c11 */ /* 0x001fc8000f8010ff */
[----:B------:R-:W-:-:S05]  /*0640*/  LEA.HI.X R3, R3, UR5, R8, 0x2, P0 ;  /* 0x0000000503037c11 */ /* 0x000fca00080f1408 */
[----:B------:R-:W2:Y:S04]  /*0650*/  LDG.E R8, desc[UR14][R2.64] ;  /* 0x0000000e02087981 */ /* 0x000ea8000c1e1900 */
[----:B------:R-:W3:Y:S04]  /*0660*/  LDG.E R10, desc[UR14][R2.64+0x400] ;  /* 0x0004000e020a7981 */ /* 0x000ee8000c1e1900 */
[----:B------:R-:W4:Y:S04]  /*0670*/  LDG.E R12, desc[UR14][R2.64+0x800] ;  /* 0x0008000e020c7981 */ /* 0x000f28000c1e1900 */
[----:B------:R-:W5:Y:S04]  /*0680*/  LDG.E R14, desc[UR14][R2.64+0xc00] ;  /* 0x000c000e020e7981 */ /* 0x000f68000c1e1900 */
[----:B------:R-:W5:Y:S04]  /*0690*/  LDG.E R16, desc[UR14][R2.64+0x1000] ;  /* 0x0010000e02107981 */ /* 0x000f68000c1e1900 */
[----:B------:R-:W5:Y:S04]  /*06a0*/  LDG.E R18, desc[UR14][R2.64+0x1400] ;  /* 0x0014000e02127981 */ /* 0x000f68000c1e1900 */
[----:B------:R-:W5:Y:S04]  /*06b0*/  LDG.E R20, desc[UR14][R2.64+0x1800] ;  /* 0x0018000e02147981 */ /* 0x000f68000c1e1900 */
[----:B------:R-:W5:Y:S01]  /*06c0*/  LDG.E R22, desc[UR14][R2.64+0x1c00] ;  /* 0x001c000e02167981 */ /* 0x000f62000c1e1900 */
[----:B------:R-:W-:-:S02]  /*06d0*/  VIADD R6, R6, 0x800 ;  /* 0x0000080006067836 */ /* 0x000fc40000000000 */
[----:B--2---:R-:W-:-:S04]  /*06e0*/  FFMA R7, R8, R8, R7 ;  /* 0x0000000808077223 */ /* 0x004fc80000000007 */
[----:B---3--:R-:W-:-:S04]  /*06f0*/  FFMA R7, R10, R10, R7 ;  /* 0x0000000a0a077223 */ /* 0x008fc80000000007 */
[----:B----4-:R-:W-:-:S04]  /*0700*/  FFMA R7, R12, R12, R7 ;  /* 0x0000000c0c077223 */ /* 0x010fc80000000007 */
[----:B-----5:R-:W-:-:S04]  /*0710*/  FFMA R7, R14, R14, R7 ;  /* 0x0000000e0e077223 */ /* 0x020fc80000000007 */
[----:B------:R-:W-:-:S04]  /*0720*/  FFMA R7, R16, R16, R7 ;  /* 0x0000001010077223 */ /* 0x000fc80000000007 */
[----:B------:R-:W-:-:S04]  /*0730*/  FFMA R7, R18, R18, R7 ;  /* 0x0000001212077223 */ /* 0x000fc80000000007 */
[----:B------:R-:W-:-:S04]  /*0740*/  FFMA R7, R20, R20, R7 ;  /* 0x0000001414077223 */ /* 0x000fc80000000007 */
[----:B------:R-:W-:-:S07]  /*0750*/  FFMA R7, R22, R22, R7 ;  /* 0x0000001616077223 */ /* 0x000fce0000000007 */
.L_x_289:
[----:B------:R-:W-:Y:S05]  /*0760*/  BSYNC.RECONVERGENT B2 ;  /* 0x0000000000027941 */ /* 0x000fea0003800200 */
.L_x_288:
        /* <DEDUP_REMOVED lines=14> */
[----:B------:R-:W5:Y:S01]  /*0850*/  LDG.E R14, desc[UR14][R2.64+0xc00] ;  /* 0x000c000e020e7981 */ /* 0x000f62000c1e1900 */
[----:B------:R-:W-:Y:S01]  /*0860*/  IADD3 R6, PT, PT, R6, 0x400, RZ ;  /* 0x0000040006067810 */ /* 0x000fe20007ffe0ff */
[----:B--2---:R-:W-:-:S04]  /*0870*/  FFMA R7, R8, R8, R7 ;  /* 0x0000000808077223 */ /* 0x004fc80000000007 */
[----:B---3--:R-:W-:-:S04]  /*0880*/  FFMA R7, R10, R10, R7 ;  /* 0x0000000a0a077223 */ /* 0x008fc80000000007 */
[----:B----4-:R-:W-:-:S04]  /*0890*/  FFMA R7, R12, R12, R7 ;  /* 0x0000000c0c077223 */ /* 0x010fc80000000007 */
[----:B-----5:R-:W-:-:S07]  /*08a0*/  FFMA R7, R14, R14, R7 ;  /* 0x0000000e0e077223 */ /* 0x020fce0000000007 */
.L_x_291:
[----:B------:R-:W-:Y:S05]  /*08b0*/  BSYNC.RECONVERGENT B2 ;  /* 0x0000000000027941 */ /* 0x000fea0003800200 */
.L_x_290:
[----:B------:R-:W-:Y:S05]  /*08c0*/  @!P1 BRA `(.L_x_284) ;  /* 0x00000000002c9947 */ /* 0x000fea0003800000 */
[----:B------:R-:W0:Y:S01]  /*08d0*/  LDC.64 R2, c[0x0][0x380] ;  /* 0x0000e000ff027b82 */ /* 0x000e220000000a00 */
[----:B------:R-:W-:Y:S01]  /*08e0*/  IMAD.U32 R9, RZ, RZ, UR16 ;  /* 0x00000010ff097e24 */ /* 0x000fe2000f8e00ff */
[----:B------:R-:W-:-:S03]  /*08f0*/  IADD3 R0, PT, PT, -R0, RZ, RZ ;  /* 0x000000ff00007210 */ /* 0x000fc60007ffe1ff */
[----:B0-----:R-:W-:-:S07]  /*0900*/  IMAD.WIDE.U32 R2, R9, 0x4000, R2 ;  /* 0x0000400009027825 */ /* 0x001fce00078e0002 */
.L_x_292:
[----:B------:R-:W-:-:S06]  /*0910*/  IMAD.WIDE R8, R6, 0x4, R2 ;  /* 0x0000000406087825 */ /* 0x000fcc00078e0202 */
[----:B------:R-:W2:Y:S01]  /*0920*/  LDG.E R8, desc[UR14][R8.64] ;  /* 0x0000000e08087981 */ /* 0x000ea2000c1e1900 */
[----:B------:R-:W-:Y:S01]  /*0930*/  VIADD R0, R0, 0x1 ;  /* 0x0000000100007836 */ /* 0x000fe20000000000 */
[----:B------:R-:W-:-:S04]  /*0940*/  IADD3 R6, PT, PT, R6, 0x100, RZ ;  /* 0x0000010006067810 */ /* 0x000fc80007ffe0ff */
[----:B------:R-:W-:Y:S01]  /*0950*/  ISETP.NE.AND P0, PT, R0, RZ, PT ;  /* 0x000000ff0000720c */ /* 0x000fe20003f05270 */
[----:B--2---:R-:W-:-:S12]  /*0960*/  FFMA R7, R8, R8, R7 ;  /* 0x0000000808077223 */ /* 0x004fd80000000007 */
[----:B------:R-:W-:Y:S05]  /*0970*/  @P0 BRA `(.L_x_292) ;  /* 0xfffffffc00e40947 */ /* 0x000fea000383ffff */
.L_x_284:
[----:B------:R-:W-:Y:S05]  /*0980*/  BSYNC.RECONVERGENT B1 ;  /* 0x0000000000017941 */ /* 0x000fea0003800200 */
.L_x_283:
[----:B------:R-:W-:-:S13]  /*0990*/  ISETP.GE.AND P0, PT, R5, 0x100, PT ;  /* 0x000001000500780c */ /* 0x000fda0003f06270 */
[----:B------:R-:W-:Y:S05]  /*09a0*/  @!P0 BRA `(.L_x_293) ;  /* 0x0000000000ac8947 */ /* 0x000fea0003800000 */
[----:B------:R-:W0:Y:S01]  /*09b0*/  S2R R8, SR_LANEID ;  /* 0x0000000000087919 */ /* 0x000e220000000000 */
[----:B------:R-:W1:Y:S02]  /*09c0*/  SHFL.DOWN PT, R0, R7, 0x1, 0x1f ;  /* 0x08201f0007007f89 */ /* 0x000e6400000e0000 */
[----:B-1----:R-:W-:Y:S01]  /*09d0*/  FADD R0, R0, R7 ;  /* 0x0000000700007221 */ /* 0x002fe20000000000 */
[C---:B0-----:R-:W-:Y:S02]  /*09e0*/  ISETP.GT.AND P0, PT, R8.reuse, 0x1e, PT ;  /* 0x0000001e0800780c */ /* 0x041fe40003f04270 */
[C---:B------:R-:W-:Y:S02]  /*09f0*/  ISETP.NE.AND P1, PT, R8.reuse, RZ, PT ;  /* 0x000000ff0800720c */ /* 0x040fe40003f25270 */
[----:B------:R-:W-:Y:S02]  /*0a00*/  FSEL R0, R7, R0, P0 ;  /* 0x0000000007007208 */ /* 0x000fe40000000000 */
[----:B------:R-:W-:-:S03]  /*0a10*/  ISETP.GT.AND P0, PT, R8, 0x1d, PT ;  /* 0x0000001d0800780c */ /* 0x000fc60003f04270 */
[----:B------:R-:W0:Y:S06]  /*0a20*/  SHFL.DOWN PT, R3, R0, 0x2, 0x1f ;  /* 0x08401f0000037f89 */ /* 0x000e2c00000e0000 */
[----:B------:R-:W1:Y:S01]  /*0a30*/  @!P1 S2R R6, SR_CgaCtaId ;  /* 0x0000000000069919 */ /* 0x000e620000008800 */
[----:B------:R-:W-:Y:S02]  /*0a40*/  @!P1 MOV R5, 0x400 ;  /* 0x0000040000059802 */ /* 0x000fe40000000f00 */
[----:B------:R-:W-:-:S04]  /*0a50*/  @!P1 SHF.R.U32.HI R2, RZ, 0x3, R4 ;  /* 0x00000003ff029819 */ /* 0x000fc80000011604 */
[----:B------:R-:W-:Y:S01]  /*0a60*/  @!P1 LOP3.LUT R2, R2, 0x7c, RZ, 0xc0, !PT ;  /* 0x0000007c02029812 */ /* 0x000fe200078ec0ff */
[----:B0-----:R-:W-:Y:S01]  /*0a70*/  @!P0 FADD R0, R0, R3 ;  /* 0x0000000300008221 */ /* 0x001fe20000000000 */
[----:B------:R-:W-:-:S04]  /*0a80*/  ISETP.GT.AND P0, PT, R8, 0x1b, PT ;  /* 0x0000001b0800780c */ /* 0x000fc80003f04270 */
[----:B------:R-:W0:Y:S01]  /*0a90*/  SHFL.DOWN PT, R3, R0, 0x4, 0x1f ;  /* 0x08801f0000037f89 */ /* 0x000e2200000e0000 */
[----:B-1----:R-:W-:-:S05]  /*0aa0*/  @!P1 LEA R5, R6, R5, 0x18 ;  /* 0x0000000506059211 */ /* 0x002fca00078ec0ff */
[----:B------:R-:W-:-:S03]  /*0ab0*/  @!P1 IMAD.IADD R2, R2, 0x1, R5 ;  /* 0x0000000102029824 */ /* 0x000fc600078e0205 */
        /* <DEDUP_REMOVED lines=15> */
[----:B------:R-:W0:Y:S04]  /*0bb0*/  LDS R0, [UR4+0xc] ;  /* 0x00000c04ff007984 */ /* 0x000e280008000800 */
[----:B------:R-:W1:Y:S04]  /*0bc0*/  LDS.128 R4, [UR4+0x10] ;  /* 0x00001004ff047984 */ /* 0x000e680008000c00 */
[----:B--2---:R-:W2:Y:S01]  /*0bd0*/  LDS.64 R2, [UR4+0x20] ;  /* 0x00002004ff027984 */ /* 0x004ea20008000a00 */
        /* <DEDUP_REMOVED lines=8> */
.L_x_293:
[----:B------:R-:W0:Y:S01]  /*0c60*/  S2R R9, SR_LANEID ;  /* 0x0000000000097919 */ /* 0x000e220000000000 */
[----:B------:R-:W-:-:S04]  /*0c70*/  LOP3.LUT R0, R4, 0x3e0, RZ, 0xc0, !PT ;  /* 0x000003e004007812 */ /* 0x000fc800078ec0ff */
[----:B------:R-:W-:Y:S02]  /*0c80*/  IADD3 R2, PT, PT, R0, 0x20, RZ ;  /* 0x0000002000027810 */ /* 0x000fe40007ffe0ff */
[----:B------:R-:W-:Y:S02]  /*0c90*/  LOP3.LUT R0, RZ, R0, RZ, 0x33, !PT ;  /* 0x00000000ff007212 */ /* 0x000fe400078e33ff */
[----:B------:R-:W-:-:S03]  /*0ca0*/  ISETP.GT.AND P0, PT, R2, R5, PT ;  /* 0x000000050200720c */ /* 0x000fc60003f04270 */
[----:B------:R-:W-:-:S05]  /*0cb0*/  IMAD.IADD R0, R5, 0x1, R0 ;  /* 0x0000000105007824 */ /* 0x000fca00078e0200 */
[----:B------:R-:W-:-:S05]  /*0cc0*/  SEL R0, R0, 0x1f, P0 ;  /* 0x0000001f00007807 */ /* 0x000fca0000000000 */
[----:B------:R-:W1:Y:S01]  /*0cd0*/  SHFL.DOWN PT, R2, R7, 0x1, R0 ;  /* 0x0820000007027989 */ /* 0x000e6200000e0000 */
[C---:B0-----:R-:W-:Y:S02]  /*0ce0*/  ISETP.GE.AND P0, PT, R9.reuse, R0, PT ;  /* 0x000000000900720c */ /* 0x041fe40003f06270 */
[C---:B------:R-:W-:Y:S02]  /*0cf0*/  IADD3 R3, PT, PT, R9.reuse, 0x2, RZ ;  /* 0x0000000209037810 */ /* 0x040fe40007ffe0ff */
[----:B------:R-:W-:-:S09]  /*0d00*/  ISETP.NE.AND P1, PT, R9, RZ, PT ;  /* 0x000000ff0900720c */ /* 0x000fd20003f25270 */
[----:B-1----:R-:W-:Y:S01]  /*0d10*/  @!P0 FADD R7, R2, R7 ;  /* 0x0000000702078221 */ /* 0x002fe20000000000 */
[-C--:B------:R-:W-:Y:S01]  /*0d20*/  ISETP.GT.AND P0, PT, R3, R0.reuse, PT ;  /* 0x000000000300720c */ /* 0x080fe20003f04270 */
[----:B------:R-:W-:Y:S02]  /*0d30*/  VIADD R3, R9, 0x4 ;  /* 0x0000000409037836 */ /* 0x000fe40000000000 */
        /* <DEDUP_REMOVED lines=19> */
[----:B------:R-:W-:-:S03]  /*0e70*/  ISETP.NE.AND P0, PT, R4, RZ, PT ;  /* 0x000000ff0400720c */ /* 0x000fc60003f05270 */
[----:B------:R-:W-:-:S05]  /*0e80*/  IMAD.MOV.U32 R9, RZ, RZ, R7 ;  /* 0x000000ffff097224 */ /* 0x000fca00078e0007 */
        /* <DEDUP_REMOVED lines=10> */
[----:B------:R-:W1:Y:S04]  /*0f30*/  LDS R0, [UR4+0xc] ;  /* 0x00000c04ff007984 */ /* 0x000e680008000800 */
[----:B------:R-:W0:Y:S04]  /*0f40*/  LDS.128 R12, [UR4+0x10] ;  /* 0x00001004ff0c7984 */ /* 0x000e280008000c00 */
[----:B------:R-:W2:Y:S01]  /*0f50*/  LDS.64 R2, [UR4+0x20] ;  /* 0x00002004ff027984 */ /* 0x000ea20008000a00 */
[----:B-1----:R-:W-:Y:S01]  /*0f60*/  @P2 FADD R9, R9, R0 ;  /* 0x0000000009092221 */ /* 0x002fe20000000000 */
[----:B------:R-:W-:-:S03]  /*0f70*/  ISETP.GT.AND P2, PT, R5, 0xa0, PT ;  /* 0x000000a00500780c */ /* 0x000fc60003f44270 */
[----:B0-----:R-:W-:Y:S01]  /*0f80*/  @P4 FADD R9, R9, R12 ;  /* 0x0000000c09094221 */ /* 0x001fe20000000000 */
        /* <DEDUP_REMOVED lines=8> */
.L_x_280:
[----:B------:R-:W0:Y:S01]  /*1010*/  S2R R2, SR_TID.X ;  /* 0x0000000000027919 */ /* 0x000e220000002100 */
[----:B------:R-:W1:Y:S01]  /*1020*/  LDC.64 R4, c[0x0][0x380] ;  /* 0x0000e000ff047b82 */ /* 0x000e620000000a00 */
[----:B0-----:R-:W-:-:S05]  /*1030*/  IADD3 R7, PT, PT, R2, UR6, RZ ;  /* 0x0000000602077c10 */ /* 0x001fca000fffe0ff */
[----:B-1----:R-:W-:-:S05]  /*1040*/  IMAD.WIDE.U32 R4, R7, 0x4, R4 ;  /* 0x0000000407047825 */ /* 0x002fca00078e0004 */
        /* <DEDUP_REMOVED lines=16> */
[----:B------:R-:W-:-:S04]  /*1150*/  ISETP.GE.U32.AND P0, PT, R17, UR5, PT ;  /* 0x0000000511007c0c */ /* 0x000fc8000bf06070 */
[----:B------:R-:W-:Y:S01]  /*1160*/  ISETP.GE.U32.AND.EX P0, PT, R23, UR4, PT, P0 ;  /* 0x0000000417007c0c */ /* 0x000fe2000bf06100 */
[----:B--2---:R-:W-:Y:S01]  /*1170*/  FMUL R17, R16, R16 ;  /* 0x0000001010117220 */ /* 0x004fe20000400000 */
[----:B---3--:R-:W-:Y:S01]  /*1180*/  FMUL R19, R19, R19 ;  /* 0x0000001313137220 */ /* 0x008fe20000400000 */
[----:B----4-:R-:W-:Y:S01]  /*1190*/  FMUL R21, R21, R21 ;  /* 0x0000001515157220 */ /* 0x010fe20000400000 */
[----:B-----5:R-:W-:Y:S01]  /*11a0*/  FMUL R22, R22, R22 ;  /* 0x0000001616167220 */ /* 0x020fe20000400000 */
[----:B------:R-:W-:Y:S01]  /*11b0*/  FMUL R13, R13, R13 ;  /* 0x0000000d0d0d7220 */ /* 0x000fe20000400000 */
[----:B------:R-:W-:Y:S01]  /*11c0*/  FMUL R12, R12, R12 ;  /* 0x0000000c0c0c7220 */ /* 0x000fe20000400000 */
[----:B0-----:R-:W-:Y:S01]  /*11d0*/  FMUL R5, R10, R10 ;  /* 0x0000000a0a057220 */ /* 0x001fe20000400000 */
[----:B------:R-:W-:Y:S01]  /*11e0*/  FMUL R4, R9, R9 ;  /* 0x0000000909047220 */ /* 0x000fe20000400000 */
[----:B------:R-:W-:Y:S01]  /*11f0*/  FFMA R14, R14, R14, R17 ;  /* 0x0000000e0e0e7223 */ /* 0x000fe20000000011 */
[----:B------:R-:W-:Y:S01]  /*1200*/  FFMA R19, R18, R18, R19 ;  /* 0x0000001212137223 */ /* 0x000fe20000000013 */
[----:B------:R-:W-:Y:S01]  /*1210*/  FFMA R21, R20, R20, R21 ;  /* 0x0000001414157223 */ /* 0x000fe20000000015 */
[----:B------:R-:W-:Y:S01]  /*1220*/  FFMA R22, R15, R15, R22 ;  /* 0x0000000f0f167223 */ /* 0x000fe20000000016 */
[----:B------:R-:W-:Y:S01]  /*1230*/  FFMA R13, R8, R8, R13 ;  /* 0x00000008080d7223 */ /* 0x000fe2000000000d */
[----:B------:R-:W-:Y:S01]  /*1240*/  FFMA R12, R7, R7, R12 ;  /* 0x00000007070c7223 */ /* 0x000fe2000000000c */
[----:B------:R-:W-:Y:S01]  /*1250*/  FFMA R5, R6, R6, R5 ;  /* 0x0000000606057223 */ /* 0x000fe20000000005 */
[----:B------:R-:W-:Y:S01]  /*1260*/  FFMA R4, R11, R11, R4 ;  /* 0x0000000b0b047223 */ /* 0x000fe20000000004 */
[----:B------:R-:W-:Y:S01]  /*1270*/  FADD R14, R14, R19 ;  /* 0x000000130e0e7221 */ /* 0x000fe20000000000 */
[----:B------:R-:W-:Y:S01]  /*1280*/  FADD R21, R21, R22 ;  /* 0x0000001615157221 */ /* 0x000fe20000000000 */
[----:B------:R-:W-:Y:S01]  /*1290*/  FADD R12, R13, R12 ;  /* 0x0000000c0d0c7221 */ /* 0x000fe20000000000 */
[----:B------:R-:W-:-:S02]  /*12a0*/  FADD R5, R5, R4 ;  /* 0x0000000405057221 */ /* 0x000fc40000000000 */
[----:B------:R-:W-:Y:S02]  /*12b0*/  FADD R14, R14, R21 ;  /* 0x000000150e0e7221 */ /* 0x000fe40000000000 */
[----:B------:R-:W-:-:S04]  /*12c0*/  FADD R5, R12, R5 ;  /* 0x000000050c057221 */ /* 0x000fc80000000000 */
[----:B------:R-:W-:Y:S01]  /*12d0*/  FADD R7, R14, R5 ;  /* 0x000000050e077221 */ /* 0x000fe20000000000 */
[----:B------:R-:W-:Y:S06]  /*12e0*/  @!P0 BRA `(.L_x_295) ;  /* 0x0000000c00788947 */ /* 0x000fec0003800000 */
[----:B------:R-:W-:Y:S01]  /*12f0*/  UIADD3 UR8, UP0, UPT, UR5, UR6, URZ ;  /* 0x0000000605087290 */ /* 0x000fe2000ff1e0ff */
[----:B------:R-:W-:Y:S01]  /*1300*/  IADD3 R24, P2, PT, R0, -0x1000, RZ ;  /* 0xfffff00000187810 */ /* 0x000fe20007f5e0ff */
[----:B------:R-:W0:Y:S01]  /*1310*/  LDCU.64 UR12, c[0x0][0x380] ;  /* 0x00007000ff0c77ac */ /* 0x000e220008000a00 */
[----:B------:R-:W-:Y:S02]  /*1320*/  LOP3.LUT R5, RZ, R2, RZ, 0x33, !PT ;  /* 0x00000002ff057212 */ /* 0x000fe400078e33ff */
[----:B------:R-:W-:Y:S01]  /*1330*/  IADD3.X R10, PT, PT, R3, -0x1, RZ, P2, !PT ;  /* 0xffffffff030a7810 */ /* 0x000fe200017fe4ff */
[----:B------:R-:W-:Y:S01]  /*1340*/  UIADD3.X UR9, UPT, UPT, URZ, UR4, URZ, UP0, !UPT ;  /* 0x00000004ff097290 */ /* 0x000fe200087fe4ff */
[----:B------:R-:W-:Y:S01]  /*1350*/  ISETP.LT.U32.AND P0, PT, R24, UR8, PT ;  /* 0x0000000818007c0c */ /* 0x000fe2000bf01070 */
[----:B------:R-:W-:Y:S01]  /*1360*/  UMOV UR10, UR8 ;  /* 0x00000008000a7c82 */ /* 0x000fe20008000000 */
[----:B------:R-:W-:Y:S01]  /*1370*/  IADD3 R9, P1, PT, R2, UR8, RZ ;  /* 0x0000000802097c10 */ /* 0x000fe2000ff3e0ff */
[----:B------:R-:W-:Y:S01]  /*1380*/  UMOV UR4, URZ ;  /* 0x000000ff00047c82 */ /* 0x000fe20008000000 */
[----:B------:R-:W-:Y:S01]  /*1390*/  IADD3 R5, PT, PT, R0, -UR5, R5 ;  /* 0x8000000500057c10 */ /* 0x000fe2000fffe005 */
[----:B------:R-:W-:Y:S01]  /*13a0*/  IMAD.U32 R11, RZ, RZ, UR9 ;  /* 0x00000009ff0b7e24 */ /* 0x000fe2000f8e00ff */
[----:B------:R-:W-:Y:S01]  /*13b0*/  IADD3.X R2, PT, PT, RZ, UR9, RZ, P1, !PT ;  /* 0x00000009ff027c10 */ /* 0x000fe20008ffe4ff */
[----:B------:R-:W-:-:S02]  /*13c0*/  UMOV UR7, UR9 ;  /* 0x0000000900077c82 */ /* 0x000fc40008000000 */
[----:B------:R-:W-:Y:S01]  /*13d0*/  VIADD R6, R5, -UR6 ;  /* 0x8000000605067c36 */ /* 0x000fe20008000000 */
[----:B------:R-:W-:Y:S02]  /*13e0*/  ISETP.GT.U32.AND.EX P0, PT, R11, R10, PT, P0 ;  /* 0x0000000a0b00720c */ /* 0x000fe40003f04100 */
[----:B0-----:R-:W-:-:S04]  /*13f0*/  LEA R8, P2, R9, UR12, 0x2 ;  /* 0x0000000c09087c11 */ /* 0x001fc8000f8410ff */
[----:B------:R-:W-:Y:S02]  /*1400*/  IADD3 R8, P1, PT, R8, 0x2000, RZ ;  /* 0x0000200008087810 */ /* 0x000fe40007f3e0ff */
[----:B------:R-:W-:-:S04]  /*1410*/  LEA.HI.X R9, R9, UR13, R2, 0x2, P2 ;  /* 0x0000000d09097c11 */ /* 0x000fc800090f1402 */
[----:B------:R-:W-:Y:S01]  /*1420*/  IADD3.X R9, PT, PT, RZ, R9, RZ, P1, !PT ;  /* 0x00000009ff097210 */ /* 0x000fe20000ffe4ff */
[----:B------:R-:W-:Y:S06]  /*1430*/  @P0 BRA `(.L_x_296) ;  /* 0x0000000400180947 */ /* 0x000fec0003800000 */
[----:B------:R-:W0:Y:S01]  /*1440*/  LDC.64 R2, c[0x0][0x3b8] ;  /* 0x0000ee00ff027b82 */ /* 0x000e220000000a00 */
[----:B------:R-:W1:Y:S01]  /*1450*/  LDCU.64 UR12, c[0x0][0x380] ;  /* 0x00007000ff0c77ac */ /* 0x000e620008000a00 */
[----:B------:R-:W-:Y:S01]  /*1460*/  NOP ;  /* 0x0000000000007918 */ /* 0x000fe20000000000 */
.L_x_297:
[----:B------:R-:W2:Y:S02]  /*1470*/  S2R R0, SR_TID.X ;  /* 0x0000000000007919 */ /* 0x000ea40000002100 */
[----:B--2---:R-:W-:-:S04]  /*1480*/  IADD3 R0, P0, PT, R0, UR8, RZ ;  /* 0x0000000800007c10 */ /* 0x004fc8000ff1e0ff */
[----:B------:R-:W-:Y:S02]  /*1490*/  IADD3.X R5, PT, PT, RZ, UR9, RZ, P0, !PT ;  /* 0x00000009ff057c10 */ /* 0x000fe400087fe4ff */
[----:B-1----:R-:W-:-:S04]  /*14a0*/  LEA R4, P0, R0, UR12, 0x2 ;  /* 0x0000000c00047c11 */ /* 0x002fc8000f8010ff */
        /* <DEDUP_REMOVED lines=17> */
[----:B------:R-:W-:-:S02]  /*15c0*/  USHF.R.S32.HI UR11, URZ, 0x1f, UR5 ;  /* 0x0000001fff0b7899 */ /* 0x000fc40008011405 */
[----:B------:R-:W-:Y:S01]  /*15d0*/  MOV R27, UR5 ;  /* 0x00000005001b7c02 */ /* 0x000fe20008000f00 */
[----:B------:R-:W-:-:S03]  /*15e0*/  UIADD3 UR6, UP0, UPT, UR5, UR10, URZ ;  /* 0x0000000a05067290 */ /* 0x000fc6000ff1e0ff */
[----:B------:R-:W-:Y:S01]  /*15f0*/  LEA R8, P2, R27, R8, 0x2 ;  /* 0x000000081b087211 */ /* 0x000fe200078410ff */
[----:B------:R-:W-:Y:S01]  /*1600*/  UIADD3.X UR7, UPT, UPT, UR11, UR7, URZ, UP0, !UPT ;  /* 0x000000070b077290 */ /* 0x000fe200087fe4ff */
[----:B--2---:R-:W-:Y:S01]  /*1610*/  FMUL R26, R26, R26 ;  /* 0x0000001a1a1a7220 */ /* 0x004fe20000400000 */
[----:B---3--:R-:W-:Y:S01]  /*1620*/  FFMA R7, R0, R0, R7 ;  /* 0x0000000000077223 */ /* 0x008fe20000000007 */
[----:B0-----:R-:W-:Y:S02]  /*1630*/  IMAD.MOV.U32 R0, RZ, RZ, R2 ;  /* 0x000000ffff007224 */ /* 0x001fe400078e0002 */
[----:B----4-:R-:W-:-:S03]  /*1640*/  FFMA R26, R25, R25, R26 ;  /* 0x00000019191a7223 */ /* 0x010fc6000000001a */
[----:B------:R-:W-:Y:S01]  /*1650*/  IADD3 R25, P1, PT, R0, -UR8, RZ ;  /* 0x8000000800197c10 */ /* 0x000fe2000ff3e0ff */
[----:B-----5:R-:W-:Y:S01]  /*1660*/  FMUL R16, R16, R16 ;  /* 0x0000001010107220 */ /* 0x020fe20000400000 */
[----:B------:R-:W-:Y:S02]  /*1670*/  FADD R7, R7, R26 ;  /* 0x0000001a07077221 */ /* 0x000fe40000000000 */
[----:B------:R-:W-:Y:S01]  /*1680*/  ISETP.GE.U32.AND P0, PT, R25, UR5, PT ;  /* 0x0000000519007c0c */ /* 0x000fe2000bf06070 */
[----:B------:R-:W-:Y:S01]  /*1690*/  FMUL R23, R23, R23 ;  /* 0x0000001717177220 */ /* 0x000fe20000400000 */
[----:B------:R-:W-:Y:S01]  /*16a0*/  FMUL R21, R21, R21 ;  /* 0x0000001515157220 */ /* 0x000fe20000400000 */
[----:B-1----:R-:W-:Y:S01]  /*16b0*/  FMUL R4, R19, R19 ;  /* 0x0000001313047220 */ /* 0x002fe20000400000 */
[----:B------:R-:W-:Y:S01]  /*16c0*/  FMUL R26, R13, R13 ;  /* 0x0000000d0d1a7220 */ /* 0x000fe20000400000 */
[----:B------:R-:W-:Y:S01]  /*16d0*/  FMUL R5, R18, R18 ;  /* 0x0000001212057220 */ /* 0x000fe20000400000 */
[----:B------:R-:W-:Y:S01]  /*16e0*/  FFMA R16, R11, R11, R16 ;  /* 0x0000000b0b107223 */ /* 0x000fe20000000010 */
[----:B------:R-:W-:Y:S01]  /*16f0*/  IADD3.X R11, PT, PT, R3, ~UR9, RZ, P1, !PT ;  /* 0x80000009030b7c10 */ /* 0x000fe20008ffe4ff */
[----:B------:R-:W-:-:S03]  /*1700*/  FFMA R22, R22, R22, R23 ;  /* 0x0000001616167223 */ /* 0x000fc60000000017 */
[----:B------:R-:W-:Y:S01]  /*1710*/  ISETP.GE.U32.AND.EX P0, PT, R11, UR11, PT, P0 ;  /* 0x0000000b0b007c0c */ /* 0x000fe2000bf06100 */
[----:B------:R-:W-:Y:S01]  /*1720*/  FFMA R21, R14, R14, R21 ;  /* 0x0000000e0e157223 */ /* 0x000fe20000000015 */
[----:B------:R-:W-:Y:S01]  /*1730*/  FFMA R4, R15, R15, R4 ;  /* 0x0000000f0f047223 */ /* 0x000fe20000000004 */
[----:B------:R-:W-:Y:S01]  /*1740*/  FFMA R17, R17, R17, R26 ;  /* 0x0000001111117223 */ /* 0x000fe2000000001a */
[----:B------:R-:W-:Y:S01]  /*1750*/  FFMA R5, R12, R12, R5 ;  /* 0x0000000c0c057223 */ /* 0x000fe20000000005 */
[----:B------:R-:W-:Y:S02]  /*1760*/  FADD R22, R22, R21 ;  /* 0x0000001516167221 */ /* 0x000fe40000000000 */
[----:B------:R-:W-:Y:S01]  /*1770*/  FADD R4, R4, R17 ;  /* 0x0000001104047221 */ /* 0x000fe20000000000 */
[----:B------:R-:W-:Y:S01]  /*1780*/  FADD R5, R16, R5 ;  /* 0x0000000510057221 */ /* 0x000fe20000000000 */
[----:B------:R-:W-:-:S03]  /*1790*/  FADD R7, R7, R22 ;  /* 0x0000001607077221 */ /* 0x000fc60000000000 */
[----:B------:R-:W-:Y:S01]  /*17a0*/  FADD R4, R4, R5 ;  /* 0x0000000504047221 */ /* 0x000fe20000000000 */
[----:B------:R-:W-:Y:S01]  /*17b0*/  IMAD.U32 R12, RZ, RZ, UR11 ;  /* 0x0000000bff0c7e24 */ /* 0x000fe2000f8e00ff */
[----:B------:R-:W-:Y:S02]  /*17c0*/  MOV R5, UR5 ;  /* 0x0000000500057c02 */ /* 0x000fe40008000f00 */
[----:B------:R-:W-:Y:S02]  /*17d0*/  FADD R7, R7, R4 ;  /* 0x0000000407077221 */ /* 0x000fe40000000000 */
[----:B------:R-:W-:Y:S02]  /*17e0*/  LEA.HI.X R9, R5, R9, R12, 0x2, P2 ;  /* 0x0000000905097211 */ /* 0x000fe400010f140c */
[----:B------:R-:W-:Y:S01]  /*17f0*/  FFMA R7, R20, R20, R7 ;  /* 0x0000001414077223 */ /* 0x000fe20000000007 */
[----:B------:R-:W-:Y:S06]  /*1800*/  @!P0 BRA `(.L_x_295) ;  /* 0x0000000800308947 */ /* 0x000fec0003800000 */
[----:B------:R-:W-:Y:S02]  /*1810*/  UIADD3 UR8, UP0, UPT, UR5, UR8, URZ ;  /* 0x0000000805087290 */ /* 0x000fe4000ff1e0ff */
[----:B------:R-:W-:Y:S01]  /*1820*/  IADD3 R6, PT, PT, R6, -UR5, RZ ;  /* 0x8000000506067c10 */ /* 0x000fe2000fffe0ff */
[----:B------:R-:W-:Y:S02]  /*1830*/  UIADD3 UR4, UPT, UPT, UR4, 0x1, URZ ;  /* 0x0000000104047890 */ /* 0x000fe4000fffe0ff */
[----:B------:R-:W-:Y:S01]  /*1840*/  UIADD3.X UR9, UPT, UPT, UR11, UR9, URZ, UP0, !UPT ;  /* 0x000000090b097290 */ /* 0x000fe200087fe4ff */
[----:B------:R-:W-:Y:S01]  /*1850*/  ISETP.LT.U32.AND P0, PT, R24, UR8, PT ;  /* 0x0000000818007c0c */ /* 0x000fe2000bf01070 */
[----:B------:R-:W-:-:S04]  /*1860*/  UMOV UR10, UR6 ;  /* 0x00000006000a7c82 */ /* 0x000fc80008000000 */
[----:B------:R-:W-:-:S04]  /*1870*/  MOV R5, UR9 ;  /* 0x0000000900057c02 */ /* 0x000fc80008000f00 */
[----:B------:R-:W-:-:S13]  /*1880*/  ISETP.GT.U32.AND.EX P0, PT, R5, R10, PT, P0 ;  /* 0x0000000a0500720c */ /* 0x000fda0003f04100 */
[----:B------:R-:W-:Y:S05]  /*1890*/  @!P0 BRA `(.L_x_297) ;  /* 0xfffffff800f48947 */ /* 0x000fea000383ffff */
.L_x_296:
[----:B------:R-:W0:Y:S01]  /*18a0*/  S2R R5, SR_TID.X ;  /* 0x0000000000057919 */ /* 0x000e220000002100 */
[C---:B------:R-:W-:Y:S01]  /*18b0*/  VIADD R2, R0.reuse, -UR8 ;  /* 0x8000000800027c36 */ /* 0x040fe20008000000 */
[----:B------:R-:W-:Y:S01]  /*18c0*/  ISETP.LE.U32.AND P1, PT, R0, UR8, PT ;  /* 0x0000000800007c0c */ /* 0x000fe2000bf23070 */
[----:B------:R-:W-:Y:S01]  /*18d0*/  BSSY.RECONVERGENT B1, `(.L_x_295) ;  /* 0x000007f000017945 */ /* 0x000fe20003800200 */
[----:B------:R-:W-:Y:S02]  /*18e0*/  MOV R4, UR9 ;  /* 0x0000000900047c02 */ /* 0x000fe40008000f00 */
[----:B0-----:R-:W-:-:S04]  /*18f0*/  ISETP.GE.AND P0, PT, R5, R2, PT ;  /* 0x000000020500720c */ /* 0x001fc80003f06270 */
[----:B------:R-:W-:-:S13]  /*1900*/  ISETP.GE.U32.OR.EX P0, PT, R4, R3, P0, P1 ;  /* 0x000000030400720c */ /* 0x000fda0000706510 */
[----:B------:R-:W-:Y:S05]  /*1910*/  @P0 BRA `(.L_x_298) ;  /* 0x0000000400e80947 */ /* 0x000fea0003800000 */
[----:B------:R-:W0:Y:S01]  /*1920*/  LDC R2, c[0x0][0x3c0] ;  /* 0x0000f000ff027b82 */ /* 0x000e220000000800 */
[----:B------:R-:W-:Y:S01]  /*1930*/  USHF.L.U32 UR6, UR16, 0xc, URZ ;  /* 0x0000000c10067899 */ /* 0x000fe200080006ff */
[----:B------:R-:W-:Y:S01]  /*1940*/  LOP3.LUT R3, RZ, R5, RZ, 0x33, !PT ;  /* 0x00000005ff037212 */ /* 0x000fe200078e33ff */
[----:B------:R-:W-:Y:S02]  /*1950*/  BSSY.RECONVERGENT B2, `(.L_x_299) ;  /* 0x0000035000027945 */ /* 0x000fe40003800200 */
[----:B------:R-:W-:-:S06]  /*1960*/  UIADD3 UR6, UPT, UPT, UR5, UR6, URZ ;  /* 0x0000000605067290 */ /* 0x000fcc000fffe0ff */
[----:B------:R-:W-:Y:S01]  /*1970*/  IADD3 R0, PT, PT, R0, -UR6, R3 ;  /* 0x8000000600007c10 */ /* 0x000fe2000fffe003 */
[----:B0-----:R-:W-:-:S04]  /*1980*/  IMAD R3, R2, UR4, RZ ;  /* 0x0000000402037c24 */ /* 0x001fc8000f8e02ff */
[----:B------:R-:W-:-:S05]  /*1990*/  IMAD R0, R3, -0x1000, R0 ;  /* 0xfffff00003007824 */ /* 0x000fca00078e0200 */
[C---:B------:R-:W-:Y:S02]  /*19a0*/  ISETP.GE.U32.AND P0, PT, R0.reuse, 0xf00, PT ;  /* 0x00000f000000780c */ /* 0x040fe40003f06070 */
[----:B------:R-:W-:Y:S02]  /*19b0*/  LEA.HI R17, R0, 0x1, RZ, 0x18 ;  /* 0x0000000100117811 */ /* 0x000fe400078fc0ff */
[----:B------:R-:W-:Y:S02]  /*19c0*/  MOV R0, R5 ;  /* 0x0000000500007202 */ /* 0x000fe40000000f00 */
[----:B------:R-:W-:-:S04]  /*19d0*/  LOP3.LUT R19, R17, 0xf, RZ, 0xc0, !PT ;  /* 0x0000000f11137812 */ /* 0x000fc800078ec0ff */
[----:B------:R-:W-:-:S03]  /*19e0*/  ISETP.NE.AND P1, PT, R19, RZ, PT ;  /* 0x000000ff1300720c */ /* 0x000fc60003f25270 */
[----:B------:R-:W-:Y:S10]  /*19f0*/  @!P0 BRA `(.L_x_300) ;  /* 0x0000000000a88947 */ /* 0x000ff40003800000 */
[----:B------:R-:W-:-:S04]  /*1a00*/  LEA.HI R0, R6, 0x1, RZ, 0x18 ;  /* 0x0000000106007811 */ /* 0x000fc800078fc0ff */
[----:B------:R-:W-:Y:S01]  /*1a10*/  LOP3.LUT R2, R0, 0x1fffff0, RZ, 0xc0, !PT ;  /* 0x01fffff000027812 */ /* 0x000fe200078ec0ff */
[----:B------:R-:W-:-:S03]  /*1a20*/  IMAD.MOV.U32 R0, RZ, RZ, R5 ;  /* 0x000000ffff007224 */ /* 0x000fc600078e0005 */
[----:B------:R-:W-:-:S07]  /*1a30*/  IADD3 R2, PT, PT, -R2, RZ, RZ ;  /* 0x000000ff02027210 */ /* 0x000fce0007ffe1ff */
.L_x_301:
        /* <DEDUP_REMOVED lines=38> */
.L_x_300:
[----:B------:R-:W-:Y:S05]  /*1ca0*/  BSYNC.RECONVERGENT B2 ;  /* 0x0000000000027941 */ /* 0x000fea0003800200 */
.L_x_299:
[----:B------:R-:W-:Y:S05]  /*1cb0*/  @!P1 BRA `(.L_x_298) ;  /* 0x0000000400009947 */ /* 0x000fea0003800000 */
[----:B------:R-:W-:Y:S01]  /*1cc0*/  ISETP.GE.U32.AND P0, PT, R19, 0x8, PT ;  /* 0x000000081300780c */ /* 0x000fe20003f06070 */
[----:B------:R-:W-:Y:S01]  /*1cd0*/  BSSY.RECONVERGENT B2, `(.L_x_302) ;  /* 0x0000019000027945 */ /* 0x000fe20003800200 */
[----:B------:R-:W-:-:S04]  /*1ce0*/  LOP3.LUT R8, R17, 0x7, RZ, 0xc0, !PT ;  /* 0x0000000711087812 */ /* 0x000fc800078ec0ff */
[----:B------:R-:W-:-:S07]  /*1cf0*/  ISETP.NE.AND P1, PT, R8, RZ, PT ;  /* 0x000000ff0800720c */ /* 0x000fce0003f25270 */
[----:B------:R-:W-:Y:S06]  /*1d00*/  @!P0 BRA `(.L_x_303) ;  /* 0x0000000000548947 */ /* 0x000fec0003800000 */
[----:B------:R-:W-:-:S04]  /*1d10*/  IADD3 R3, P0, PT, R0, UR8, RZ ;  /* 0x0000000800037c10 */ /* 0x000fc8000ff1e0ff */
[----:B------:R-:W-:Y:S02]  /*1d20*/  IADD3.X R4, PT, PT, RZ, UR9, RZ, P0, !PT ;  /* 0x00000009ff047c10 */ /* 0x000fe400087fe4ff */
[----:B------:R-:W-:-:S04]  /*1d30*/  LEA R2, P0, R3, UR12, 0x2 ;  /* 0x0000000c03027c11 */ /* 0x000fc8000f8010ff */
        /* <DEDUP_REMOVED lines=18> */
.L_x_303:
[----:B------:R-:W-:Y:S05]  /*1e60*/  BSYNC.RECONVERGENT B2 ;  /* 0x0000000000027941 */ /* 0x000fea0003800200 */
.L_x_302:
[----:B------:R-:W-:Y:S05]  /*1e70*/  @!P1 BRA `(.L_x_298) ;  /* 0x0000000000909947 */ /* 0x000fea0003800000 */
[----:B------:R-:W-:Y:S01]  /*1e80*/  ISETP.GE.U32.AND P0, PT, R8, 0x4, PT ;  /* 0x000000040800780c */ /* 0x000fe20003f06070 */
[----:B------:R-:W-:Y:S01]  /*1e90*/  BSSY.RECONVERGENT B2, `(.L_x_304) ;  /* 0x0000010000027945 */ /* 0x000fe20003800200 */
[----:B------:R-:W-:-:S11]  /*1ea0*/  LOP3.LUT P1, RZ, R17, 0x3, RZ, 0xc0, !PT ;  /* 0x0000000311ff7812 */ /* 0x000fd6000782c0ff */
[----:B------:R-:W-:Y:S05]  /*1eb0*/  @!P0 BRA `(.L_x_305) ;  /* 0x0000000000348947 */ /* 0x000fea0003800000 */
[----:B------:R-:W-:-:S04]  /*1ec0*/  IADD3 R3, P0, PT, R0, UR8, RZ ;  /* 0x0000000800037c10 */ /* 0x000fc8000ff1e0ff */
[----:B------:R-:W-:Y:S02]  /*1ed0*/  IADD3.X R4, PT, PT, RZ, UR9, RZ, P0, !PT ;  /* 0x00000009ff047c10 */ /* 0x000fe400087fe4ff */
[----:B------:R-:W-:-:S04]  /*1ee0*/  LEA R2, P0, R3, UR12, 0x2 ;  /* 0x0000000c03027c11 */ /* 0x000fc8000f8010ff */
        /* <DEDUP_REMOVED lines=10> */
.L_x_305:
[----:B------:R-:W-:Y:S05]  /*1f90*/  BSYNC.RECONVERGENT B2 ;  /* 0x0000000000027941 */ /* 0x000fea0003800200 */
.L_x_304:
[----:B------:R-:W-:Y:S05]  /*1fa0*/  @!P1 BRA `(.L_x_298) ;  /* 0x0000000000449947 */ /* 0x000fea0003800000 */
[----:B------:R-:W-:Y:S02]  /*1fb0*/  LOP3.LUT R6, R6, 0xffff, RZ, 0xc0, !PT ;  /* 0x0000ffff06067812 */ /* 0x000fe400078ec0ff */
[----:B------:R-:W-:Y:S02]  /*1fc0*/  IADD3 R5, P0, PT, R0, UR10, RZ ;  /* 0x0000000a00057c10 */ /* 0x000fe4000ff1e0ff */
[----:B------:R-:W-:Y:S02]  /*1fd0*/  LEA.HI R0, R6, 0x1, RZ, 0x18 ;  /* 0x0000000106007811 */ /* 0x000fe400078fc0ff */
[----:B------:R-:W-:Y:S01]  /*1fe0*/  LEA R4, P1, R5, UR12, 0x2 ;  /* 0x0000000c05047c11 */ /* 0x000fe2000f8210ff */
[----:B------:R-:W-:Y:S01]  /*1ff0*/  IMAD.X R2, RZ, RZ, UR7, P0 ;  /* 0x00000007ff027e24 */ /* 0x000fe200080e06ff */
[----:B------:R-:W-:-:S04]  /*2000*/  LOP3.LUT R0, R0, 0x3, RZ, 0xc0, !PT ;  /* 0x0000000300007812 */ /* 0x000fc800078ec0ff */
[----:B------:R-:W-:Y:S02]  /*2010*/  LEA.HI.X R5, R5, UR13, R2, 0x2, P1 ;  /* 0x0000000d05057c11 */ /* 0x000fe400088f1402 */
[----:B------:R-:W-:-:S07]  /*2020*/  IADD3 R0, PT, PT, -R0, RZ, RZ ;  /* 0x000000ff00007210 */ /* 0x000fce0007ffe1ff */
.L_x_306:
[----:B------:R-:W-:Y:S01]  /*2030*/  MOV R2, R4 ;  /* 0x0000000400027202 */ /* 0x000fe20000000f00 */
[----:B------:R-:W-:-:S05]  /*2040*/  IMAD.MOV.U32 R3, RZ, RZ, R5 ;  /* 0x000000ffff037224 */ /* 0x000fca00078e0005 */
[----:B------:R-:W2:Y:S01]  /*2050*/  LDG.E R2, desc[UR14][R2.64] ;  /* 0x0000000e02027981 */ /* 0x000ea2000c1e1900 */
[----:B------:R-:W-:Y:S02]  /*2060*/  IADD3 R0, PT, PT, R0, 0x1, RZ ;  /* 0x0000000100007810 */ /* 0x000fe40007ffe0ff */
[----:B------:R-:W-:Y:S02]  /*2070*/  IADD3 R4, P1, PT, R4, 0x400, RZ ;  /* 0x0000040004047810 */ /* 0x000fe40007f3e0ff */
[----:B------:R-:W-:Y:S02]  /*2080*/  ISETP.NE.AND P0, PT, R0, RZ, PT ;  /* 0x000000ff0000720c */ /* 0x000fe40003f05270 */
[----:B------:R-:W-:Y:S01]  /*2090*/  IADD3.X R5, PT, PT, RZ, R5, RZ, P1, !PT ;  /* 0x00000005ff057210 */ /* 0x000fe20000ffe4ff */
[----:B--2---:R-:W-:-:S10]  /*20a0*/  FFMA R7, R2, R2, R7 ;  /* 0x0000000202077223 */ /* 0x004fd40000000007 */
[----:B------:R-:W-:Y:S05]  /*20b0*/  @P0 BRA `(.L_x_306) ;  /* 0xfffffffc00dc0947 */ /* 0x000fea000383ffff */
.L_x_298:
[----:B------:R-:W-:Y:S05]  /*20c0*/  BSYNC.RECONVERGENT B1 ;  /* 0x0000000000017941 */ /* 0x000fea0003800200 */
.L_x_295:
[----:B------:R-:W0:Y:S01]  /*20d0*/  S2R R6, SR_LANEID ;  /* 0x0000000000067919 */ /* 0x000e220000000000 */
[----:B------:R-:W1:Y:S01]  /*20e0*/  SHFL.DOWN PT, R0, R7, 0x1, 0x1f ;  /* 0x08201f0007007f89 */ /* 0x000e6200000e0000 */
[----:B------:R-:W2:Y:S01]  /*20f0*/  S2R R5, SR_TID.X ;  /* 0x0000000000057919 */ /* 0x000ea20000002100 */
[C---:B0-----:R-:W-:Y:S02]  /*2100*/  ISETP.GT.AND P0, PT, R6.reuse, 0x1e, PT ;  /* 0x0000001e0600780c */ /* 0x041fe40003f04270 */
[----:B------:R-:W-:-:S11]  /*2110*/  ISETP.NE.AND P1, PT, R6, RZ, PT ;  /* 0x000000ff0600720c */ /* 0x000fd60003f25270 */
[----:B-1----:R-:W-:Y:S01]  /*2120*/  @!P0 FADD R7, R0, R7 ;  /* 0x0000000700078221 */ /* 0x002fe20000000000 */
[----:B------:R-:W-:Y:S01]  /*2130*/  ISETP.GT.AND P0, PT, R6, 0x1d, PT ;  /* 0x0000001d0600780c */ /* 0x000fe20003f04270 */
[----:B------:R-:W0:Y:S01]  /*2140*/  @!P1 S2R R4, SR_CgaCtaId ;  /* 0x0000000000049919 */ /* 0x000e220000008800 */
[----:B------:R-:W-:Y:S02]  /*2150*/  @!P1 MOV R3, 0x400 ;  /* 0x0000040000039802 */ /* 0x000fe40000000f00 */
[----:B--2---:R-:W-:Y:S01]  /*2160*/  @!P1 SHF.R.U32.HI R2, RZ, 0x3, R5 ;  /* 0x00000003ff029819 */ /* 0x004fe20000011605 */
[----:B------:R-:W1:Y:S03]  /*2170*/  SHFL.DOWN PT, R0, R7, 0x2, 0x1f ;  /* 0x08401f0007007f89 */ /* 0x000e6600000e0000 */
[----:B------:R-:W-:-:S05]  /*2180*/  @!P1 LOP3.LUT R2, R2, 0x7c, RZ, 0xc0, !PT ;  /* 0x0000007c02029812 */ /* 0x000fca00078ec0ff */
[----:B-1----:R-:W-:Y:S01]  /*2190*/  @!P0 FADD R7, R7, R0 ;  /* 0x0000000007078221 */ /* 0x002fe20000000000 */
[----:B------:R-:W-:Y:S02]  /*21a0*/  ISETP.GT.AND P0, PT, R6, 0x1b, PT ;  /* 0x0000001b0600780c */ /* 0x000fe40003f04270 */
[----:B0-----:R-:W-:Y:S02]  /*21b0*/  @!P1 LEA R3, R4, R3, 0x18 ;  /* 0x0000000304039211 */ /* 0x001fe400078ec0ff */
[----:B------:R-:W0:Y:S03]  /*21c0*/  SHFL.DOWN PT, R0, R7, 0x4, 0x1f ;  /* 0x08801f0007007f89 */ /* 0x000e2600000e0000 */
[----:B------:R-:W-:-:S06]  /*21d0*/  @!P1 IMAD.IADD R3, R2, 0x1, R3 ;  /* 0x0000000102039824 */ /* 0x000fcc00078e0203 */
        /* <DEDUP_REMOVED lines=24> */
[----:B------:R-:W-:-:S07]  /*2360*/  FADD R9, R2, R3 ;  /* 0x0000000302097221 */ /* 0x000fce0000000000 */
.L_x_294:
[----:B------:R-:W-:Y:S05]  /*2370*/  BSYNC.RECONVERGENT B0 ;  /* 0x0000000000007941 */ /* 0x000fea0003800200 */
.L_x_279:
[----:B------:R-:W-:Y:S05]  /*2380*/  @P0 EXIT ;  /* 0x000000000000094d */ /* 0x000fea0003800000 */
[----:B------:R-:W3:Y:S02]  /*2390*/  LDCU.64 UR4, c[0x0][0x388] ;  /* 0x00007100ff0477ac */ /* 0x000ee40008000a00 */
[----:B---3--:R-:W-:-:S06]  /*23a0*/  UIMAD.WIDE.U32 UR4, UR16, 0x4, UR4 ;  /* 0x00000004100478a5 */ /* 0x008fcc000f8e0004 */
[----:B--2---:R-:W-:Y:S02]  /*23b0*/  MOV R2, UR4 ;  /* 0x0000000400027c02 */ /* 0x004fe40008000f00 */
[----:B0-----:R-:W-:-:S05]  /*23c0*/  MOV R3, UR5 ;  /* 0x0000000500037c02 */ /* 0x001fca0008000f00 */
[----:B------:R-:W-:Y:S01]  /*23d0*/  STG.E desc[UR14][R2.64], R9 ;  /* 0x0000000902007986 */ /* 0x000fe2000c10190e */
[----:B------:R-:W-:Y:S05]  /*23e0*/  EXIT ;  /* 0x000000000000794d */ /* 0x000fea0003800000 */
.L_x_307:
        /* <DEDUP_REMOVED lines=9> */
.L_x_467:


//--------------------- .text._ZN3cub18CUB_300001_SM_10006detail6reduce28DeviceReduceSingleTileKernelINS2_10policy_hubIfyN4cuda3std3__44plusIfEEE10Policy1000EN6thrust24THRUST_300001_SM_1000_NS6detail15normal_iteratorINSD_10device_ptrIfEEEEPiyS9_if6squareIfEEEvT0_T1_T2_T3_T4_T6_ --------------------------
	.section	.text._ZN3cub18CUB_300001_SM_10006detail6reduce28DeviceReduceSingleTileKernelINS2_10policy_hubIfyN4cuda3std3__44plusIfEEE10Policy1000EN6thrust24THRUST_300001_SM_1000_NS6detail15normal_iteratorINSD_10device_ptrIfEEEEPiyS9_if6squareIfEEEvT0_T1_T2_T3_T4_T6_,"ax",@progbits
	.align	128
        .global         _ZN3cub18CUB_300001_SM_10006detail6reduce28DeviceReduceSingleTileKernelINS2_10policy_hubIfyN4cuda3std3__44plusIfEEE10Policy1000EN6thrust24THRUST_300001_SM_1000_NS6detail15normal_iteratorINSD_10device_ptrIfEEEEPiyS9_if6squareIfEEEvT0_T1_T2_T3_T4_T6_
        .type           _ZN3cub18CUB_300001_SM_10006detail6reduce28DeviceReduceSingleTileKernelINS2_10policy_hubIfyN4cuda3std3__44plusIfEEE10Policy1000EN6thrust24THRUST_300001_SM_1000_NS6detail15normal_iteratorINSD_10device_ptrIfEEEEPiyS9_if6squareIfEEEvT0_T1_T2_T3_T4_T6_,@function
        .size           _ZN3cub18CUB_300001_SM_10006detail6reduce28DeviceReduceSingleTileKernelINS2_10policy_hubIfyN4cuda3std3__44plusIfEEE10Policy1000EN6thrust24THRUST_300001_SM_1000_NS6detail15normal_iteratorINSD_10device_ptrIfEEEEPiyS9_if6squareIfEEEvT0_T1_T2_T3_T4_T6_,(.L_x_468 - _ZN3cub18CUB_300001_SM_10006detail6reduce28DeviceReduceSingleTileKernelINS2_10policy_hubIfyN4cuda3std3__44plusIfEEE10Policy1000EN6thrust24THRUST_300001_SM_1000_NS6detail15normal_iteratorINSD_10device_ptrIfEEEEPiyS9_if6squareIfEEEvT0_T1_T2_T3_T4_T6_)
        .other          _ZN3cub18CUB_300001_SM_10006detail6reduce28DeviceReduceSingleTileKernelINS2_10policy_hubIfyN4cuda3std3__44plusIfEEE10Policy1000EN6thrust24THRUST_300001_SM_1000_NS6detail15normal_iteratorINSD_10device_ptrIfEEEEPiyS9_if6squareIfEEEvT0_T1_T2_T3_T4_T6_,@"STO_CUDA_ENTRY STV_DEFAULT"
_ZN3cub18CUB_300001_SM_10006detail6reduce28DeviceReduceSingleTileKernelINS2_10policy_hubIfyN4cuda3std3__44plusIfEEE10Policy1000EN6thrust24THRUST_300001_SM_1000_NS6detail15normal_iteratorINSD_10device_ptrIfEEEEPiyS9_if6squareIfEEEvT0_T1_T2_T3_T4_T6_:
.text._ZN3cub18CUB_300001_SM_10006detail6reduce28DeviceReduceSingleTileKernelINS2_10policy_hubIfyN4cuda3std3__44plusIfEEE10Policy1000EN6thrust24THRUST_300001_SM_1000_NS6detail15normal_iteratorINSD_10device_ptrIfEEEEPiyS9_if6squareIfEEEvT0_T1_T2_T3_T4_T6_:
[----:B------:R-:W-:Y:S01]  /*0000*/  LDC R1, c[0x0][0x37c] ;  /* 0x0000df00ff017b82 */ /* 0x000fe20000000800 */
[----:B------:R-:W0:Y:S01]  /*0010*/  LDCU.64 UR4, c[0x0][0x390] ;  /* 0x00007200ff0477ac */ /* 0x000e220008000a00 */
[----:B------:R-:W1:Y:S01]  /*0020*/  LDCU.64 UR6, c[0x0][0x358] ;  /* 0x00006b00ff0677ac */ /* 0x000e620008000a00 */
[----:B0-----:R-:W-:Y:S02]  /*0030*/  MOV R0, UR4 ;  /* 0x0000000400007c02 */ /* 0x001fe40008000f00 */
[----:B------:R-:W-:Y:S02]  /*0040*/  MOV R4, UR5 ;  /* 0x0000000500047c02 */ /* 0x000fe40008000f00 */
[----:B------:R-:W-:-:S04]  /*0050*/  ISETP.NE.U32.AND P0, PT, R0, RZ, PT ;  /* 0x000000ff0000720c */ /* 0x000fc80003f05070 */
[----:B------:R-:W-:-:S13]  /*0060*/  ISETP.NE.AND.EX P0, PT, R4, RZ, PT, P0 ;  /* 0x000000ff0400720c */ /* 0x000fda0003f05300 */
        /* <DEDUP_REMOVED lines=8> */
.L_x_308:
[----:B------:R-:W-:Y:S01]  /*00f0*/  ISETP.GT.U32.AND P0, PT, R0, 0xfff, PT ;  /* 0x00000fff0000780c */ /* 0x000fe20003f04070 */
[----:B------:R-:W-:Y:S03]  /*0100*/  BSSY.RECONVERGENT B0, `(.L_x_309) ;  /* 0x0000204000007945 */ /* 0x000fe60003800200 */
[----:B------:R-:W-:-:S13]  /*0110*/  ISETP.GT.U32.AND.EX P0, PT, R4, RZ, PT, P0 ;  /* 0x000000ff0400720c */ /* 0x000fda0003f04100 */
[----:B------:R-:W-:Y:S05]  /*0120*/  @P0 BRA `(.L_x_310) ;  /* 0x0000000c00b00947 */ /* 0x000fea0003800000 */
[----:B------:R-:W0:Y:S01]  /*0130*/  S2R R5, SR_TID.X ;  /* 0x0000000000057919 */ /* 0x000e220000002100 */
[----:B------:R-:W-:Y:S01]  /*0140*/  BSSY.RECONVERGENT B1, `(.L_x_311) ;  /* 0x000000a000017945 */ /* 0x000fe20003800200 */
[----:B------:R-:W-:Y:S01]  /*0150*/  IMAD.MOV.U32 R6, RZ, RZ, RZ ;  /* 0x000000ffff067224 */ /* 0x000fe200078e00ff */
[----:B0-----:R-:W-:Y:S02]  /*0160*/  ISETP.GE.U32.AND P0, PT, R5, R0, PT ;  /* 0x000000000500720c */ /* 0x001fe40003f06070 */
[----:B------:R-:W-:-:S11]  /*0170*/  MOV R7, R5 ;  /* 0x0000000500077202 */ /* 0x000fd60000000f00 */
[----:B------:R-:W-:Y:S05]  /*0180*/  @P0 BRA `(.L_x_312) ;  /* 0x0000000000140947 */ /* 0x000fea0003800000 */
[----:B------:R-:W0:Y:S02]  /*0190*/  LDC.64 R2, c[0x0][0x380] ;  /* 0x0000e000ff027b82 */ /* 0x000e240000000a00 */
[----:B0-----:R-:W-:-:S06]  /*01a0*/  IMAD.WIDE.U32 R2, R5, 0x4, R2 ;  /* 0x0000000405027825 */ /* 0x001fcc00078e0002 */
[----:B------:R-:W2:Y:S01]  /*01b0*/  LDG.E R2, desc[UR6][R2.64] ;  /* 0x0000000602027981 */ /* 0x000ea2000c1e1900 */
[----:B------:R-:W-:Y:S01]  /*01c0*/  IADD3 R7, PT, PT, R5, 0x100, RZ ;  /* 0x0000010005077810 */ /* 0x000fe20007ffe0ff */
[----:B--2---:R-:W-:-:S07]  /*01d0*/  FMUL R6, R2, R2 ;  /* 0x0000000202067220 */ /* 0x004fce0000400000 */
.L_x_312:
[----:B------:R-:W-:Y:S05]  /*01e0*/  BSYNC.RECONVERGENT B1 ;  /* 0x0000000000017941 */ /* 0x000fea0003800200 */
.L_x_311:
[----:B------:R-:W-:Y:S01]  /*01f0*/  ISETP.GE.U32.AND P0, PT, R7, R0, PT ;  /* 0x000000000700720c */ /* 0x000fe20003f06070 */
[----:B------:R-:W-:-:S12]  /*0200*/  BSSY.RECONVERGENT B1, `(.L_x_313) ;  /* 0x000006d000017945 */ /* 0x000fd80003800200 */
[----:B------:R-:W-:Y:S05]  /*0210*/  @P0 BRA `(.L_x_314) ;  /* 0x0000000400ac0947 */ /* 0x000fea0003800000 */
[----:B------:R-:W-:Y:S01]  /*0220*/  LOP3.LUT R3, RZ, R7, RZ, 0x33, !PT ;  /* 0x00000007ff037212 */ /* 0x000fe200078e33ff */
[----:B------:R-:W-:Y:S04]  /*0230*/  BSSY.RECONVERGENT B2, `(.L_x_315) ;  /* 0x0000033000027945 */ /* 0x000fe80003800200 */
[----:B------:R-:W-:-:S05]  /*0240*/  IMAD.IADD R3, R3, 0x1, R0 ;  /* 0x0000000103037824 */ /* 0x000fca00078e0200 */
[C---:B------:R-:W-:Y:S02]  /*0250*/  ISETP.GE.U32.AND P0, PT, R3.reuse, 0xf00, PT ;  /* 0x00000f000300780c */ /* 0x040fe40003f06070 */
[----:B------:R-:W-:-:S04]  /*0260*/  LEA.HI R8, R3, 0x1, RZ, 0x18 ;  /* 0x0000000103087811 */ /* 0x000fc800078fc0ff */
[----:B------:R-:W-:-:S04]  /*0270*/  LOP3.LUT R22, R8, 0xf, RZ, 0xc0, !PT ;  /* 0x0000000f08167812 */ /* 0x000fc800078ec0ff */
[----:B------:R-:W-:-:S03]  /*0280*/  ISETP.NE.AND P1, PT, R22, RZ, PT ;  /* 0x000000ff1600720c */ /* 0x000fc60003f25270 */
[----:B------:R-:W-:Y:S10]  /*0290*/  @!P0 BRA `(.L_x_316) ;  /* 0x0000000000b08947 */ /* 0x000ff40003800000 */
[----:B------:R-:W0:Y:S01]  /*02a0*/  LDC.64 R2, c[0x0][0x380] ;  /* 0x0000e000ff027b82 */ /* 0x000e220000000a00 */
[----:B------:R-:W-:-:S04]  /*02b0*/  LOP3.LUT R9, R8, 0x1fffff0, RZ, 0xc0, !PT ;  /* 0x01fffff008097812 */ /* 0x000fc800078ec0ff */
[----:B------:R-:W-:Y:S01]  /*02c0*/  IADD3 R9, PT, PT, -R9, RZ, RZ ;  /* 0x000000ff09097210 */ /* 0x000fe20007ffe1ff */
[----:B0-----:R-:W-:-:S03]  /*02d0*/  IMAD.WIDE.U32 R2, R7, 0x4, R2 ;  /* 0x0000000407027825 */ /* 0x001fc600078e0002 */
[----:B------:R-:W-:-:S04]  /*02e0*/  IADD3 R2, P0, PT, R2, 0x2000, RZ ;  /* 0x0000200002027810 */ /* 0x000fc80007f1e0ff */
[----:B------:R-:W-:-:S09]  /*02f0*/  IADD3.X R3, PT, PT, RZ, R3, RZ, P0, !PT ;  /* 0x00000003ff037210 */ /* 0x000fd200007fe4ff */
.L_x_317:
        /* <DEDUP_REMOVED lines=16> */
[----:B------:R-:W-:Y:S01]  /*0400*/  VIADD R9, R9, 0x10 ;  /* 0x0000001009097836 */ /* 0x000fe20000000000 */
[----:B------:R-:W-:-:S04]  /*0410*/  IADD3 R7, PT, PT, R7, 0x1000, RZ ;  /* 0x0000100007077810 */ /* 0x000fc80007ffe0ff */
[----:B------:R-:W-:Y:S02]  /*0420*/  ISETP.NE.AND P0, PT, R9, RZ, PT ;  /* 0x000000ff0900720c */ /* 0x000fe40003f05270 */
[----:B0-----:R-:W-:-:S04]  /*0430*/  IADD3 R2, P2, PT, R2, 0x4000, RZ ;  /* 0x0000400002027810 */ /* 0x001fc80007f5e0ff */
[----:B------:R-:W-:Y:S01]  /*0440*/  IADD3.X R3, PT, PT, RZ, R3, RZ, P2, !PT ;  /* 0x00000003ff037210 */ /* 0x000fe200017fe4ff */
        /* <DEDUP_REMOVED lines=17> */
.L_x_316:
[----:B------:R-:W-:Y:S05]  /*0560*/  BSYNC.RECONVERGENT B2 ;  /* 0x0000000000027941 */ /* 0x000fea0003800200 */
.L_x_315:
[----:B------:R-:W-:Y:S05]  /*0570*/  @!P1 BRA `(.L_x_314) ;  /* 0x0000000000d49947 */ /* 0x000fea0003800000 */
[----:B------:R-:W-:Y:S01]  /*0580*/  ISETP.GE.U32.AND P0, PT, R22, 0x8, PT ;  /* 0x000000081600780c */ /* 0x000fe20003f06070 */
[----:B------:R-:W-:Y:S01]  /*0590*/  BSSY.RECONVERGENT B2, `(.L_x_318) ;  /* 0x0000017000027945 */ /* 0x000fe20003800200 */
[----:B------:R-:W-:-:S04]  /*05a0*/  LOP3.LUT R12, R8, 0x7, RZ, 0xc0, !PT ;  /* 0x00000007080c7812 */ /* 0x000fc800078ec0ff */
[----:B------:R-:W-:-:S07]  /*05b0*/  ISETP.NE.AND P1, PT, R12, RZ, PT ;  /* 0x000000ff0c00720c */ /* 0x000fce0003f25270 */
[----:B------:R-:W-:Y:S06]  /*05c0*/  @!P0 BRA `(.L_x_319) ;  /* 0x00000000004c8947 */ /* 0x000fec0003800000 */
[----:B------:R-:W0:Y:S02]  /*05d0*/  LDC.64 R2, c[0x0][0x380] ;  /* 0x0000e000ff027b82 */ /* 0x000e240000000a00 */
[----:B0-----:R-:W-:-:S05]  /*05e0*/  IMAD.WIDE R2, R7, 0x4, R2 ;  /* 0x0000000407027825 */ /* 0x001fca00078e0202 */
        /* <DEDUP_REMOVED lines=17> */
.L_x_319:
[----:B------:R-:W-:Y:S05]  /*0700*/  BSYNC.RECONVERGENT B2 ;  /* 0x0000000000027941 */ /* 0x000fea0003800200 */
.L_x_318:
        /* <DEDUP_REMOVED lines=17> */
.L_x_321:
[----:B------:R-:W-:Y:S05]  /*0820*/  BSYNC.RECONVERGENT B2 ;  /* 0x0000000000027941 */ /* 0x000fea0003800200 */
.L_x_320:
[----:B------:R-:W-:Y:S05]  /*0830*/  @!P1 BRA `(.L_x_314) ;  /* 0x0000000000249947 */ /* 0x000fea0003800000 */
[----:B------:R-:W0:Y:S01]  /*0840*/  LDC.64 R8, c[0x0][0x380] ;  /* 0x0000e000ff087b82 */ /* 0x000e220000000a00 */
[----:B------:R-:W-:-:S07]  /*0850*/  IADD3 R10, PT, PT, -R10, RZ, RZ ;  /* 0x000000ff0a0a7210 */ /* 0x000fce0007ffe1ff */
.L_x_322:
[----:B0-----:R-:W-:-:S06]  /*0860*/  IMAD.WIDE R2, R7, 0x4, R8 ;  /* 0x0000000407027825 */ /* 0x001fcc00078e0208 */
[----:B------:R-:W2:Y:S01]  /*0870*/  LDG.E R3, desc[UR6][R2.64] ;  /* 0x0000000602037981 */ /* 0x000ea2000c1e1900 */
[----:B------:R-:W-:Y:S01]  /*0880*/  VIADD R10, R10, 0x1 ;  /* 0x000000010a0a7836 */ /* 0x000fe20000000000 */
[----:B------:R-:W-:-:S04]  /*0890*/  IADD3 R7, PT, PT, R7, 0x100, RZ ;  /* 0x0000010007077810 */ /* 0x000fc80007ffe0ff */
[----:B------:R-:W-:Y:S01]  /*08a0*/  ISETP.NE.AND P0, PT, R10, RZ, PT ;  /* 0x000000ff0a00720c */ /* 0x000fe20003f05270 */
[----:B--2---:R-:W-:-:S12]  /*08b0*/  FFMA R6, R3, R3, R6 ;  /* 0x0000000303067223 */ /* 0x004fd80000000006 */
[----:B------:R-:W-:Y:S05]  /*08c0*/  @P0 BRA `(.L_x_322) ;  /* 0xfffffffc00e40947 */ /* 0x000fea000383ffff */
.L_x_314:
[----:B------:R-:W-:Y:S05]  /*08d0*/  BSYNC.RECONVERGENT B1 ;  /* 0x0000000000017941 */ /* 0x000fea0003800200 */
.L_x_313:
[----:B------:R-:W-:Y:S02]  /*08e0*/  ISETP.GE.U32.AND P0, PT, R0, 0x100, PT ;  /* 0x000001000000780c */ /* 0x000fe40003f06070 */
[----:B------:R-:W-:Y:S02]  /*08f0*/  MOV R9, R6 ;  /* 0x0000000600097202 */ /* 0x000fe40000000f00 */
[----:B------:R-:W-:-:S13]  /*0900*/  ISETP.GE.U32.AND.EX P0, PT, R4, RZ, PT, P0 ;  /* 0x000000ff0400720c */ /* 0x000fda0003f06100 */
[----:B------:R-:W-:Y:S05]  /*0910*/  @!P0 BRA `(.L_x_323) ;  /* 0x0000000000ac8947 */ /* 0x000fea0003800000 */
[----:B------:R-:W0:Y:S01]  /*0920*/  S2R R6, SR_LANEID ;  /* 0x0000000000067919 */ /* 0x000e220000000000 */
[----:B------:R-:W-:Y:S01]  /*0930*/  ISETP.NE.AND P5, PT, R5, RZ, PT ;  /* 0x000000ff0500720c */ /* 0x000fe20003fa5270 */
        /* <DEDUP_REMOVED lines=20> */
[----:B------:R-:W-:-:S04]  /*0a80*/  ISETP.GT.AND P0, PT, R6, 0xf, PT ;  /* 0x0000000f0600780c */ /* 0x000fc80003f04270 */
[----:B------:R-:W0:Y:S02]  /*0a90*/  SHFL.DOWN PT, R3, R0, 0x10, 0x1f ;  /* 0x0a001f0000037f89 */ /* 0x000e2400000e0000 */
[----:B0-----:R-:W-:-:S05]  /*0aa0*/  FADD R3, R0, R3 ;  /* 0x0000000300037221 */ /* 0x001fca0000000000 */
[----:B------:R1:W-:Y:S01]  /*0ab0*/  @!P1 STS [R2+0x8], R3 ;  /* 0x0000080302009388 */ /* 0x0003e20000000800 */
[----:B------:R-:W-:Y:S01]  /*0ac0*/  FSEL R8, R0, R3, P0 ;  /* 0x0000000300087208 */ /* 0x000fe20000000000 */
[----:B------:R-:W-:Y:S06]  /*0ad0*/  BAR.SYNC.DEFER_BLOCKING 0x0 ;  /* 0x0000000000007b1d */ /* 0x000fec0000010000 */
[----:B------:R-:W-:Y:S05]  /*0ae0*/  @P5 BRA `(.L_x_324) ;  /* 0x0000001400945947 */ /* 0x000fea0003800000 */
[----:B------:R-:W0:Y:S01]  /*0af0*/  S2UR UR5, SR_CgaCtaId ;  /* 0x00000000000579c3 */ /* 0x000e220000008800 */
[----:B------:R-:W-:Y:S02]  /*0b00*/  UMOV UR4, 0x400 ;  /* 0x0000040000047882 */ /* 0x000fe40000000000 */
[----:B0-----:R-:W-:-:S09]  /*0b10*/  ULEA UR4, UR5, UR4, 0x18 ;  /* 0x0000000405047291 */ /* 0x001fd2000f8ec0ff */
[----:B-1----:R-:W0:Y:S04]  /*0b20*/  LDS R3, [UR4+0xc] ;  /* 0x00000c04ff037984 */ /* 0x002e280008000800 */
        /* <DEDUP_REMOVED lines=10> */
.L_x_323:
[----:B------:R-:W0:Y:S01]  /*0bd0*/  S2R R8, SR_LANEID ;  /* 0x0000000000087919 */ /* 0x000e220000000000 */
[C---:B------:R-:W-:Y:S02]  /*0be0*/  LOP3.LUT R2, R5.reuse, 0x3e0, RZ, 0xc0, !PT ;  /* 0x000003e005027812 */ /* 0x040fe400078ec0ff */
[----:B------:R-:W-:Y:S02]  /*0bf0*/  ISETP.NE.AND P5, PT, R5, RZ, PT ;  /* 0x000000ff0500720c */ /* 0x000fe40003fa5270 */
[----:B------:R-:W-:Y:S02]  /*0c00*/  IADD3 R3, PT, PT, R2, 0x20, RZ ;  /* 0x0000002002037810 */ /* 0x000fe40007ffe0ff */
[----:B------:R-:W-:Y:S02]  /*0c10*/  LOP3.LUT R7, RZ, R2, RZ, 0x33, !PT ;  /* 0x00000002ff077212 */ /* 0x000fe400078e33ff */
[-C--:B------:R-:W-:Y:S02]  /*0c20*/  ISETP.GT.U32.AND P0, PT, R3, R0.reuse, PT ;  /* 0x000000000300720c */ /* 0x080fe40003f04070 */
[----:B------:R-:W-:-:S04]  /*0c30*/  IADD3 R7, PT, PT, R7, R0, RZ ;  /* 0x0000000007077210 */ /* 0x000fc80007ffe0ff */
[----:B------:R-:W-:-:S05]  /*0c40*/  SEL R7, R7, 0x1f, P0 ;  /* 0x0000001f07077807 */ /* 0x000fca0000000000 */
[----:B------:R-:W1:Y:S01]  /*0c50*/  SHFL.DOWN PT, R2, R9, 0x1, R7 ;  /* 0x0820000009027989 */ /* 0x000e6200000e0007 */
[C---:B0-----:R-:W-:Y:S01]  /*0c60*/  ISETP.GE.AND P0, PT, R8.reuse, R7, PT ;  /* 0x000000070800720c */ /* 0x041fe20003f06270 */
[C---:B------:R-:W-:Y:S01]  /*0c70*/  VIADD R6, R8.reuse, 0x2 ;  /* 0x0000000208067836 */ /* 0x040fe20000000000 */
[----:B------:R-:W-:-:S11]  /*0c80*/  ISETP.NE.AND P1, PT, R8, RZ, PT ;  /* 0x000000ff0800720c */ /* 0x000fd60003f25270 */
[----:B-1----:R-:W-:Y:S01]  /*0c90*/  @!P0 FADD R9, R2, R9 ;  /* 0x0000000902098221 */ /* 0x002fe20000000000 */
[----:B------:R-:W-:Y:S01]  /*0ca0*/  ISETP.GT.AND P0, PT, R6, R7, PT ;  /* 0x000000070600720c */ /* 0x000fe20003f04270 */
[----:B------:R-:W0:Y:S01]  /*0cb0*/  @!P1 S2R R11, SR_CgaCtaId ;  /* 0x00000000000b9919 */ /* 0x000e220000008800 */
[----:B------:R-:W-:Y:S02]  /*0cc0*/  IADD3 R6, PT, PT, R8, 0x4, RZ ;  /* 0x0000000408067810 */ /* 0x000fe40007ffe0ff */
[----:B------:R-:W-:Y:S01]  /*0cd0*/  @!P1 SHF.R.U32.HI R3, RZ, 0x3, R5 ;  /* 0x00000003ff039819 */ /* 0x000fe20000011605 */
[----:B------:R-:W1:Y:S03]  /*0ce0*/  SHFL.DOWN PT, R2, R9, 0x2, R7 ;  /* 0x0840000009027989 */ /* 0x000e6600000e0007 */
[----:B------:R-:W-:-:S05]  /*0cf0*/  @!P1 LOP3.LUT R3, R3, 0x7c, RZ, 0xc0, !PT ;  /* 0x0000007c03039812 */ /* 0x000fca00078ec0ff */
[----:B-1----:R-:W-:Y:S01]  /*0d00*/  @!P0 FADD R9, R9, R2 ;  /* 0x0000000209098221 */ /* 0x002fe20000000000 */
[-C--:B------:R-:W-:Y:S02]  /*0d10*/  ISETP.GT.AND P0, PT, R6, R7.reuse, PT ;  /* 0x000000070600720c */ /* 0x080fe40003f04270 */
[----:B------:R-:W-:Y:S02]  /*0d20*/  IADD3 R6, PT, PT, R8, 0x8, RZ ;  /* 0x0000000808067810 */ /* 0x000fe40007ffe0ff */
[----:B------:R-:W1:Y:S09]  /*0d30*/  SHFL.DOWN PT, R2, R9, 0x4, R7 ;  /* 0x0880000009027989 */ /* 0x000e7200000e0007 */
[----:B-1----:R-:W-:Y:S01]  /*0d40*/  @!P0 FADD R9, R9, R2 ;  /* 0x0000000209098221 */ /* 0x002fe20000000000 */
[----:B------:R-:W-:Y:S01]  /*0d50*/  ISETP.GT.AND P0, PT, R6, R7, PT ;  /* 0x000000070600720c */ /* 0x000fe20003f04270 */
[----:B------:R-:W-:-:S03]  /*0d60*/  VIADD R6, R8, 0x10 ;  /* 0x0000001008067836 */ /* 0x000fc60000000000 */
[----:B------:R-:W1:Y:S09]  /*0d70*/  SHFL.DOWN PT, R2, R9, 0x8, R7 ;  /* 0x0900000009027989 */ /* 0x000e7200000e0007 */
[----:B-1----:R-:W-:Y:S01]  /*0d80*/  @!P0 FADD R9, R9, R2 ;  /* 0x0000000209098221 */ /* 0x002fe20000000000 */
[----:B------:R-:W-:-:S02]  /*0d90*/  ISETP.GT.AND P0, PT, R6, R7, PT ;  /* 0x000000070600720c */ /* 0x000fc40003f04270 */
[----:B------:R-:W-:Y:S02]  /*0da0*/  @!P1 MOV R6, 0x400 ;  /* 0x0000040000069802 */ /* 0x000fe40000000f00 */
[----:B------:R-:W1:Y:S02]  /*0db0*/  SHFL.DOWN PT, R2, R9, 0x10, R7 ;  /* 0x0a00000009027989 */ /* 0x000e6400000e0007 */
[----:B0-----:R-:W-:-:S04]  /*0dc0*/  @!P1 LEA R6, R11, R6, 0x18 ;  /* 0x000000060b069211 */ /* 0x001fc800078ec0ff */
[----:B------:R-:W-:-:S03]  /*0dd0*/  @!P1 IADD3 R3, PT, PT, R3, R6, RZ ;  /* 0x0000000603039210 */ /* 0x000fc60007ffe0ff */
[----:B-1----:R-:W-:-:S05]  /*0de0*/  @!P0 FADD R9, R9, R2 ;  /* 0x0000000209098221 */ /* 0x002fca0000000000 */
[----:B------:R-:W-:-:S05]  /*0df0*/  MOV R8, R9 ;  /* 0x0000000900087202 */ /* 0x000fca0000000f00 */
[----:B------:R0:W-:Y:S01]  /*0e00*/  @!P1 STS [R3+0x8], R8 ;  /* 0x0000080803009388 */ /* 0x0001e20000000800 */
[----:B------:R-:W-:Y:S06]  /*0e10*/  BAR.SYNC.DEFER_BLOCKING 0x0 ;  /* 0x0000000000007b1d */ /* 0x000fec0000010000 */
[----:B------:R-:W-:Y:S05]  /*0e20*/  @P5 BRA `(.L_x_324) ;  /* 0x0000001000c45947 */ /* 0x000fea0003800000 */
[----:B------:R-:W1:Y:S01]  /*0e30*/  S2UR UR5, SR_CgaCtaId ;  /* 0x00000000000579c3 */ /* 0x000e620000008800 */
[----:B------:R-:W-:Y:S01]  /*0e40*/  UMOV UR4, 0x400 ;  /* 0x0000040000047882 */ /* 0x000fe20000000000 */
[C---:B------:R-:W-:Y:S02]  /*0e50*/  ISETP.GT.U32.AND P3, PT, R0.reuse, 0x20, PT ;  /* 0x000000200000780c */ /* 0x040fe40003f64070 */
[----:B------:R-:W-:Y:S02]  /*0e60*/  ISETP.GT.U32.AND P1, PT, R0, 0x40, PT ;  /* 0x000000400000780c */ /* 0x000fe40003f24070 */
[----:B------:R-:W-:Y:S02]  /*0e70*/  ISETP.GT.U32.AND.EX P3, PT, R4, RZ, PT, P3 ;  /* 0x000000ff0400720c */ /* 0x000fe40003f64130 */
[----:B------:R-:W-:Y:S02]  /*0e80*/  ISETP.GT.U32.AND P0, PT, R0, 0x60, PT ;  /* 0x000000600000780c */ /* 0x000fe40003f04070 */
[----:B------:R-:W-:-:S02]  /*0e90*/  ISETP.GT.U32.AND.EX P1, PT, R4, RZ, PT, P1 ;  /* 0x000000ff0400720c */ /* 0x000fc40003f24110 */
[----:B------:R-:W-:Y:S02]  /*0ea0*/  ISETP.GT.U32.AND P2, PT, R0, 0x80, PT ;  /* 0x000000800000780c */ /* 0x000fe40003f44070 */
[----:B------:R-:W-:Y:S02]  /*0eb0*/  ISETP.GT.U32.AND.EX P0, PT, R4, RZ, PT, P0 ;  /* 0x000000ff0400720c */ /* 0x000fe40003f04100 */
[----:B------:R-:W-:Y:S02]  /*0ec0*/  ISETP.GT.U32.AND P4, PT, R0, 0xa0, PT ;  /* 0x000000a00000780c */ /* 0x000fe40003f84070 */
[C---:B------:R-:W-:Y:S02]  /*0ed0*/  ISETP.GT.U32.AND.EX P2, PT, R4.reuse, RZ, PT, P2 ;  /* 0x000000ff0400720c */ /* 0x040fe40003f44120 */
[----:B------:R-:W-:Y:S01]  /*0ee0*/  ISETP.GT.U32.AND.EX P4, PT, R4, RZ, PT, P4 ;  /* 0x000000ff0400720c */ /* 0x000fe20003f84140 */
[----:B-1----:R-:W-:-:S09]  /*0ef0*/  ULEA UR4, UR5, UR4, 0x18 ;  /* 0x0000000405047291 */ /* 0x002fd2000f8ec0ff */
[----:B0-----:R-:W0:Y:S04]  /*0f00*/  LDS R3, [UR4+0xc] ;  /* 0x00000c04ff037984 */ /* 0x001e280008000800 */
[----:B------:R-:W1:Y:S04]  /*0f10*/  LDS.128 R12, [UR4+0x10] ;  /* 0x00001004ff0c7984 */ /* 0x000e680008000c00 */
[----:B------:R-:W2:Y:S01]  /*0f20*/  LDS.64 R6, [UR4+0x20] ;  /* 0x00002004ff067984 */ /* 0x000ea20008000a00 */
[----:B0-----:R-:W-:Y:S01]  /*0f30*/  @P3 FADD R8, R8, R3 ;  /* 0x0000000308083221 */ /* 0x001fe20000000000 */
[----:B------:R-:W-:-:S03]  /*0f40*/  ISETP.GT.U32.AND P3, PT, R0, 0xc0, PT ;  /* 0x000000c00000780c */ /* 0x000fc60003f64070 */
[----:B-1----:R-:W-:Y:S01]  /*0f50*/  @P1 FADD R8, R8, R12 ;  /* 0x0000000c08081221 */ /* 0x002fe20000000000 */
[----:B------:R-:W-:Y:S02]  /*0f60*/  ISETP.GT.U32.AND P1, PT, R0, 0xe0, PT ;  /* 0x000000e00000780c */ /* 0x000fe40003f24070 */
[----:B------:R-:W-:Y:S01]  /*0f70*/  ISETP.GT.U32.AND.EX P3, PT, R4, RZ, PT, P3 ;  /* 0x000000ff0400720c */ /* 0x000fe20003f64130 */
[----:B------:R-:W-:Y:S01]  /*0f80*/  @P0 FADD R8, R8, R13 ;  /* 0x0000000d08080221 */ /* 0x000fe20000000000 */
[----:B------:R-:W-:-:S03]  /*0f90*/  ISETP.GT.U32.AND.EX P1, PT, R4, RZ, PT, P1 ;  /* 0x000000ff0400720c */ /* 0x000fc60003f24110 */
[----:B------:R-:W-:-:S04]  /*0fa0*/  @P2 FADD R8, R8, R14 ;  /* 0x0000000e08082221 */ /* 0x000fc80000000000 */
[----:B------:R-:W-:-:S04]  /*0fb0*/  @P4 FADD R8, R8, R15 ;  /* 0x0000000f08084221 */ /* 0x000fc80000000000 */
[----:B--2---:R-:W-:-:S04]  /*0fc0*/  @P3 FADD R8, R8, R6 ;  /* 0x0000000608083221 */ /* 0x004fc80000000000 */
[----:B------:R-:W-:Y:S01]  /*0fd0*/  @P1 FADD R8, R8, R7 ;  /* 0x0000000708081221 */ /* 0x000fe20000000000 */
[----:B------:R-:W-:Y:S06]  /*0fe0*/  BRA `(.L_x_324) ;  /* 0x0000001000547947 */ /* 0x000fec0003800000 */
.L_x_310:
[----:B------:R-:W0:Y:S01]  /*0ff0*/  S2R R5, SR_TID.X ;  /* 0x0000000000057919 */ /* 0x000e220000002100 */
[----:B------:R-:W0:Y:S02]  /*1000*/  LDC.64 R2, c[0x0][0x380] ;  /* 0x0000e000ff027b82 */ /* 0x000e240000000a00 */
[----:B0-----:R-:W-:-:S05]  /*1010*/  IMAD.WIDE.U32 R2, R5, 0x4, R2 ;  /* 0x0000000405027825 */ /* 0x001fca00078e0002 */
        /* <DEDUP_REMOVED lines=15> */
[----:B------:R-:W5:Y:S01]  /*1110*/  LDG.E R7, desc[UR6][R2.64+0x3800] ;  /* 0x0038000602077981 */ /* 0x000f62000c1e1900 */
[----:B--2---:R-:W-:Y:S01]  /*1120*/  FMUL R14, R14, R14 ;  /* 0x0000000e0e0e7220 */ /* 0x004fe20000400000 */
[----:B---3--:R-:W-:-:S03]  /*1130*/  FMUL R16, R16, R16 ;  /* 0x0000001010107220 */ /* 0x008fc60000400000 */
[----:B----4-:R-:W-:Y:S01]  /*1140*/  FFMA R13, R13, R13, R14 ;  /* 0x0000000d0d0d7223 */ /* 0x010fe2000000000e */
[----:B-----5:R-:W-:Y:S01]  /*1150*/  FMUL R14, R21, R21 ;  /* 0x00000015150e7220 */ /* 0x020fe20000400000 */
[----:B------:R-:W-:-:S03]  /*1160*/  FFMA R16, R15, R15, R16 ;  /* 0x0000000f0f107223 */ /* 0x000fc60000000010 */
[----:B------:R-:W-:Y:S01]  /*1170*/  FFMA R14, R11, R11, R14 ;  /* 0x0000000b0b0e7223 */ /* 0x000fe2000000000e */
[----:B------:R-:W-:Y:S01]  /*1180*/  IADD3 R11, P1, PT, R0, -0x1000, RZ ;  /* 0xfffff000000b7810 */ /* 0x000fe20007f3e0ff */
[----:B------:R-:W-:Y:S01]  /*1190*/  FADD R16, R13, R16 ;  /* 0x000000100d107221 */ /* 0x000fe20000000000 */
[----:B------:R-:W-:Y:S02]  /*11a0*/  FMUL R13, R12, R12 ;  /* 0x0000000c0c0d7220 */ /* 0x000fe40000400000 */
[----:B------:R-:W-:Y:S02]  /*11b0*/  ISETP.GE.U32.AND P0, PT, R11, 0x1000, PT ;  /* 0x000010000b00780c */ /* 0x000fe40003f06070 */
[----:B------:R-:W-:Y:S01]  /*11c0*/  IADD3.X R12, PT, PT, R4, -0x1, RZ, P1, !PT ;  /* 0xffffffff040c7810 */ /* 0x000fe20000ffe4ff */
[----:B------:R-:W-:-:S03]  /*11d0*/  FMUL R15, R10, R10 ;  /* 0x0000000a0a0f7220 */ /* 0x000fc60000400000 */
[----:B------:R-:W-:Y:S01]  /*11e0*/  ISETP.GE.U32.AND.EX P0, PT, R12, RZ, PT, P0 ;  /* 0x000000ff0c00720c */ /* 0x000fe20003f06100 */
[----:B------:R-:W-:Y:S01]  /*11f0*/  FMUL R18, R18, R18 ;  /* 0x0000001212127220 */ /* 0x000fe20000400000 */
[----:B------:R-:W-:Y:S01]  /*1200*/  FMUL R20, R20, R20 ;  /* 0x0000001414147220 */ /* 0x000fe20000400000 */
[----:B------:R-:W-:Y:S02]  /*1210*/  FMUL R10, R9, R9 ;  /* 0x00000009090a7220 */ /* 0x000fe40000400000 */
[----:B------:R-:W-:Y:S01]  /*1220*/  FFMA R18, R17, R17, R18 ;  /* 0x0000001111127223 */ /* 0x000fe20000000012 */
[----:B------:R-:W-:Y:S01]  /*1230*/  FFMA R19, R19, R19, R20 ;  /* 0x0000001313137223 */ /* 0x000fe20000000014 */
[----:B------:R-:W-:Y:S01]  /*1240*/  FFMA R13, R8, R8, R13 ;  /* 0x00000008080d7223 */ /* 0x000fe2000000000d */
[----:B------:R-:W-:Y:S01]  /*1250*/  FFMA R15, R6, R6, R15 ;  /* 0x00000006060f7223 */ /* 0x000fe2000000000f */
[----:B------:R-:W-:Y:S01]  /*1260*/  FFMA R10, R7, R7, R10 ;  /* 0x00000007070a7223 */ /* 0x000fe2000000000a */
[----:B------:R-:W-:Y:S01]  /*1270*/  FADD R19, R18, R19 ;  /* 0x0000001312137221 */ /* 0x000fe20000000000 */
[----:B------:R-:W-:-:S02]  /*1280*/  FADD R13, R14, R13 ;  /* 0x0000000d0e0d7221 */ /* 0x000fc40000000000 */
[----:B------:R-:W-:Y:S01]  /*1290*/  FADD R10, R15, R10 ;  /* 0x0000000a0f0a7221 */ /* 0x000fe20000000000 */
[----:B------:R-:W-:Y:S01]  /*12a0*/  FADD R16, R16, R19 ;  /* 0x0000001310107221 */ /* 0x000fe20000000000 */
[----:B------:R-:W-:Y:S02]  /*12b0*/  HFMA2 R15, -RZ, RZ, 0, 0 ;  /* 0x00000000ff0f7431 */ /* 0x000fe400000001ff */
[----:B------:R-:W-:Y:S01]  /*12c0*/  FADD R7, R13, R10 ;  /* 0x0000000a0d077221 */ /* 0x000fe20000000000 */
[----:B------:R-:W-:-:S03]  /*12d0*/  IMAD.MOV.U32 R13, RZ, RZ, 0x1000 ;  /* 0x00001000ff0d7424 */ /* 0x000fc600078e00ff */
[----:B------:R-:W-:Y:S01]  /*12e0*/  FADD R10, R16, R7 ;  /* 0x00000007100a7221 */ /* 0x000fe20000000000 */
[----:B------:R-:W-:Y:S06]  /*12f0*/  @!P0 BRA `(.L_x_325) ;  /* 0x0000000000e08947 */ /* 0x000fec0003800000 */
[----:B------:R-:W0:Y:S01]  /*1300*/  LDC.64 R6, c[0x0][0x390] ;  /* 0x0000e400ff067b82 */ /* 0x000e220000000a00 */
[----:B------:R-:W-:Y:S02]  /*1310*/  MOV R13, 0x1000 ;  /* 0x00001000000d7802 */ /* 0x000fe40000000f00 */
[----:B------:R-:W-:-:S07]  /*1320*/  MOV R15, RZ ;  /* 0x000000ff000f7202 */ /* 0x000fce0000000f00 */
.L_x_327:
[----:B------:R-:W-:-:S04]  /*1330*/  LEA R8, P0, R13, R2, 0x2 ;  /* 0x000000020d087211 */ /* 0x000fc800078010ff */
[----:B------:R-:W-:-:S05]  /*1340*/  LEA.HI.X R9, R13, R3, R15, 0x2, P0 ;  /* 0x000000030d097211 */ /* 0x000fca00000f140f */
        /* <DEDUP_REMOVED lines=15> */
[----:B------:R2:W5:Y:S02]  /*1440*/  LDG.E R18, desc[UR6][R8.64+0x3c00] ;  /* 0x003c000608127981 */ /* 0x000564000c1e1900 */
[----:B--2---:R-:W-:Y:S01]  /*1450*/  FMUL R9, R0, R0 ;  /* 0x0000000000097220 */ /* 0x004fe20000400000 */
[----:B0-----:R-:W-:-:S02]  /*1460*/  IMAD.MOV.U32 R0, RZ, RZ, R6 ;  /* 0x000000ffff007224 */ /* 0x001fc400078e0006 */
[----:B---3--:R-:W-:Y:S01]  /*1470*/  FMUL R19, R19, R19 ;  /* 0x0000001313137220 */ /* 0x008fe20000400000 */
[----:B----4-:R-:W-:Y:S01]  /*1480*/  FMUL R28, R28, R28 ;  /* 0x0000001c1c1c7220 */ /* 0x010fe20000400000 */
[----:B-----5:R-:W-:Y:S01]  /*1490*/  FFMA R9, R14, R14, R9 ;  /* 0x0000000e0e097223 */ /* 0x020fe20000000009 */
[----:B------:R-:W-:Y:S01]  /*14a0*/  IADD3 R14, P1, PT, -R13, R0, RZ ;  /* 0x000000000d0e7210 */ /* 0x000fe20007f3e1ff */
[----:B------:R-:W-:Y:S01]  /*14b0*/  FFMA R8, R4, R4, R19 ;  /* 0x0000000404087223 */ /* 0x000fe20000000013 */
[----:B------:R-:W-:Y:S02]  /*14c0*/  MOV R4, R7 ;  /* 0x0000000700047202 */ /* 0x000fe40000000f00 */
[----:B------:R-:W-:Y:S01]  /*14d0*/  ISETP.GE.U32.AND P0, PT, R14, 0x1000, PT ;  /* 0x000010000e00780c */ /* 0x000fe20003f06070 */
[----:B------:R-:W-:Y:S01]  /*14e0*/  FFMA R28, R23, R23, R28 ;  /* 0x00000017171c7223 */ /* 0x000fe2000000001c */
[----:B------:R-:W-:Y:S01]  /*14f0*/  IADD3.X R14, PT, PT, ~R15, R4, RZ, P1, !PT ;  /* 0x000000040f0e7210 */ /* 0x000fe20000ffe5ff */
[----:B------:R-:W-:Y:S01]  /*1500*/  FMUL R27, R27, R27 ;  /* 0x0000001b1b1b7220 */ /* 0x000fe20000400000 */
[----:B------:R-:W-:Y:S01]  /*1510*/  FMUL R29, R26, R26 ;  /* 0x0000001a1a1d7220 */ /* 0x000fe20000400000 */
[----:B------:R-:W-:Y:S01]  /*1520*/  FMUL R23, R21, R21 ;  /* 0x0000001515177220 */ /* 0x000fe20000400000 */
[----:B------:R-:W-:Y:S01]  /*1530*/  FMUL R17, R17, R17 ;  /* 0x0000001111117220 */ /* 0x000fe20000400000 */
[----:B------:R-:W-:Y:S01]  /*1540*/  ISETP.GE.U32.AND.EX P0, PT, R14, RZ, PT, P0 ;  /* 0x000000ff0e00720c */ /* 0x000fe20003f06100 */
        /* <DEDUP_REMOVED lines=11> */
[----:B------:R-:W-:-:S04]  /*1600*/  FADD R9, R10, R9 ;  /* 0x000000090a097221 */ /* 0x000fc80000000000 */
[----:B------:R-:W-:Y:S01]  /*1610*/  FFMA R10, R18, R18, R9 ;  /* 0x00000012120a7223 */ /* 0x000fe20000000009 */
[----:B------:R-:W-:Y:S06]  /*1620*/  @!P0 BRA `(.L_x_326) ;  /* 0x00000008001c8947 */ /* 0x000fec0003800000 */
[----:B------:R-:W-:-:S04]  /*1630*/  IADD3 R13, P0, PT, R13, 0x1000, RZ ;  /* 0x000010000d0d7810 */ /* 0x000fc80007f1e0ff */
[----:B------:R-:W-:Y:S02]  /*1640*/  IADD3.X R15, PT, PT, RZ, R15, RZ, P0, !PT ;  /* 0x0000000fff0f7210 */ /* 0x000fe400007fe4ff */
[----:B------:R-:W-:-:S04]  /*1650*/  ISETP.GT.U32.AND P0, PT, R13, R11, PT ;  /* 0x0000000b0d00720c */ /* 0x000fc80003f04070 */
[----:B------:R-:W-:-:S13]  /*1660*/  ISETP.GT.U32.AND.EX P0, PT, R15, R12, PT, P0 ;  /* 0x0000000c0f00720c */ /* 0x000fda0003f04100 */
[----:B------:R-:W-:Y:S05]  /*1670*/  @!P0 BRA `(.L_x_327) ;  /* 0xfffffffc002c8947 */ /* 0x000fea000383ffff */
.L_x_325:
[----:B------:R-:W-:Y:S01]  /*1680*/  IMAD.IADD R2, R0, 0x1, -R13 ;  /* 0x0000000100027824 */ /* 0x000fe200078e0a0d */
[----:B------:R-:W-:Y:S01]  /*1690*/  ISETP.GE.U32.AND P1, PT, R13, R0, PT ;  /* 0x000000000d00720c */ /* 0x000fe20003f26070 */
[----:B------:R-:W-:Y:S03]  /*16a0*/  BSSY.RECONVERGENT B1, `(.L_x_326) ;  /* 0x000007f000017945 */ /* 0x000fe60003800200 */
[----:B------:R-:W-:-:S04]  /*16b0*/  ISETP.GE.AND P0, PT, R5, R2, PT ;  /* 0x000000020500720c */ /* 0x000fc80003f06270 */
[----:B------:R-:W-:-:S13]  /*16c0*/  ISETP.GE.U32.OR.EX P0, PT, R15, R4, P0, P1 ;  /* 0x000000040f00720c */ /* 0x000fda0000706510 */
[----:B------:R-:W-:Y:S05]  /*16d0*/  @P0 BRA `(.L_x_328) ;  /* 0x0000000400ec0947 */ /* 0x000fea0003800000 */
[-C--:B------:R-:W-:Y:S01]  /*16e0*/  LOP3.LUT R2, RZ, R5.reuse, RZ, 0x33, !PT ;  /* 0x00000005ff027212 */ /* 0x080fe200078e33ff */
[----:B------:R-:W-:Y:S03]  /*16f0*/  BSSY.RECONVERGENT B2, `(.L_x_329) ;  /* 0x0000038000027945 */ /* 0x000fe60003800200 */
[----:B------:R-:W-:Y:S02]  /*1700*/  IADD3 R2, PT, PT, -R13, R0, R2 ;  /* 0x000000000d027210 */ /* 0x000fe40007ffe102 */
[----:B------:R-:W-:Y:S02]  /*1710*/  MOV R0, R5 ;  /* 0x0000000500007202 */ /* 0x000fe40000000f00 */
[C---:B------:R-:W-:Y:S02]  /*1720*/  ISETP.GE.U32.AND P1, PT, R2.reuse, 0xf00, PT ;  /* 0x00000f000200780c */ /* 0x040fe40003f26070 */
[----:B------:R-:W-:-:S04]  /*1730*/  LEA.HI R4, R2, 0x1, RZ, 0x18 ;  /* 0x0000000102047811 */ /* 0x000fc800078fc0ff */
[----:B------:R-:W-:-:S04]  /*1740*/  LOP3.LUT R22, R4, 0xf, RZ, 0xc0, !PT ;  /* 0x0000000f04167812 */ /* 0x000fc800078ec0ff */
[----:B------:R-:W-:-:S03]  /*1750*/  ISETP.NE.AND P0, PT, R22, RZ, PT ;  /* 0x000000ff1600720c */ /* 0x000fc60003f05270 */
[----:B------:R-:W-:Y:S10]  /*1760*/  @!P1 BRA `(.L_x_330) ;  /* 0x0000000000c09947 */ /* 0x000ff40003800000 */
[----:B------:R-:W0:Y:S01]  /*1770*/  LDCU.64 UR4, c[0x0][0x380] ;  /* 0x00007000ff0477ac */ /* 0x000e220008000a00 */
[----:B------:R-:W-:Y:S02]  /*1780*/  IADD3 R3, P1, PT, R5, R13, RZ ;  /* 0x0000000d05037210 */ /* 0x000fe40007f3e0ff */
[----:B------:R-:W-:Y:S02]  /*1790*/  LOP3.LUT R7, R4, 0x1fffff0, RZ, 0xc0, !PT ;  /* 0x01fffff004077812 */ /* 0x000fe400078ec0ff */
[----:B------:R-:W-:-:S03]  /*17a0*/  IADD3.X R0, PT, PT, RZ, R15, RZ, P1, !PT ;  /* 0x0000000fff007210 */ /* 0x000fc60000ffe4ff */
[----:B------:R-:W-:Y:S01]  /*17b0*/  IMAD.MOV R7, RZ, RZ, -R7 ;  /* 0x000000ffff077224 */ /* 0x000fe200078e0a07 */
[----:B0-----:R-:W-:-:S04]  /*17c0*/  LEA R2, P2, R3, UR4, 0x2 ;  /* 0x0000000403027c11 */ /* 0x001fc8000f8410ff */
[----:B------:R-:W-:Y:S02]  /*17d0*/  IADD3 R2, P1, PT, R2, 0x2000, RZ ;  /* 0x0000200002027810 */ /* 0x000fe40007f3e0ff */
[----:B------:R-:W-:Y:S02]  /*17e0*/  LEA.HI.X R3, R3, UR5, R0, 0x2, P2 ;  /* 0x0000000503037c11 */ /* 0x000fe400090f1400 */
[----:B------:R-:W-:Y:S02]  /*17f0*/  MOV R0, R5 ;  /* 0x0000000500007202 */ /* 0x000fe40000000f00 */
[----:B------:R-:W-:-:S07]  /*1800*/  IADD3.X R3, PT, PT, RZ, R3, RZ, P1, !PT ;  /* 0x00000003ff037210 */ /* 0x000fce0000ffe4ff */
.L_x_331:
        /* <DEDUP_REMOVED lines=16> */
[----:B------:R-:W-:Y:S01]  /*1910*/  IADD3 R7, PT, PT, R7, 0x10, RZ ;  /* 0x0000001007077810 */ /* 0x000fe20007ffe0ff */
[----:B------:R-:W-:-:S03]  /*1920*/  VIADD R0, R0, 0x1000 ;  /* 0x0000100000007836 */ /* 0x000fc60000000000 */
        /* <DEDUP_REMOVED lines=20> */
.L_x_330:
[----:B------:R-:W-:Y:S05]  /*1a70*/  BSYNC.RECONVERGENT B2 ;  /* 0x0000000000027941 */ /* 0x000fea0003800200 */
.L_x_329:
[----:B------:R-:W-:Y:S05]  /*1a80*/  @!P0 BRA `(.L_x_328) ;  /* 0x0000000400008947 */ /* 0x000fea0003800000 */
[----:B------:R-:W-:Y:S01]  /*1a90*/  ISETP.GE.U32.AND P0, PT, R22, 0x8, PT ;  /* 0x000000081600780c */ /* 0x000fe20003f06070 */
[----:B------:R-:W-:Y:S01]  /*1aa0*/  BSSY.RECONVERGENT B2, `(.L_x_332) ;  /* 0x000001a000027945 */ /* 0x000fe20003800200 */
[----:B------:R-:W-:-:S04]  /*1ab0*/  LOP3.LUT R9, R4, 0x7, RZ, 0xc0, !PT ;  /* 0x0000000704097812 */ /* 0x000fc800078ec0ff */
[----:B------:R-:W-:-:S07]  /*1ac0*/  ISETP.NE.AND P1, PT, R9, RZ, PT ;  /* 0x000000ff0900720c */ /* 0x000fce0003f25270 */
[----:B------:R-:W-:Y:S06]  /*1ad0*/  @!P0 BRA `(.L_x_333) ;  /* 0x0000000000588947 */ /* 0x000fec0003800000 */
[----:B------:R-:W0:Y:S01]  /*1ae0*/  LDCU.64 UR4, c[0x0][0x380] ;  /* 0x00007000ff0477ac */ /* 0x000e220008000a00 */
[----:B------:R-:W-:-:S04]  /*1af0*/  IADD3 R3, P0, PT, R0, R13, RZ ;  /* 0x0000000d00037210 */ /* 0x000fc80007f1e0ff */
[----:B------:R-:W-:Y:S02]  /*1b00*/  IADD3.X R6, PT, PT, RZ, R15, RZ, P0, !PT ;  /* 0x0000000fff067210 */ /* 0x000fe400007fe4ff */
        /* <DEDUP_REMOVED lines=10> */
[----:B------:R-:W-:Y:S01]  /*1bb0*/  IADD3 R0, PT, PT, R0, 0x800, RZ ;  /* 0x0000080000007810 */ /* 0x000fe20007ffe0ff */
        /* <DEDUP_REMOVED lines=8> */
.L_x_333:
[----:B------:R-:W-:Y:S05]  /*1c40*/  BSYNC.RECONVERGENT B2 ;  /* 0x0000000000027941 */ /* 0x000fea0003800200 */
.L_x_332:
        /* <DEDUP_REMOVED lines=14> */
[----:B------:R-:W5:Y:S01]  /*1d30*/  LDG.E R12, desc[UR6][R2.64+0xc00] ;  /* 0x000c0006020c7981 */ /* 0x000f62000c1e1900 */
[----:B------:R-:W-:-:S02]  /*1d40*/  VIADD R0, R0, 0x400 ;  /* 0x0000040000007836 */ /* 0x000fc40000000000 */
[----:B--2---:R-:W-:-:S04]  /*1d50*/  FFMA R7, R7, R7, R10 ;  /* 0x0000000707077223 */ /* 0x004fc8000000000a */
[----:B---3--:R-:W-:-:S04]  /*1d60*/  FFMA R7, R4, R4, R7 ;  /* 0x0000000404077223 */ /* 0x008fc80000000007 */
[----:B----4-:R-:W-:-:S04]  /*1d70*/  FFMA R7, R8, R8, R7 ;  /* 0x0000000808077223 */ /* 0x010fc80000000007 */
[----:B-----5:R-:W-:-:S07]  /*1d80*/  FFMA R10, R12, R12, R7 ;  /* 0x0000000c0c0a7223 */ /* 0x020fce0000000007 */
.L_x_335:
[----:B------:R-:W-:Y:S05]  /*1d90*/  BSYNC.RECONVERGENT B2 ;  /* 0x0000000000027941 */ /* 0x000fea0003800200 */
.L_x_334:
[----:B------:R-:W-:Y:S05]  /*1da0*/  @!P1 BRA `(.L_x_328) ;  /* 0x0000000000389947 */ /* 0x000fea0003800000 */
[----:B------:R-:W0:Y:S01]  /*1db0*/  LDCU.64 UR4, c[0x0][0x380] ;  /* 0x00007000ff0477ac */ /* 0x000e220008000a00 */
[----:B------:R-:W-:Y:S02]  /*1dc0*/  IADD3 R7, P0, PT, R0, R13, RZ ;  /* 0x0000000d00077210 */ /* 0x000fe40007f1e0ff */
[----:B------:R-:W-:Y:S02]  /*1dd0*/  IADD3 R0, PT, PT, -R6, RZ, RZ ;  /* 0x000000ff06007210 */ /* 0x000fe40007ffe1ff */
[----:B------:R-:W-:Y:S02]  /*1de0*/  IADD3.X R4, PT, PT, RZ, R15, RZ, P0, !PT ;  /* 0x0000000fff047210 */ /* 0x000fe400007fe4ff */
[----:B0-----:R-:W-:-:S04]  /*1df0*/  LEA R2, P1, R7, UR4, 0x2 ;  /* 0x0000000407027c11 */ /* 0x001fc8000f8210ff */
[----:B------:R-:W-:-:S09]  /*1e00*/  LEA.HI.X R7, R7, UR5, R4, 0x2, P1 ;  /* 0x0000000507077c11 */ /* 0x000fd200088f1404 */
.L_x_336:
[----:B------:R-:W-:-:S06]  /*1e10*/  MOV R3, R7 ;  /* 0x0000000700037202 */ /* 0x000fcc0000000f00 */
[----:B------:R0:W2:Y:S01]  /*1e20*/  LDG.E R3, desc[UR6][R2.64] ;  /* 0x0000000602037981 */ /* 0x0000a2000c1e1900 */
[----:B------:R-:W-:-:S05]  /*1e30*/  VIADD R0, R0, 0x1 ;  /* 0x0000000100007836 */ /* 0x000fca0000000000 */
[----:B------:R-:W-:Y:S02]  /*1e40*/  ISETP.NE.AND P0, PT, R0, RZ, PT ;  /* 0x000000ff0000720c */ /* 0x000fe40003f05270 */
[----:B0-----:R-:W-:-:S04]  /*1e50*/  IADD3 R2, P1, PT, R2, 0x400, RZ ;  /* 0x0000040002027810 */ /* 0x001fc80007f3e0ff */
[----:B------:R-:W-:Y:S01]  /*1e60*/  IADD3.X R7, PT, PT, RZ, R7, RZ, P1, !PT ;  /* 0x00000007ff077210 */ /* 0x000fe20000ffe4ff */
[----:B--2---:R-:W-:-:S06]  /*1e70*/  FFMA R10, R3, R3, R10 ;  /* 0x00000003030a7223 */ /* 0x004fcc000000000a */
[----:B------:R-:W-:Y:S05]  /*1e80*/  @P0 BRA `(.L_x_336) ;  /* 0xfffffffc00e00947 */ /* 0x000fea000383ffff */
.L_x_328:
[----:B------:R-:W-:Y:S05]  /*1e90*/  BSYNC.RECONVERGENT B1 ;  /* 0x0000000000017941 */ /* 0x000fea0003800200 */
.L_x_326:
[----:B------:R-:W0:Y:S01]  /*1ea0*/  S2R R6, SR_LANEID ;  /* 0x0000000000067919 */ /* 0x000e220000000000 */
[----:B------:R-:W-:Y:S02]  /*1eb0*/  MOV R3, R10 ;  /* 0x0000000a00037202 */ /* 0x000fe40000000f00 */
[----:B------:R-:W-:-:S03]  /*1ec0*/  ISETP.NE.AND P5, PT, R5, RZ, PT ;  /* 0x000000ff0500720c */ /* 0x000fc60003fa5270 */
        /* <DEDUP_REMOVED lines=29> */
[----:B------:R-:W0:Y:S04]  /*20a0*/  LDS R3, [UR4+0xc] ;  /* 0x00000c04ff037984 */ /* 0x000e280008000800 */
[----:B--2---:R-:W1:Y:S04]  /*20b0*/  LDS.128 R4, [UR4+0x10] ;  /* 0x00001004ff047984 */ /* 0x004e680008000c00 */
        /* <DEDUP_REMOVED lines=8> */
.L_x_324:
[----:B------:R-:W-:Y:S05]  /*2140*/  BSYNC.RECONVERGENT B0 ;  /* 0x0000000000007941 */ /* 0x000fea0003800200 */
.L_x_309:
[----:B------:R-:W-:Y:S05]  /*2150*/  @P5 EXIT ;  /* 0x000000000000594d */ /* 0x000fea0003800000 */
[----:B------:R-:W3:Y:S01]  /*2160*/  LDCU UR4, c[0x0][0x39c] ;  /* 0x00007380ff0477ac */ /* 0x000ee20008000800 */
[----:B01----:R-:W0:Y:S01]  /*2170*/  LDC.64 R2, c[0x0][0x388] ;  /* 0x0000e200ff027b82 */ /* 0x003e220000000a00 */
[----:B---3--:R-:W-:-:S05]  /*2180*/  I2FP.F32.S32 R5, UR4 ;  /* 0x0000000400057c45 */ /* 0x008fca0008201400 */
[----:B------:R-:W-:-:S06]  /*2190*/  FADD R5, R5, R8 ;  /* 0x0000000805057221 */ /* 0x000fcc0000000000 */
[----:B------:R-:W0:Y:S02]  /*21a0*/  F2I.TRUNC.NTZ R5, R5 ;  /* 0x0000000500057305 */ /* 0x000e24000020f100 */
[----:B0-----:R-:W-:Y:S01]  /*21b0*/  STG.E desc[UR6][R2.64], R5 ;  /* 0x0000000502007986 */ /* 0x001fe2000c101906 */
[----:B------:R-:W-:Y:S05]  /*21c0*/  EXIT ;  /* 0x000000000000794d */ /* 0x000fea0003800000 */
.L_x_337:
        /* <DEDUP_REMOVED lines=11> */
.L_x_468:


//--------------------- .text._ZN3cub18CUB_300001_SM_10006detail6reduce28DeviceReduceSingleTileKernelINS2_10policy_hubIfjN4cuda3std3__44plusIfEEE10Policy1000EPfPiiS9_ifNS7_10__identityEEEvT0_T1_T2_T3_T4_T6_ --------------------------
	.section	.text._ZN3cub18CUB_300001_SM_10006detail6reduce28DeviceReduceSingleTileKernelINS2_10policy_hubIfjN4cuda3std3__44plusIfEEE10Policy1000EPfPiiS9_ifNS7_10__identityEEEvT0_T1_T2_T3_T4_T6_,"ax",@progbits
	.align	128
        .global         _ZN3cub18CUB_300001_SM_10006detail6reduce28DeviceReduceSingleTileKernelINS2_10policy_hubIfjN4cuda3std3__44plusIfEEE10Policy1000EPfPiiS9_ifNS7_10__identityEEEvT0_T1_T2_T3_T4_T6_
        .type           _ZN3cub18CUB_300001_SM_10006detail6reduce28DeviceReduceSingleTileKernelINS2_10policy_hubIfjN4cuda3std3__44plusIfEEE10Policy1000EPfPiiS9_ifNS7_10__identityEEEvT0_T1_T2_T3_T4_T6_,@function
        .size           _ZN3cub18CUB_300001_SM_10006detail6reduce28DeviceReduceSingleTileKernelINS2_10policy_hubIfjN4cuda3std3__44plusIfEEE10Policy1000EPfPiiS9_ifNS7_10__identityEEEvT0_T1_T2_T3_T4_T6_,(.L_x_469 - _ZN3cub18CUB_300001_SM_10006detail6reduce28DeviceReduceSingleTileKernelINS2_10policy_hubIfjN4cuda3std3__44plusIfEEE10Policy1000EPfPiiS9_ifNS7_10__identityEEEvT0_T1_T2_T3_T4_T6_)
        .other          _ZN3cub18CUB_300001_SM_10006detail6reduce28DeviceReduceSingleTileKernelINS2_10policy_hubIfjN4cuda3std3__44plusIfEEE10Policy1000EPfPiiS9_ifNS7_10__identityEEEvT0_T1_T2_T3_T4_T6_,@"STO_CUDA_ENTRY STV_DEFAULT"
_ZN3cub18CUB_300001_SM_10006detail6reduce28DeviceReduceSingleTileKernelINS2_10policy_hubIfjN4cuda3std3__44plusIfEEE10Policy1000EPfPiiS9_ifNS7_10__identityEEEvT0_T1_T2_T3_T4_T6_:
.text._ZN3cub18CUB_300001_SM_10006detail6reduce28DeviceReduceSingleTileKernelINS2_10policy_hubIfjN4cuda3std3__44plusIfEEE10Policy1000EPfPiiS9_ifNS7_10__identityEEEvT0_T1_T2_T3_T4_T6_:
        /* <DEDUP_REMOVED lines=13> */
.L_x_338:
        /* <DEDUP_REMOVED lines=16> */
.L_x_343:
[----:B------:R-:W-:Y:S05]  /*01d0*/  BSYNC.RECONVERGENT B1 ;  /* 0x0000000000017941 */ /* 0x000fea0003800200 */
.L_x_342:
        /* <DEDUP_REMOVED lines=16> */
.L_x_348:
        /* <DEDUP_REMOVED lines=9> */
.L_x_347:
[----:B------:R-:W-:Y:S05]  /*0370*/  BSYNC.RECONVERGENT B2 ;  /* 0x0000000000027941 */ /* 0x000fea0003800200 */
.L_x_346:
        /* <DEDUP_REMOVED lines=8> */
.L_x_351:
        /* <DEDUP_REMOVED lines=43> */
.L_x_350:
[----:B------:R-:W-:Y:S05]  /*06b0*/  BSYNC.RECONVERGENT B2 ;  /* 0x0000000000027941 */ /* 0x000fea0003800200 */
.L_x_349:
        /* <DEDUP_REMOVED lines=26> */
.L_x_353:
[----:B------:R-:W-:Y:S05]  /*0860*/  BSYNC.RECONVERGENT B2 ;  /* 0x0000000000027941 */ /* 0x000fea0003800200 */
.L_x_352:
        /* <DEDUP_REMOVED lines=12> */
.L_x_345:
[----:B------:R-:W-:Y:S05]  /*0930*/  BSYNC.RECONVERGENT B1 ;  /* 0x0000000000017941 */ /* 0x000fea0003800200 */
.L_x_344:
        /* <DEDUP_REMOVED lines=10> */
[----:B------:R-:W1:Y:S06]  /*09e0*/  SHFL.DOWN PT, R3, R0, 0x2, 0x1f ;  /* 0x08401f0000037f89 */ /* 0x000e6c00000e0000 */
[----:B------:R-:W2:Y:S01]  /*09f0*/  @!P1 S2R R6, SR_CgaCtaId ;  /* 0x0000000000069919 */ /* 0x000ea20000008800 */
[----:B0-----:R-:W-:Y:S02]  /*0a00*/  @!P1 MOV R5, 0x400 ;  /* 0x0000040000059802 */ /* 0x001fe40000000f00 */
[----:B------:R-:W-:-:S04]  /*0a10*/  @!P1 SHF.R.U32.HI R4, RZ, 0x3, R2 ;  /* 0x00000003ff049819 */ /* 0x000fc80000011602 */
[----:B------:R-:W-:Y:S01]  /*0a20*/  @!P1 LOP3.LUT R4, R4, 0x7c, RZ, 0xc0, !PT ;  /* 0x0000007c04049812 */ /* 0x000fe200078ec0ff */
[----:B-1----:R-:W-:Y:S01]  /*0a30*/  @!P0 FADD R0, R0, R3 ;  /* 0x0000000300008221 */ /* 0x002fe20000000000 */
[----:B------:R-:W-:-:S04]  /*0a40*/  ISETP.GT.AND P0, PT, R8, 0x1b, PT ;  /* 0x0000001b0800780c */ /* 0x000fc80003f04270 */
[----:B------:R-:W0:Y:S01]  /*0a50*/  SHFL.DOWN PT, R3, R0, 0x4, 0x1f ;  /* 0x08801f0000037f89 */ /* 0x000e2200000e0000 */
[----:B--2---:R-:W-:-:S04]  /*0a60*/  @!P1 LEA R5, R6, R5, 0x18 ;  /* 0x0000000506059211 */ /* 0x004fc800078ec0ff */
        /* <DEDUP_REMOVED lines=16> */
[----:B0-----:R-:W0:Y:S04]  /*0b70*/  LDS.128 R4, [UR4+0x10] ;  /* 0x00001004ff047984 */ /* 0x001e280008000c00 */
[----:B------:R-:W1:Y:S04]  /*0b80*/  LDS.128 R12, [UR4+0x20] ;  /* 0x00002004ff0c7984 */ /* 0x000e680008000c00 */
[----:B------:R-:W2:Y:S04]  /*0b90*/  LDS.128 R8, [UR4+0x30] ;  /* 0x00003004ff087984 */ /* 0x000ea80008000c00 */
[----:B------:R-:W3:Y:S01]  /*0ba0*/  LDS.128 R16, [UR4+0x40] ;  /* 0x00004004ff107984 */ /* 0x000ee20008000c00 */
[----:B0-----:R-:W-:-:S04]  /*0bb0*/  FADD R5, R0, R5 ;  /* 0x0000000500057221 */ /* 0x001fc80000000000 */
[----:B------:R-:W-:-:S04]  /*0bc0*/  FADD R6, R5, R6 ;  /* 0x0000000605067221 */ /* 0x000fc80000000000 */
[----:B------:R-:W-:-:S04]  /*0bd0*/  FADD R7, R6, R7 ;  /* 0x0000000706077221 */ /* 0x000fc80000000000 */
[----:B-1----:R-:W-:-:S04]  /*0be0*/  FADD R12, R7, R12 ;  /* 0x0000000c070c7221 */ /* 0x002fc80000000000 */
[----:B------:R-:W-:-:S04]  /*0bf0*/  FADD R13, R12, R13 ;  /* 0x0000000d0c0d7221 */ /* 0x000fc80000000000 */
[----:B------:R-:W-:-:S04]  /*0c00*/  FADD R14, R13, R14 ;  /* 0x0000000e0d0e7221 */ /* 0x000fc80000000000 */
[----:B------:R-:W-:-:S04]  /*0c10*/  FADD R15, R14, R15 ;  /* 0x0000000f0e0f7221 */ /* 0x000fc80000000000 */
[----:B--2---:R-:W-:-:S04]  /*0c20*/  FADD R8, R15, R8 ;  /* 0x000000080f087221 */ /* 0x004fc80000000000 */
[----:B------:R-:W-:-:S04]  /*0c30*/  FADD R9, R8, R9 ;  /* 0x0000000908097221 */ /* 0x000fc80000000000 */
[----:B------:R-:W-:-:S04]  /*0c40*/  FADD R10, R9, R10 ;  /* 0x0000000a090a7221 */ /* 0x000fc80000000000 */
[----:B------:R-:W-:-:S04]  /*0c50*/  FADD R11, R10, R11 ;  /* 0x0000000b0a0b7221 */ /* 0x000fc80000000000 */
[----:B---3--:R-:W-:-:S04]  /*0c60*/  FADD R16, R11, R16 ;  /* 0x000000100b107221 */ /* 0x008fc80000000000 */
[----:B------:R-:W-:-:S04]  /*0c70*/  FADD R17, R16, R17 ;  /* 0x0000001110117221 */ /* 0x000fc80000000000 */
[----:B------:R-:W-:-:S04]  /*0c80*/  FADD R18, R17, R18 ;  /* 0x0000001211127221 */ /* 0x000fc80000000000 */
[----:B------:R-:W-:Y:S01]  /*0c90*/  FADD R0, R18, R19 ;  /* 0x0000001312007221 */ /* 0x000fe20000000000 */
[----:B------:R-:W-:Y:S06]  /*0ca0*/  BRA `(.L_x_355) ;  /* 0x0000003400707947 */ /* 0x000fec0003800000 */
.L_x_354:
        /* <DEDUP_REMOVED lines=23> */
[-C--:B------:R-:W-:Y:S02]  /*0e20*/  ISETP.GT.AND P0, PT, R5, R4.reuse, PT ;  /* 0x000000040500720c */ /* 0x080fe40003f04270 */
[----:B------:R-:W-:Y:S02]  /*0e30*/  IADD3 R5, PT, PT, R9, 0x10, RZ ;  /* 0x0000001009057810 */ /* 0x000fe40007ffe0ff */
        /* <DEDUP_REMOVED lines=20> */
[----:B------:R-:W0:Y:S04]  /*0f80*/  LDS.128 R16, [UR4+0x10] ;  /* 0x00001004ff107984 */ /* 0x000e280008000c00 */
[----:B----4-:R-:W1:Y:S04]  /*0f90*/  LDS.128 R4, [UR4+0x20] ;  /* 0x00002004ff047984 */ /* 0x010e680008000c00 */
[----:B------:R-:W2:Y:S04]  /*0fa0*/  LDS.128 R8, [UR4+0x30] ;  /* 0x00003004ff087984 */ /* 0x000ea80008000c00 */
[----:B------:R-:W3:Y:S01]  /*0fb0*/  LDS.128 R12, [UR4+0x40] ;  /* 0x00004004ff0c7984 */ /* 0x000ee20008000c00 */
[----:B0-----:R-:W-:Y:S01]  /*0fc0*/  @P2 FADD R0, R0, R17 ;  /* 0x0000001100002221 */ /* 0x001fe20000000000 */
[----:B------:R-:W-:-:S03]  /*0fd0*/  ISETP.GT.AND P2, PT, R3, 0x80, PT ;  /* 0x000000800300780c */ /* 0x000fc60003f44270 */
[----:B------:R-:W-:Y:S01]  /*0fe0*/  @P3 FADD R0, R0, R18 ;  /* 0x0000001200003221 */ /* 0x000fe20000000000 */
[----:B------:R-:W-:-:S03]  /*0ff0*/  ISETP.GT.AND P3, PT, R3, 0xa0, PT ;  /* 0x000000a00300780c */ /* 0x000fc60003f64270 */
[----:B------:R-:W-:Y:S01]  /*1000*/  @P1 FADD R0, R0, R19 ;  /* 0x0000001300001221 */ /* 0x000fe20000000000 */
[----:B------:R-:W-:-:S05]  /*1010*/  ISETP.GT.AND P1, PT, R3, 0xe0, PT ;  /* 0x000000e00300780c */ /* 0x000fca0003f24270 */
[----:B-1----:R-:W-:Y:S01]  /*1020*/  @P2 FADD R0, R0, R4 ;  /* 0x0000000400002221 */ /* 0x002fe20000000000 */
[----:B------:R-:W-:-:S03]  /*1030*/  ISETP.GT.AND P2, PT, R3, 0x100, PT ;  /* 0x000001000300780c */ /* 0x000fc60003f44270 */
[----:B------:R-:W-:Y:S01]  /*1040*/  @P3 FADD R0, R0, R5 ;  /* 0x0000000500003221 */ /* 0x000fe20000000000 */
[----:B------:R-:W-:-:S03]  /*1050*/  ISETP.GT.AND P3, PT, R3, 0x120, PT ;  /* 0x000001200300780c */ /* 0x000fc60003f64270 */
[----:B------:R-:W-:Y:S01]  /*1060*/  @P4 FADD R0, R0, R6 ;  /* 0x0000000600004221 */ /* 0x000fe20000000000 */
[----:B------:R-:W-:-:S03]  /*1070*/  ISETP.GT.AND P4, PT, R3, 0x140, PT ;  /* 0x000001400300780c */ /* 0x000fc60003f84270 */
[----:B------:R-:W-:Y:S01]  /*1080*/  @P1 FADD R0, R0, R7 ;  /* 0x0000000700001221 */ /* 0x000fe20000000000 */
[----:B------:R-:W-:-:S03]  /*1090*/  ISETP.GT.AND P1, PT, R3, 0x160, PT ;  /* 0x000001600300780c */ /* 0x000fc60003f24270 */
[----:B--2---:R-:W-:Y:S01]  /*10a0*/  @P2 FADD R0, R0, R8 ;  /* 0x0000000800002221 */ /* 0x004fe20000000000 */
[----:B------:R-:W-:-:S03]  /*10b0*/  ISETP.GT.AND P2, PT, R3, 0x180, PT ;  /* 0x000001800300780c */ /* 0x000fc60003f44270 */
[----:B------:R-:W-:Y:S01]  /*10c0*/  @P3 FADD R0, R0, R9 ;  /* 0x0000000900003221 */ /* 0x000fe20000000000 */
[----:B------:R-:W-:-:S03]  /*10d0*/  ISETP.GT.AND P3, PT, R3, 0x1a0, PT ;  /* 0x000001a00300780c */ /* 0x000fc60003f64270 */
[----:B------:R-:W-:Y:S01]  /*10e0*/  @P4 FADD R0, R0, R10 ;  /* 0x0000000a00004221 */ /* 0x000fe20000000000 */
[----:B------:R-:W-:-:S03]  /*10f0*/  ISETP.GT.AND P4, PT, R3, 0x1c0, PT ;  /* 0x000001c00300780c */ /* 0x000fc60003f84270 */
[----:B------:R-:W-:Y:S01]  /*1100*/  @P1 FADD R0, R0, R11 ;  /* 0x0000000b00001221 */ /* 0x000fe20000000000 */
[----:B------:R-:W-:-:S03]  /*1110*/  ISETP.GT.AND P1, PT, R3, 0x1e0, PT ;  /* 0x000001e00300780c */ /* 0x000fc60003f24270 */
[----:B---3--:R-:W-:-:S04]  /*1120*/  @P2 FADD R0, R0, R12 ;  /* 0x0000000c00002221 */ /* 0x008fc80000000000 */
[----:B------:R-:W-:-:S04]  /*1130*/  @P3 FADD R0, R0, R13 ;  /* 0x0000000d00003221 */ /* 0x000fc80000000000 */
[----:B------:R-:W-:-:S04]  /*1140*/  @P4 FADD R0, R0, R14 ;  /* 0x0000000e00004221 */ /* 0x000fc80000000000 */
[----:B------:R-:W-:Y:S01]  /*1150*/  @P1 FADD R0, R0, R15 ;  /* 0x0000000f00001221 */ /* 0x000fe20000000000 */
[----:B------:R-:W-:Y:S06]  /*1160*/  BRA `(.L_x_355) ;  /* 0x0000003000407947 */ /* 0x000fec0003800000 */
.L_x_341:
[----:B------:R-:W0:Y:S01]  /*1170*/  S2R R2, SR_TID.X ;  /* 0x0000000000027919 */ /* 0x000e220000002100 */
[----:B------:R-:W1:Y:S01]  /*1180*/  LDC.64 R4, c[0x0][0x380] ;  /* 0x0000e000ff047b82 */ /* 0x000e620000000a00 */
[----:B0-----:R-:W-:-:S05]  /*1190*/  SHF.L.U32 R7, R2, 0x1, RZ ;  /* 0x0000000102077819 */ /* 0x001fca00000006ff */
[----:B-1----:R-:W-:-:S05]  /*11a0*/  IMAD.WIDE.U32 R4, R7, 0x4, R4 ;  /* 0x0000000407047825 */ /* 0x002fca00078e0004 */
[----:B------:R-:W2:Y:S04]  /*11b0*/  LDG.E.64.CONSTANT R14, desc[UR6][R4.64] ;  /* 0x00000006040e7981 */ /* 0x000ea8000c1e9b00 */
[----:B------:R-:W3:Y:S04]  /*11c0*/  LDG.E.64.CONSTANT R16, desc[UR6][R4.64+0x1000] ;  /* 0x0010000604107981 */ /* 0x000ee8000c1e9b00 */
[----:B------:R-:W4:Y:S04]  /*11d0*/  LDG.E.64.CONSTANT R18, desc[UR6][R4.64+0x2000] ;  /* 0x0020000604127981 */ /* 0x000f28000c1e9b00 */
[----:B------:R-:W5:Y:S04]  /*11e0*/  LDG.E.64.CONSTANT R20, desc[UR6][R4.64+0x3000] ;  /* 0x0030000604147981 */ /* 0x000f68000c1e9b00 */
[----:B------:R-:W5:Y:S04]  /*11f0*/  LDG.E.64.CONSTANT R12, desc[UR6][R4.64+0x4000] ;  /* 0x00400006040c7981 */ /* 0x000f68000c1e9b00 */
[----:B------:R-:W5:Y:S04]  /*1200*/  LDG.E.64.CONSTANT R10, desc[UR6][R4.64+0x5000] ;  /* 0x00500006040a7981 */ /* 0x000f68000c1e9b00 */
[----:B------:R-:W5:Y:S04]  /*1210*/  LDG.E.64.CONSTANT R6, desc[UR6][R4.64+0x6000] ;  /* 0x0060000604067981 */ /* 0x000f68000c1e9b00 */
[----:B------:R-:W5:Y:S01]  /*1220*/  LDG.E.64.CONSTANT R8, desc[UR6][R4.64+0x7000] ;  /* 0x0070000604087981 */ /* 0x000f62000c1e9b00 */
[----:B------:R-:W-:Y:S01]  /*1230*/  ISETP.GE.U32.AND P0, PT, R3, 0x4000, PT ;  /* 0x000040000300780c */ /* 0x000fe20003f06070 */
[----:B--2---:R-:W-:Y:S01]  /*1240*/  FADD R14, R14, R15 ;  /* 0x0000000f0e0e7221 */ /* 0x004fe20000000000 */
[----:B---3--:R-:W-:Y:S01]  /*1250*/  FADD R17, R16, R17 ;  /* 0x0000001110117221 */ /* 0x008fe20000000000 */
[----:B----4-:R-:W-:-:S03]  /*1260*/  FADD R18, R18, R19 ;  /* 0x0000001312127221 */ /* 0x010fc60000000000 */
[----:B------:R-:W-:Y:S01]  /*1270*/  FADD R14, R14, R17 ;  /* 0x000000110e0e7221 */ /* 0x000fe20000000000 */
[----:B-----5:R-:W-:Y:S01]  /*1280*/  FADD R21, R20, R21 ;  /* 0x0000001514157221 */ /* 0x020fe20000000000 */
[----:B------:R-:W-:Y:S02]  /*1290*/  HFMA2 R20, -RZ, RZ, 0, 0.0078125 ;  /* 0x00002000ff147431 */ /* 0x000fe400000001ff */
[----:B------:R-:W-:Y:S01]  /*12a0*/  FADD R12, R12, R13 ;  /* 0x0000000d0c0c7221 */ /* 0x000fe20000000000 */
[----:B------:R-:W-:Y:S01]  /*12b0*/  FADD R21, R18, R21 ;  /* 0x0000001512157221 */ /* 0x000fe20000000000 */
[----:B------:R-:W-:-:S03]  /*12c0*/  FADD R11, R10, R11 ;  /* 0x0000000b0a0b7221 */ /* 0x000fc60000000000 */
[----:B------:R-:W-:Y:S01]  /*12d0*/  FADD R14, R14, R21 ;  /* 0x000000150e0e7221 */ /* 0x000fe20000000000 */
[----:B------:R-:W-:Y:S01]  /*12e0*/  FADD R6, R6, R7 ;  /* 0x0000000706067221 */ /* 0x000fe20000000000 */
[----:B------:R-:W-:Y:S01]  /*12f0*/  FADD R11, R12, R11 ;  /* 0x0000000b0c0b7221 */ /* 0x000fe20000000000 */
[----:B------:R-:W-:-:S04]  /*1300*/  FADD R9, R8, R9 ;  /* 0x0000000908097221 */ /* 0x000fc80000000000 */
[----:B------:R-:W-:-:S04]  /*1310*/  FADD R6, R6, R9 ;  /* 0x0000000906067221 */ /* 0x000fc80000000000 */
[----:B------:R-:W-:-:S04]  /*1320*/  FADD R11, R11, R6 ;  /* 0x000000060b0b7221 */ /* 0x000fc80000000000 */
[----:B------:R-:W-:Y:S01]  /*1330*/  FADD R0, R14, R11 ;  /* 0x0000000b0e007221 */ /* 0x000fe20000000000 */
[----:B------:R-:W-:Y:S06]  /*1340*/  @!P0 BRA `(.L_x_356) ;  /* 0x00000000008c8947 */ /* 0x000fec0003800000 */
[----:B------:R-:W0:Y:S01]  /*1350*/  LDC R24, c[0x0][0x390] ;  /* 0x0000e400ff187b82 */ /* 0x000e220000000800 */
[----:B------:R-:W-:Y:S02]  /*1360*/  IADD3 R21, PT, PT, R3, -0x2000, RZ ;  /* 0xffffe00003157810 */ /* 0x000fe40007ffe0ff */
[----:B------:R-:W-:-:S07]  /*1370*/  MOV R20, 0x2000 ;  /* 0x0000200000147802 */ /* 0x000fce0000000f00 */
.L_x_358:
[----:B------:R-:W-:-:S05]  /*1380*/  IMAD.WIDE R26, R20, 0x4, R4 ;  /* 0x00000004141a7825 */ /* 0x000fca00078e0204 */
[----:B------:R-:W2:Y:S04]  /*1390*/  LDG.E.64.CONSTANT R14, desc[UR6][R26.64+0x6000] ;  /* 0x006000061a0e7981 */ /* 0x000ea8000c1e9b00 */
[----:B------:R-:W2:Y:S04]  /*13a0*/  LDG.E.64.CONSTANT R6, desc[UR6][R26.64+0x7000] ;  /* 0x007000061a067981 */ /* 0x000ea8000c1e9b00 */
[----:B------:R-:W3:Y:S04]  /*13b0*/  LDG.E.64.CONSTANT R22, desc[UR6][R26.64] ;  /* 0x000000061a167981 */ /* 0x000ee8000c1e9b00 */
[----:B------:R-:W4:Y:S04]  /*13c0*/  LDG.E.64.CONSTANT R18, desc[UR6][R26.64+0x1000] ;  /* 0x001000061a127981 */ /* 0x000f28000c1e9b00 */
[----:B------:R-:W5:Y:S04]  /*13d0*/  LDG.E.64.CONSTANT R16, desc[UR6][R26.64+0x2000] ;  /* 0x002000061a107981 */ /* 0x000f68000c1e9b00 */
[----:B------:R-:W5:Y:S04]  /*13e0*/  LDG.E.64.CONSTANT R12, desc[UR6][R26.64+0x3000] ;  /* 0x003000061a0c7981 */ /* 0x000f68000c1e9b00 */
[----:B------:R-:W5:Y:S04]  /*13f0*/  LDG.E.64.CONSTANT R10, desc[UR6][R26.64+0x4000] ;  /* 0x004000061a0a7981 */ /* 0x000f68000c1e9b00 */
[----:B------:R-:W5:Y:S01]  /*1400*/  LDG.E.64.CONSTANT R8, desc[UR6][R26.64+0x5000] ;  /* 0x005000061a087981 */ /* 0x000f62000c1e9b00 */
[----:B0-----:R-:W-:Y:S01]  /*1410*/  MOV R3, R24 ;  /* 0x0000001800037202 */ /* 0x001fe20000000f00 */
[----:B--2---:R-:W-:-:S03]  /*1420*/  FADD R15, R15, R6 ;  /* 0x000000060f0f7221 */ /* 0x004fc60000000000 */
[----:B------:R-:W-:Y:S01]  /*1430*/  IADD3 R6, PT, PT, -R20, R3, RZ ;  /* 0x0000000314067210 */ /* 0x000fe20007ffe1ff */
[----:B---3--:R-:W-:-:S03]  /*1440*/  FADD R0, R22, R0 ;  /* 0x0000000016007221 */ /* 0x008fc60000000000 */
[----:B------:R-:W-:Y:S01]  /*1450*/  ISETP.GE.AND P0, PT, R6, 0x2000, PT ;  /* 0x000020000600780c */ /* 0x000fe20003f06270 */
[----:B----4-:R-:W-:Y:S01]  /*1460*/  FADD R23, R23, R18 ;  /* 0x0000001217177221 */ /* 0x010fe20000000000 */
[----:B-----5:R-:W-:Y:S01]  /*1470*/  FADD R18, R19, R16 ;  /* 0x0000001013127221 */ /* 0x020fe20000000000 */
[----:B------:R-:W-:Y:S01]  /*1480*/  FADD R17, R17, R12 ;  /* 0x0000000c11117221 */ /* 0x000fe20000000000 */
[----:B------:R-:W-:Y:S01]  /*1490*/  FADD R12, R13, R10 ;  /* 0x0000000a0d0c7221 */ /* 0x000fe20000000000 */
[----:B------:R-:W-:Y:S01]  /*14a0*/  FADD R11, R11, R8 ;  /* 0x000000080b0b7221 */ /* 0x000fe20000000000 */
[----:B------:R-:W-:Y:S01]  /*14b0*/  FADD R8, R9, R14 ;  /* 0x0000000e09087221 */ /* 0x000fe20000000000 */
[----:B------:R-:W-:Y:S01]  /*14c0*/  FADD R0, R0, R23 ;  /* 0x0000001700007221 */ /* 0x000fe20000000000 */
[----:B------:R-:W-:Y:S01]  /*14d0*/  FADD R17, R18, R17 ;  /* 0x0000001112117221 */ /* 0x000fe20000000000 */
[----:B------:R-:W-:Y:S01]  /*14e0*/  FADD R11, R12, R11 ;  /* 0x0000000b0c0b7221 */ /* 0x000fe20000000000 */
[----:B------:R-:W-:-:S02]  /*14f0*/  FADD R8, R8, R15 ;  /* 0x0000000f08087221 */ /* 0x000fc40000000000 */
[----:B------:R-:W-:Y:S02]  /*1500*/  FADD R0, R0, R17 ;  /* 0x0000001100007221 */ /* 0x000fe40000000000 */
[----:B------:R-:W-:-:S04]  /*1510*/  FADD R11, R11, R8 ;  /* 0x000000080b0b7221 */ /* 0x000fc80000000000 */
[----:B------:R-:W-:-:S04]  /*1520*/  FADD R11, R0, R11 ;  /* 0x0000000b000b7221 */ /* 0x000fc80000000000 */
[----:B------:R-:W-:Y:S01]  /*1530*/  FADD R0, R7, R11 ;  /* 0x0000000b07007221 */ /* 0x000fe20000000000 */
[----:B------:R-:W-:Y:S06]  /*1540*/  @!P0 BRA `(.L_x_357) ;  /* 0x0000000800308947 */ /* 0x000fec0003800000 */
[----:B------:R-:W-:-:S04]  /*1550*/  IADD3 R20, PT, PT, R20, 0x2000, RZ ;  /* 0x0000200014147810 */ /* 0x000fc80007ffe0ff */
[----:B------:R-:W-:-:S13]  /*1560*/  ISETP.GT.AND P0, PT, R20, R21, PT ;  /* 0x000000151400720c */ /* 0x000fda0003f04270 */
[----:B------:R-:W-:Y:S05]  /*1570*/  @!P0 BRA `(.L_x_358) ;  /* 0xfffffffc00808947 */ /* 0x000fea000383ffff */
.L_x_356:
        /* <DEDUP_REMOVED lines=20> */
.L_x_362:
        /* <DEDUP_REMOVED lines=8> */
.L_x_361:
[----:B------:R-:W-:Y:S05]  /*1740*/  BSYNC.RECONVERGENT B2 ;  /* 0x0000000000027941 */ /* 0x000fea0003800200 */
.L_x_360:
[----:B------:R-:W-:Y:S05]  /*1750*/  @!P1 BRA `(.L_x_359) ;  /* 0x0000000400a89947 */ /* 0x000fea0003800000 */
[----:B------:R-:W0:Y:S01]  /*1760*/  LDCU.64 UR4, c[0x0][0x380] ;  /* 0x00007000ff0477ac */ /* 0x000e220008000a00 */
[----:B------:R-:W-:Y:S01]  /*1770*/  IADD3 R5, PT, PT, R11, -R10, RZ ;  /* 0x8000000a0b057210 */ /* 0x000fe20007ffe0ff */
[----:B------:R-:W-:Y:S01]  /*1780*/  BSSY.RECONVERGENT B2, `(.L_x_363) ;  /* 0x000003b000027945 */ /* 0x000fe20003800200 */
[----:B------:R-:W-:Y:S02]  /*1790*/  IADD3 R3, P0, PT, R10, R20, RZ ;  /* 0x000000140a037210 */ /* 0x000fe40007f1e0ff */
[----:B------:R-:W-:Y:S02]  /*17a0*/  ISETP.GT.AND P1, PT, R5, 0x1800, PT ;  /* 0x000018000500780c */ /* 0x000fe40003f24270 */
[----:B------:R-:W-:Y:S02]  /*17b0*/  IADD3.X R6, PT, PT, RZ, RZ, RZ, P0, !PT ;  /* 0x000000ffff067210 */ /* 0x000fe400007fe4ff */
[----:B0-----:R-:W-:-:S04]  /*17c0*/  LEA R4, P0, R3, UR4, 0x2 ;  /* 0x0000000403047c11 */ /* 0x001fc8000f8010ff */
[----:B------:R-:W-:Y:S02]  /*17d0*/  LEA.HI.X R3, R3, UR5, R6, 0x2, P0 ;  /* 0x0000000503037c11 */ /* 0x000fe400080f1406 */
[----:B------:R-:W-:-:S04]  /*17e0*/  IADD3 R4, P0, PT, R4, 0x1000, RZ ;  /* 0x0000100004047810 */ /* 0x000fc80007f1e0ff */
[----:B------:R-:W-:Y:S02]  /*17f0*/  IADD3.X R5, PT, PT, RZ, R3, RZ, P0, !PT ;  /* 0x00000003ff057210 */ /* 0x000fe400007fe4ff */
[----:B------:R-:W-:Y:S02]  /*1800*/  PLOP3.LUT P0, PT, PT, PT, PT, 0x80, 0x8 ;  /* 0x000000000008781c */ /* 0x000fe40003f0f070 */
[----:B------:R-:W-:Y:S01]  /*1810*/  IADD3 R3, PT, PT, R10, R20, RZ ;  /* 0x000000140a037210 */ /* 0x000fe20007ffe0ff */
[----:B------:R-:W-:Y:S10]  /*1820*/  @!P1 BRA `(.L_x_364) ;  /* 0x0000000000c09947 */ /* 0x000ff40003800000 */
[----:B------:R-:W-:Y:S02]  /*1830*/  PLOP3.LUT P0, PT, PT, PT, PT, 0x8, 0x80 ;  /* 0x000000000080781c */ /* 0x000fe40003f0e170 */
[----:B------:R-:W-:-:S11]  /*1840*/  IADD3 R13, PT, PT, R11, -0x1800, RZ ;  /* 0xffffe8000b0d7810 */ /* 0x000fd60007ffe0ff */
.L_x_365:
        /* <DEDUP_REMOVED lines=46> */
.L_x_364:
[----:B------:R-:W-:Y:S05]  /*1b30*/  BSYNC.RECONVERGENT B2 ;  /* 0x0000000000027941 */ /* 0x000fea0003800200 */
.L_x_363:
        /* <DEDUP_REMOVED lines=31> */
.L_x_367:
[----:B------:R-:W-:Y:S05]  /*1d30*/  BSYNC.RECONVERGENT B2 ;  /* 0x0000000000027941 */ /* 0x000fea0003800200 */
.L_x_366:
        /* <DEDUP_REMOVED lines=9> */
[----:B----4-:R-:W-:-:S04]  /*1dd0*/  FADD R0, R0, R3 ;  /* 0x0000000300007221 */ /* 0x010fc80000000000 */
[----:B--2---:R-:W-:-:S04]  /*1de0*/  FADD R0, R0, R9 ;  /* 0x0000000900007221 */ /* 0x004fc80000000000 */
[----:B---3--:R-:W-:-:S07]  /*1df0*/  FADD R0, R0, R11 ;  /* 0x0000000b00007221 */ /* 0x008fce0000000000 */
.L_x_359:
[----:B------:R-:W-:Y:S05]  /*1e00*/  BSYNC.RECONVERGENT B1 ;  /* 0x0000000000017941 */ /* 0x000fea0003800200 */
.L_x_357:
        /* <DEDUP_REMOVED lines=32> */
[----:B---3--:R-:W0:Y:S04]  /*2010*/  LDS.128 R4, [UR4+0x10] ;  /* 0x00001004ff047984 */ /* 0x008e280008000c00 */
        /* <DEDUP_REMOVED lines=19> */
.L_x_340:
        /* <DEDUP_REMOVED lines=12> */
.L_x_370:
[----:B------:R-:W-:Y:S05]  /*2210*/  BSYNC.RECONVERGENT B1 ;  /* 0x0000000000017941 */ /* 0x000fea0003800200 */
.L_x_369:
        /* <DEDUP_REMOVED lines=16> */
.L_x_375:
        /* <DEDUP_REMOVED lines=9> */
.L_x_374:
[----:B------:R-:W-:Y:S05]  /*23b0*/  BSYNC.RECONVERGENT B2 ;  /* 0x0000000000027941 */ /* 0x000fea0003800200 */
.L_x_373:
        /* <DEDUP_REMOVED lines=8> */
.L_x_378:
        /* <DEDUP_REMOVED lines=43> */
.L_x_377:
[----:B------:R-:W-:Y:S05]  /*26f0*/  BSYNC.RECONVERGENT B2 ;  /* 0x0000000000027941 */ /* 0x000fea0003800200 */
.L_x_376:
        /* <DEDUP_REMOVED lines=26> */
.L_x_380:
[----:B------:R-:W-:Y:S05]  /*28a0*/  BSYNC.RECONVERGENT B2 ;  /* 0x0000000000027941 */ /* 0x000fea0003800200 */
.L_x_379:
        /* <DEDUP_REMOVED lines=12> */
.L_x_372:
[----:B------:R-:W-:Y:S05]  /*2970*/  BSYNC.RECONVERGENT B1 ;  /* 0x0000000000017941 */ /* 0x000fea0003800200 */
.L_x_371:
[----:B------:R-:W-:Y:S02]  /*2980*/  ISETP.GE.AND P0, PT, R3, 0x200, PT ;  /* 0x000002000300780c */ /* 0x000fe40003f06270 */
[----:B0----5:R-:W-:-:S11]  /*2990*/  MOV R5, R0 ;  /* 0x0000000000057202 */ /* 0x021fd60000000f00 */
[----:B------:R-:W-:Y:S05]  /*29a0*/  @!P0 BRA `(.L_x_381) ;  /* 0x0000000000d08947 */ /* 0x000fea0003800000 */
[----:B------:R-:W0:Y:S01]  /*29b0*/  S2R R7, SR_LANEID ;  /* 0x0000000000077919 */ /* 0x000e220000000000 */
[----:B------:R-:W1:Y:S02]  /*29c0*/  SHFL.DOWN PT, R0, R5, 0x1, 0x1f ;  /* 0x08201f0005007f89 */ /* 0x000e6400000e0000 */
[----:B-1----:R-:W-:Y:S01]  /*29d0*/  FADD R0, R0, R5 ;  /* 0x0000000500007221 */ /* 0x002fe20000000000 */
[C---:B0-----:R-:W-:Y:S02]  /*29e0*/  ISETP.GT.AND P0, PT, R7.reuse, 0x1e, PT ;  /* 0x0000001e0700780c */ /* 0x041fe40003f04270 */
[----:B------:R-:W-:Y:S02]  /*29f0*/  ISETP.NE.AND P1, PT, R7, RZ, PT ;  /* 0x000000ff0700720c */ /* 0x000fe40003f25270 */
        /* <DEDUP_REMOVED lines=27> */
[----:B--2---:R-:W0:Y:S04]  /*2bb0*/  LDS.128 R4, [UR4+0x10] ;  /* 0x00001004ff047984 */ /* 0x004e280008000c00 */
        /* <DEDUP_REMOVED lines=19> */
.L_x_381:
[----:B------:R-:W0:Y:S01]  /*2cf0*/  S2R R4, SR_LANEID ;  /* 0x0000000000047919 */ /* 0x000e220000000000 */
[----:B------:R-:W-:-:S04]  /*2d00*/  LOP3.LUT R0, R2, 0x3e0, RZ, 0xc0, !PT ;  /* 0x000003e002007812 */ /* 0x000fc800078ec0ff */
[----:B------:R-:W-:Y:S02]  /*2d10*/  IADD3 R6, PT, PT, R0, 0x20, RZ ;  /* 0x0000002000067810 */ /* 0x000fe40007ffe0ff */
[----:B------:R-:W-:Y:S02]  /*2d20*/  LOP3.LUT R0, RZ, R0, RZ, 0x33, !PT ;  /* 0x00000000ff007212 */ /* 0x000fe400078e33ff */
[-C--:B------:R-:W-:Y:S02]  /*2d30*/  ISETP.GT.AND P0, PT, R6, R3.reuse, PT ;  /* 0x000000030600720c */ /* 0x080fe40003f04270 */
[----:B------:R-:W-:-:S04]  /*2d40*/  IADD3 R0, PT, PT, R0, R3, RZ ;  /* 0x0000000300007210 */ /* 0x000fc80007ffe0ff */
[----:B------:R-:W-:-:S05]  /*2d50*/  SEL R6, R0, 0x1f, P0 ;  /* 0x0000001f00067807 */ /* 0x000fca0000000000 */
[----:B------:R-:W1:Y:S01]  /*2d60*/  SHFL.DOWN PT, R0, R5, 0x1, R6 ;  /* 0x0820000005007989 */ /* 0x000e6200000e0006 */
[C---:B0-----:R-:W-:Y:S02]  /*2d70*/  ISETP.GE.AND P0, PT, R4.reuse, R6, PT ;  /* 0x000000060400720c */ /* 0x041fe40003f06270 */
[C---:B------:R-:W-:Y:S02]  /*2d80*/  IADD3 R7, PT, PT, R4.reuse, 0x2, RZ ;  /* 0x0000000204077810 */ /* 0x040fe40007ffe0ff */
[----:B------:R-:W-:-:S09]  /*2d90*/  ISETP.NE.AND P1, PT, R4, RZ, PT ;  /* 0x000000ff0400720c */ /* 0x000fd20003f25270 */
[----:B-1----:R-:W-:Y:S01]  /*2da0*/  @!P0 FADD R5, R0, R5 ;  /* 0x0000000500058221 */ /* 0x002fe20000000000 */
[-C--:B------:R-:W-:Y:S02]  /*2db0*/  ISETP.GT.AND P0, PT, R7, R6.reuse, PT ;  /* 0x000000060700720c */ /* 0x080fe40003f04270 */
[----:B------:R-:W-:Y:S01]  /*2dc0*/  IADD3 R7, PT, PT, R4, 0x4, RZ ;  /* 0x0000000404077810 */ /* 0x000fe20007ffe0ff */
[----:B------:R-:W0:Y:S01]  /*2dd0*/  @!P1 S2R R8, SR_CgaCtaId ;  /* 0x0000000000089919 */ /* 0x000e220000008800 */
        /* <DEDUP_REMOVED lines=31> */
[----:B-1----:R-:W1:Y:S04]  /*2fd0*/  LDS.128 R4, [UR4+0x20] ;  /* 0x00002004ff047984 */ /* 0x002e680008000c00 */
        /* <DEDUP_REMOVED lines=29> */
.L_x_368:
        /* <DEDUP_REMOVED lines=28> */
[----:B------:R-:W-:Y:S02]  /*3370*/  HFMA2 R11, -RZ, RZ, 0, 0.0078125 ;  /* 0x00002000ff0b7431 */ /* 0x000fe400000001ff */
[----:B------:R-:W-:-:S04]  /*3380*/  FADD R15, R14, R15 ;  /* 0x0000000f0e0f7221 */ /* 0x000fc80000000000 */
        /* <DEDUP_REMOVED lines=10> */
.L_x_384:
[----:B------:R-:W-:-:S05]  /*3430*/  IMAD.WIDE R2, R11, 0x4, R4 ;  /* 0x000000040b027825 */ /* 0x000fca00078e0204 */
        /* <DEDUP_REMOVED lines=15> */
[----:B------:R0:W5:Y:S02]  /*3530*/  LDG.E.CONSTANT R18, desc[UR6][R2.64+0x7800] ;  /* 0x0078000602127981 */ /* 0x000164000c1e9900 */
[----:B0-----:R-:W-:-:S04]  /*3540*/  MOV R3, R7 ;  /* 0x0000000700037202 */ /* 0x001fc80000000f00 */
[----:B------:R-:W-:-:S04]  /*3550*/  IADD3 R2, PT, PT, -R11, R3, RZ ;  /* 0x000000030b027210 */ /* 0x000fc80007ffe1ff */
[----:B------:R-:W-:Y:S01]  /*3560*/  ISETP.GE.AND P0, PT, R2, 0x2000, PT ;  /* 0x000020000200780c */ /* 0x000fe20003f06270 */
        /* <DEDUP_REMOVED lines=13> */
[----:B------:R-:W-:-:S04]  /*3640*/  FADD R15, R15, R12 ;  /* 0x0000000c0f0f7221 */ /* 0x000fc80000000000 */
[----:B------:R-:W-:-:S04]  /*3650*/  FADD R15, R0, R15 ;  /* 0x0000000f000f7221 */ /* 0x000fc80000000000 */
[----:B------:R-:W-:Y:S01]  /*3660*/  FADD R0, R18, R15 ;  /* 0x0000000f12007221 */ /* 0x000fe20000000000 */
[----:B------:R-:W-:Y:S06]  /*3670*/  @!P0 BRA `(.L_x_383) ;  /* 0x0000000800308947 */ /* 0x000fec0003800000 */
[----:B------:R-:W-:-:S04]  /*3680*/  IADD3 R11, PT, PT, R11, 0x2000, RZ ;  /* 0x000020000b0b7810 */ /* 0x000fc80007ffe0ff */
[----:B------:R-:W-:-:S13]  /*3690*/  ISETP.GT.AND P0, PT, R11, R6, PT ;  /* 0x000000060b00720c */ /* 0x000fda0003f04270 */
[----:B------:R-:W-:Y:S05]  /*36a0*/  @!P0 BRA `(.L_x_384) ;  /* 0xfffffffc00608947 */ /* 0x000fea000383ffff */
.L_x_382:
        /* <DEDUP_REMOVED lines=20> */
.L_x_388:
        /* <DEDUP_REMOVED lines=8> */
.L_x_387:
[----:B------:R-:W-:Y:S05]  /*3870*/  BSYNC.RECONVERGENT B2 ;  /* 0x0000000000027941 */ /* 0x000fea0003800200 */
.L_x_386:
        /* <DEDUP_REMOVED lines=16> */
.L_x_391:
        /* <DEDUP_REMOVED lines=46> */
.L_x_390:
[----:B------:R-:W-:Y:S05]  /*3c60*/  BSYNC.RECONVERGENT B2 ;  /* 0x0000000000027941 */ /* 0x000fea0003800200 */
.L_x_389:
        /* <DEDUP_REMOVED lines=31> */
.L_x_393:
[----:B------:R-:W-:Y:S05]  /*3e60*/  BSYNC.RECONVERGENT B2 ;  /* 0x0000000000027941 */ /* 0x000fea0003800200 */
.L_x_392:
        /* <DEDUP_REMOVED lines=12> */
.L_x_385:
[----:B------:R-:W-:Y:S05]  /*3f30*/  BSYNC.RECONVERGENT B1 ;  /* 0x0000000000017941 */ /* 0x000fea0003800200 */
.L_x_383:
        /* <DEDUP_REMOVED lines=50> */
[----:B------:R-:W-:-:S07]  /*4260*/  FADD R0, R18, R19 ;  /* 0x0000001312007221 */ /* 0x000fce0000000000 */
.L_x_355:
[----:B------:R-:W-:Y:S05]  /*4270*/  BSYNC.RECONVERGENT B0 ;  /* 0x0000000000007941 */ /* 0x000fea0003800200 */
.L_x_339:
[----:B------:R-:W-:Y:S05]  /*4280*/  @P0 EXIT ;  /* 0x000000000000094d */ /* 0x000fea0003800000 */
[----:B------:R-:W4:Y:S01]  /*4290*/  LDCU UR4, c[0x0][0x398] ;  /* 0x00007300ff0477ac */ /* 0x000f220008000800 */
[----:B0-23--:R-:W0:Y:S01]  /*42a0*/  LDC.64 R2, c[0x0][0x388] ;  /* 0x0000e200ff027b82 */ /* 0x00de220000000a00 */
[----:B----4-:R-:W-:-:S05]  /*42b0*/  I2FP.F32.S32 R5, UR4 ;  /* 0x0000000400057c45 */ /* 0x010fca0008201400 */
[----:B------:R-:W-:-:S06]  /*42c0*/  FADD R5, R5, R0 ;  /* 0x0000000005057221 */ /* 0x000fcc0000000000 */
[----:B------:R-:W0:Y:S02]  /*42d0*/  F2I.TRUNC.NTZ R5, R5 ;  /* 0x0000000500057305 */ /* 0x000e24000020f100 */
[----:B0-----:R-:W-:Y:S01]  /*42e0*/  STG.E desc[UR6][R2.64], R5 ;  /* 0x0000000502007986 */ /* 0x001fe2000c101906 */
[----:B------:R-:W-:Y:S05]  /*42f0*/  EXIT ;  /* 0x000000000000794d */ /* 0x000fea0003800000 */
.L_x_394:
        /* <DEDUP_REMOVED lines=16> */
.L_x_469:


//--------------------- .text._ZN3cub18CUB_300001_SM_10006detail6reduce18DeviceReduceKernelINS2_10policy_hubIfjN4cuda3std3__44plusIfEEE10Policy1000EN6thrust24THRUST_300001_SM_1000_NS6detail15normal_iteratorINSD_10device_ptrIfEEEEjS9_f6squareIfEEEvT0_PT3_T1_NS0_13GridEvenShareISO_EET2_T4_ --------------------------
	.section	.text._ZN3cub18CUB_300001_SM_10006detail6reduce18DeviceReduceKernelINS2_10policy_hubIfjN4cuda3std3__44plusIfEEE10Policy1000EN6thrust24THRUST_300001_SM_1000_NS6detail15normal_iteratorINSD_10device_ptrIfEEEEjS9_f6squareIfEEEvT0_PT3_T1_NS0_13GridEvenShareISO_EET2_T4_,"ax",@progbits
	.align	128
        .global         _ZN3cub18CUB_300001_SM_10006detail6reduce18DeviceReduceKernelINS2_10policy_hubIfjN4cuda3std3__44plusIfEEE10Policy1000EN6thrust24THRUST_300001_SM_1000_NS6detail15normal_iteratorINSD_10device_ptrIfEEEEjS9_f6squareIfEEEvT0_PT3_T1_NS0_13GridEvenShareISO_EET2_T4_
        .type           _ZN3cub18CUB_300001_SM_10006detail6reduce18DeviceReduceKernelINS2_10policy_hubIfjN4cuda3std3__44plusIfEEE10Policy1000EN6thrust24THRUST_300001_SM_1000_NS6detail15normal_iteratorINSD_10device_ptrIfEEEEjS9_f6squareIfEEEvT0_PT3_T1_NS0_13GridEvenShareISO_EET2_T4_,@function
        .size           _ZN3cub18CUB_300001_SM_10006detail6reduce18DeviceReduceKernelINS2_10policy_hubIfjN4cuda3std3__44plusIfEEE10Policy1000EN6thrust24THRUST_300001_SM_1000_NS6detail15normal_iteratorINSD_10device_ptrIfEEEEjS9_f6squareIfEEEvT0_PT3_T1_NS0_13GridEvenShareISO_EET2_T4_,(.L_x_470 - _ZN3cub18CUB_300001_SM_10006detail6reduce18DeviceReduceKernelINS2_10policy_hubIfjN4cuda3std3__44plusIfEEE10Policy1000EN6thrust24THRUST_300001_SM_1000_NS6detail15normal_iteratorINSD_10device_ptrIfEEEEjS9_f6squareIfEEEvT0_PT3_T1_NS0_13GridEvenShareISO_EET2_T4_)
        .other          _ZN3cub18CUB_300001_SM_10006detail6reduce18DeviceReduceKernelINS2_10policy_hubIfjN4cuda3std3__44plusIfEEE10Policy1000EN6thrust24THRUST_300001_SM_1000_NS6detail15normal_iteratorINSD_10device_ptrIfEEEEjS9_f6squareIfEEEvT0_PT3_T1_NS0_13GridEvenShareISO_EET2_T4_,@"STO_CUDA_ENTRY STV_DEFAULT"
_ZN3cub18CUB_300001_SM_10006detail6reduce18DeviceReduceKernelINS2_10policy_hubIfjN4cuda3std3__44plusIfEEE10Policy1000EN6thrust24THRUST_300001_SM_1000_NS6detail15normal_iteratorINSD_10device_ptrIfEEEEjS9_f6squareIfEEEvT0_PT3_T1_NS0_13GridEvenShareISO_EET2_T4_:
.text._ZN3cub18CUB_300001_SM_10006detail6reduce18DeviceReduceKernelINS2_10policy_hubIfjN4cuda3std3__44plusIfEEE10Policy1000EN6thrust24THRUST_300001_SM_1000_NS6detail15normal_iteratorINSD_10device_ptrIfEEEEjS9_f6squareIfEEEvT0_PT3_T1_NS0_13GridEvenShareISO_EET2_T4_:
[----:B------:R-:W-:Y:S01]  /*0000*/  LDC R1, c[0x0][0x37c] ;  /* 0x0000df00ff017b82 */ /* 0x000fe20000000800 */
[----:B------:R-:W0:Y:S07]  /*0010*/  S2R R3, SR_CTAID.X ;  /* 0x0000000000037919 */ /* 0x000e2e0000002500 */
[----:B------:R-:W1:Y:S01]  /*0020*/  LDC.64 R8, c[0x0][0x3a8] ;  /* 0x0000ea00ff087b82 */ /* 0x000e620000000a00 */
[----:B------:R-:W2:Y:S01]  /*0030*/  LDCU.64 UR6, c[0x0][0x358] ;  /* 0x00006b00ff0677ac */ /* 0x000ea20008000a00 */
[----:B------:R-:W-:Y:S01]  /*0040*/  BSSY.RECONVERGENT B0, `(.L_x_395) ;  /* 0x000028b000007945 */ /* 0x000fe20003800200 */
[----:B-1----:R-:W-:Y:S01]  /*0050*/  SHF.L.U32 R11, R9, 0xd, RZ ;  /* 0x0000000d090b7819 */ /* 0x002fe200000006ff */
[----:B0-----:R-:W-:-:S05]  /*0060*/  IMAD R0, R3, -0x2000, R8 ;  /* 0xffffe00003007824 */ /* 0x001fca00078e0208 */
[----:B------:R-:W-:-:S13]  /*0070*/  ISETP.GT.U32.AND P0, PT, R0, 0x1fff, PT ;  /* 0x00001fff0000780c */ /* 0x000fda0003f04070 */
[----:B--2---:R-:W-:Y:S05]  /*0080*/  @P0 BRA `(.L_x_396) ;  /* 0x0000001000d80947 */ /* 0x004fea0003800000 */
[----:B------:R-:W0:Y:S01]  /*0090*/  S2R R2, SR_TID.X ;  /* 0x0000000000027919 */ /* 0x000e220000002100 */
[----:B------:R-:W-:Y:S01]  /*00a0*/  BSSY.RECONVERGENT B1, `(.L_x_397) ;  /* 0x000000b000017945 */ /* 0x000fe20003800200 */
[----:B------:R-:W-:Y:S01]  /*00b0*/  HFMA2 R14, -RZ, RZ, 0, 0 ;  /* 0x00000000ff0e7431 */ /* 0x000fe200000001ff */
[----:B0-----:R-:W-:Y:S02]  /*00c0*/  ISETP.GE.U32.AND P0, PT, R2, R0, PT ;  /* 0x000000000200720c */ /* 0x001fe40003f06070 */
[----:B------:R-:W-:-:S11]  /*00d0*/  MOV R4, R2 ;  /* 0x0000000200047202 */ /* 0x000fd60000000f00 */
[----:B------:R-:W-:Y:S05]  /*00e0*/  @P0 BRA `(.L_x_398) ;  /* 0x0000000000180947 */ /* 0x000fea0003800000 */
[----:B------:R-:W0:Y:S01]  /*00f0*/  LDC.64 R6, c[0x0][0x380] ;  /* 0x0000e000ff067b82 */ /* 0x000e220000000a00 */
[----:B------:R-:W-:-:S05]  /*0100*/  LEA R5, R3, R2, 0xd ;  /* 0x0000000203057211 */ /* 0x000fca00078e68ff */
[----:B0-----:R-:W-:-:S06]  /*0110*/  IMAD.WIDE.U32 R6, R5, 0x4, R6 ;  /* 0x0000000405067825 */ /* 0x001fcc00078e0006 */
[----:B------:R-:W2:Y:S01]  /*0120*/  LDG.E R6, desc[UR6][R6.64] ;  /* 0x0000000606067981 */ /* 0x000ea2000c1e1900 */
[----:B------:R-:W-:Y:S01]  /*0130*/  IADD3 R4, PT, PT, R2, 0x200, RZ ;  /* 0x0000020002047810 */ /* 0x000fe20007ffe0ff */
[----:B--2---:R-:W-:-:S07]  /*0140*/  FMUL R14, R6, R6 ;  /* 0x00000006060e7220 */ /* 0x004fce0000400000 */
.L_x_398:
[----:B------:R-:W-:Y:S05]  /*0150*/  BSYNC.RECONVERGENT B1 ;  /* 0x0000000000017941 */ /* 0x000fea0003800200 */
.L_x_397:
[----:B------:R-:W-:Y:S01]  /*0160*/  ISETP.GE.U32.AND P0, PT, R4, R0, PT ;  /* 0x000000000400720c */ /* 0x000fe20003f06070 */
[----:B------:R-:W-:-:S12]  /*0170*/  BSSY.RECONVERGENT B1, `(.L_x_399) ;  /* 0x00000a5000017945 */ /* 0x000fd80003800200 */
[----:B------:R-:W-:Y:S05]  /*0180*/  @P0 BRA `(.L_x_400) ;  /* 0x00000008008c0947 */ /* 0x000fea0003800000 */
[----:B------:R-:W-:Y:S01]  /*0190*/  LOP3.LUT R5, RZ, R4, RZ, 0x33, !PT ;  /* 0x00000004ff057212 */ /* 0x000fe200078e33ff */
[----:B------:R-:W-:Y:S03]  /*01a0*/  BSSY.RECONVERGENT B2, `(.L_x_401) ;  /* 0x0000053000027945 */ /* 0x000fe60003800200 */
[----:B------:R-:W-:-:S05]  /*01b0*/  IADD3 R8, PT, PT, R5, R8, RZ ;  /* 0x0000000805087210 */ /* 0x000fca0007ffe0ff */
[----:B------:R-:W-:-:S05]  /*01c0*/  IMAD R8, R3, -0x2000, R8 ;  /* 0xffffe00003087824 */ /* 0x000fca00078e0208 */
[C---:B------:R-:W-:Y:S02]  /*01d0*/  ISETP.GE.U32.AND P0, PT, R8.reuse, 0x1e00, PT ;  /* 0x00001e000800780c */ /* 0x040fe40003f06070 */
[----:B------:R-:W-:-:S04]  /*01e0*/  LEA.HI R5, R8, 0x1, RZ, 0x17 ;  /* 0x0000000108057811 */ /* 0x000fc800078fb8ff */
[----:B------:R-:W-:-:S07]  /*01f0*/  LOP3.LUT R6, R5, 0xf, RZ, 0xc0, !PT ;  /* 0x0000000f05067812 */ /* 0x000fce00078ec0ff */
[----:B------:R-:W-:Y:S05]  /*0200*/  @!P0 BRA `(.L_x_402) ;  /* 0x0000000400308947 */ /* 0x000fea0003800000 */
[----:B------:R-:W-:Y:S01]  /*0210*/  LOP3.LUT R8, R5, 0xfffff0, RZ, 0xc0, !PT ;  /* 0x00fffff005087812 */ /* 0x000fe200078ec0ff */
[----:B------:R-:W-:Y:S01]  /*0220*/  BSSY.RECONVERGENT B3, `(.L_x_403) ;  /* 0x0000049000037945 */ /* 0x000fe20003800200 */
[----:B------:R-:W-:Y:S02]  /*0230*/  LOP3.LUT R7, R4, 0x1000, RZ, 0xfc, !PT ;  /* 0x0000100004077812 */ /* 0x000fe400078efcff */
[----:B------:R-:W-:Y:S02]  /*0240*/  LEA R4, R3, R4, 0xd ;  /* 0x0000000403047211 */ /* 0x000fe400078e68ff */
[----:B------:R-:W-:-:S07]  /*0250*/  IADD3 R8, PT, PT, -R8, RZ, RZ ;  /* 0x000000ff08087210 */ /* 0x000fce0007ffe1ff */
.L_x_404:
[----:B------:R-:W0:Y:S02]  /*0260*/  LDC.64 R12, c[0x0][0x380] ;  /* 0x0000e000ff0c7b82 */ /* 0x000e240000000a00 */
[----:B0-----:R-:W-:-:S05]  /*0270*/  IMAD.WIDE.U32 R22, R4, 0x4, R12 ;  /* 0x0000000404167825 */ /* 0x001fca00078e000c */
[----:B------:R0:W2:Y:S01]  /*0280*/  LDG.E R9, desc[UR6][R22.64] ;  /* 0x0000000616097981 */ /* 0x0000a2000c1e1900 */
[C---:B------:R-:W-:Y:S02]  /*0290*/  IADD3 R11, PT, PT, R4.reuse, 0x200, RZ ;  /* 0x00000200040b7810 */ /* 0x040fe40007ffe0ff */
[C---:B------:R-:W-:Y:S02]  /*02a0*/  IADD3 R21, PT, PT, R4.reuse, 0x400, RZ ;  /* 0x0000040004157810 */ /* 0x040fe40007ffe0ff */
[C---:B------:R-:W-:Y:S01]  /*02b0*/  IADD3 R17, PT, PT, R4.reuse, 0x600, RZ ;  /* 0x0000060004117810 */ /* 0x040fe20007ffe0ff */
[----:B------:R-:W-:Y:S01]  /*02c0*/  IMAD.WIDE.U32 R10, R11, 0x4, R12 ;  /* 0x000000040b0a7825 */ /* 0x000fe200078e000c */
[----:B------:R-:W-:-:S03]  /*02d0*/  IADD3 R19, PT, PT, R4, 0x800, RZ ;  /* 0x0000080004137810 */ /* 0x000fc60007ffe0ff */
[--C-:B------:R-:W-:Y:S02]  /*02e0*/  IMAD.WIDE.U32 R20, R21, 0x4, R12.reuse ;  /* 0x0000000415147825 */ /* 0x100fe400078e000c */
[----:B------:R1:W3:Y:S01]  /*02f0*/  LDG.E R10, desc[UR6][R10.64] ;  /* 0x000000060a0a7981 */ /* 0x0002e2000c1e1900 */
[C---:B------:R-:W-:Y:S01]  /*0300*/  IADD3 R15, PT, PT, R4.reuse, 0xa00, RZ ;  /* 0x00000a00040f7810 */ /* 0x040fe20007ffe0ff */
[--C-:B------:R-:W-:Y:S01]  /*0310*/  IMAD.WIDE.U32 R16, R17, 0x4, R12.reuse ;  /* 0x0000000411107825 */ /* 0x100fe200078e000c */
[----:B------:R-:W-:Y:S01]  /*0320*/  IADD3 R25, PT, PT, R4, 0xc00, RZ ;  /* 0x00000c0004197810 */ /* 0x000fe20007ffe0ff */
[----:B------:R4:W5:Y:S02]  /*0330*/  LDG.E R29, desc[UR6][R20.64] ;  /* 0x00000006141d7981 */ /* 0x000964000c1e1900 */
[--C-:B------:R-:W-:Y:S02]  /*0340*/  IMAD.WIDE.U32 R18, R19, 0x4, R12.reuse ;  /* 0x0000000413127825 */ /* 0x100fe400078e000c */
[----:B------:R4:W5:Y:S02]  /*0350*/  LDG.E R28, desc[UR6][R16.64] ;  /* 0x00000006101c7981 */ /* 0x000964000c1e1900 */
[----:B0-----:R-:W-:-:S02]  /*0360*/  IMAD.WIDE.U32 R22, R15, 0x4, R12 ;  /* 0x000000040f167825 */ /* 0x001fc400078e000c */
[----:B------:R-:W5:Y:S01]  /*0370*/  LDG.E R27, desc[UR6][R18.64] ;  /* 0x00000006121b7981 */ /* 0x000f62000c1e1900 */
[C---:B-1----:R-:W-:Y:S01]  /*0380*/  IADD3 R11, PT, PT, R4.reuse, 0xe00, RZ ;  /* 0x00000e00040b7810 */ /* 0x042fe20007ffe0ff */
[--C-:B----4-:R-:W-:Y:S02]  /*0390*/  IMAD.WIDE.U32 R20, R25, 0x4, R12.reuse ;  /* 0x0000000419147825 */ /* 0x110fe400078e000c */
[----:B------:R0:W4:Y:S01]  /*03a0*/  LDG.E R26, desc[UR6][R22.64] ;  /* 0x00000006161a7981 */ /* 0x000122000c1e1900 */
[C---:B------:R-:W-:Y:S01]  /*03b0*/  IADD3 R15, PT, PT, R4.reuse, 0x1000, RZ ;  /* 0x00001000040f7810 */ /* 0x040fe20007ffe0ff */
[----:B------:R-:W-:Y:S01]  /*03c0*/  IMAD.WIDE.U32 R16, R11, 0x4, R12 ;  /* 0x000000040b107825 */ /* 0x000fe200078e000c */
[C---:B------:R-:W-:Y:S01]  /*03d0*/  IADD3 R24, PT, PT, R4.reuse, 0x1200, RZ ;  /* 0x0000120004187810 */ /* 0x040fe20007ffe0ff */
[----:B------:R1:W4:Y:S01]  /*03e0*/  LDG.E R25, desc[UR6][R20.64] ;  /* 0x0000000614197981 */ /* 0x000322000c1e1900 */
[----:B------:R-:W-:-:S03]  /*03f0*/  IADD3 R11, PT, PT, R4, 0x1400, RZ ;  /* 0x00001400040b7810 */ /* 0x000fc60007ffe0ff */
[--C-:B0-----:R-:W-:Y:S02]  /*0400*/  IMAD.WIDE.U32 R22, R24, 0x4, R12.reuse ;  /* 0x0000000418167825 */ /* 0x101fe400078e000c */
[----:B------:R0:W4:Y:S02]  /*0410*/  LDG.E R24, desc[UR6][R16.64] ;  /* 0x0000000610187981 */ /* 0x000124000c1e1900 */
[--C-:B-1----:R-:W-:Y:S01]  /*0420*/  IMAD.WIDE.U32 R20, R15, 0x4, R12.reuse ;  /* 0x000000040f147825 */ /* 0x102fe200078e000c */
[C---:B------:R-:W-:Y:S01]  /*0430*/  IADD3 R15, PT, PT, R4.reuse, 0x1600, RZ ;  /* 0x00001600040f7810 */ /* 0x040fe20007ffe0ff */
[----:B------:R1:W4:Y:S04]  /*0440*/  LDG.E R18, desc[UR6][R22.64] ;  /* 0x0000000616127981 */ /* 0x000328000c1e1900 */
[----:B------:R1:W4:Y:S01]  /*0450*/  LDG.E R19, desc[UR6][R20.64] ;  /* 0x0000000614137981 */ /* 0x000322000c1e1900 */
[----:B0-----:R-:W-:Y:S01]  /*0460*/  IMAD.WIDE.U32 R16, R11, 0x4, R12 ;  /* 0x000000040b107825 */ /* 0x001fe200078e000c */
[----:B-1----:R-:W-:-:S04]  /*0470*/  IADD3 R23, PT, PT, R4, 0x1800, RZ ;  /* 0x0000180004177810 */ /* 0x002fc80007ffe0ff */
[----:B------:R0:W4:Y:S01]  /*0480*/  LDG.E R11, desc[UR6][R16.64] ;  /* 0x00000006100b7981 */ /* 0x000122000c1e1900 */
[C---:B------:R-:W-:Y:S01]  /*0490*/  IADD3 R21, PT, PT, R4.reuse, 0x1a00, RZ ;  /* 0x00001a0004157810 */ /* 0x040fe20007ffe0ff */
[----:B0-----:R-:W-:Y:S01]  /*04a0*/  IMAD.WIDE.U32 R16, R23, 0x4, R12 ;  /* 0x0000000417107825 */ /* 0x001fe200078e000c */
[----:B------:R-:W-:-:S03]  /*04b0*/  IADD3 R23, PT, PT, R4, 0x1c00, RZ ;  /* 0x00001c0004177810 */ /* 0x000fc60007ffe0ff */
[--C-:B------:R-:W-:Y:S02]  /*04c0*/  IMAD.WIDE.U32 R20, R21, 0x4, R12.reuse ;  /* 0x0000000415147825 */ /* 0x100fe400078e000c */
[----:B------:R-:W4:Y:S02]  /*04d0*/  LDG.E R16, desc[UR6][R16.64] ;  /* 0x0000000610107981 */ /* 0x000f24000c1e1900 */
[----:B------:R-:W-:Y:S02]  /*04e0*/  IMAD.WIDE.U32 R22, R23, 0x4, R12 ;  /* 0x0000000417167825 */ /* 0x000fe400078e000c */
[----:B------:R-:W4:Y:S04]  /*04f0*/  LDG.E R20, desc[UR6][R20.64] ;  /* 0x0000000614147981 */ /* 0x000f28000c1e1900 */
[----:B------:R-:W4:Y:S01]  /*0500*/  LDG.E R22, desc[UR6][R22.64] ;  /* 0x0000000616167981 */ /* 0x000f22000c1e1900 */
[----:B--2---:R-:W-:Y:S01]  /*0510*/  FFMA R9, R9, R9, R14 ;  /* 0x0000000909097223 */ /* 0x004fe2000000000e */
[----:B------:R-:W-:-:S06]  /*0520*/  IMAD.WIDE.U32 R14, R15, 0x4, R12 ;  /* 0x000000040f0e7825 */ /* 0x000fcc00078e000c */
[----:B------:R0:W2:Y:S02]  /*0530*/  LDG.E R14, desc[UR6][R14.64] ;  /* 0x000000060e0e7981 */ /* 0x0000a4000c1e1900 */
[----:B0-----:R-:W-:-:S05]  /*0540*/  IADD3 R15, PT, PT, R4, 0x1e00, RZ ;  /* 0x00001e00040f7810 */ /* 0x001fca0007ffe0ff */
[----:B------:R-:W-:-:S06]  /*0550*/  IMAD.WIDE.U32 R12, R15, 0x4, R12 ;  /* 0x000000040f0c7825 */ /* 0x000fcc00078e000c */
[----:B------:R-:W2:Y:S01]  /*0560*/  LDG.E R12, desc[UR6][R12.64] ;  /* 0x000000060c0c7981 */ /* 0x000ea2000c1e1900 */
[----:B---3--:R-:W-:-:S04]  /*0570*/  FFMA R10, R10, R10, R9 ;  /* 0x0000000a0a0a7223 */ /* 0x008fc80000000009 */
[----:B-----5:R-:W-:-:S04]  /*0580*/  FFMA R29, R29, R29, R10 ;  /* 0x0000001d1d1d7223 */ /* 0x020fc8000000000a */
[----:B------:R-:W-:-:S04]  /*0590*/  FFMA R28, R28, R28, R29 ;  /* 0x0000001c1c1c7223 */ /* 0x000fc8000000001d */
[----:B------:R-:W-:-:S04]  /*05a0*/  FFMA R27, R27, R27, R28 ;  /* 0x0000001b1b1b7223 */ /* 0x000fc8000000001c */
[----:B----4-:R-:W-:-:S04]  /*05b0*/  FFMA R26, R26, R26, R27 ;  /* 0x0000001a1a1a7223 */ /* 0x010fc8000000001b */
[----:B------:R-:W-:-:S04]  /*05c0*/  FFMA R25, R25, R25, R26 ;  /* 0x0000001919197223 */ /* 0x000fc8000000001a */
[----:B------:R-:W-:-:S04]  /*05d0*/  FFMA R24, R24, R24, R25 ;  /* 0x0000001818187223 */ /* 0x000fc80000000019 */
[----:B------:R-:W-:-:S04]  /*05e0*/  FFMA R19, R19, R19, R24 ;  /* 0x0000001313137223 */ /* 0x000fc80000000018 */
[----:B------:R-:W-:Y:S01]  /*05f0*/  FFMA R18, R18, R18, R19 ;  /* 0x0000001212127223 */ /* 0x000fe20000000013 */
[----:B------:R-:W-:-:S03]  /*0600*/  IADD3 R8, PT, PT, R8, 0x10, RZ ;  /* 0x0000001008087810 */ /* 0x000fc60007ffe0ff */
[----:B------:R-:W-:Y:S01]  /*0610*/  FFMA R11, R11, R11, R18 ;  /* 0x0000000b0b0b7223 */ /* 0x000fe20000000012 */
[----:B------:R-:W-:Y:S02]  /*0620*/  ISETP.NE.AND P0, PT, R8, RZ, PT ;  /* 0x000000ff0800720c */ /* 0x000fe40003f05270 */
[----:B------:R-:W-:Y:S02]  /*0630*/  IADD3 R7, PT, PT, R7, 0x2000, RZ ;  /* 0x0000200007077810 */ /* 0x000fe40007ffe0ff */
[----:B------:R-:W-:Y:S01]  /*0640*/  IADD3 R4, PT, PT, R4, 0x2000, RZ ;  /* 0x0000200004047810 */ /* 0x000fe20007ffe0ff */
[----:B--2---:R-:W-:-:S04]  /*0650*/  FFMA R11, R14, R14, R11 ;  /* 0x0000000e0e0b7223 */ /* 0x004fc8000000000b */
[----:B------:R-:W-:-:S04]  /*0660*/  FFMA R11, R16, R16, R11 ;  /* 0x00000010100b7223 */ /* 0x000fc8000000000b */
[----:B------:R-:W-:-:S04]  /*0670*/  FFMA R11, R20, R20, R11 ;  /* 0x00000014140b7223 */ /* 0x000fc8000000000b */
[----:B------:R-:W-:-:S04]  /*0680*/  FFMA R11, R22, R22, R11 ;  /* 0x00000016160b7223 */ /* 0x000fc8000000000b */
[----:B------:R-:W-:Y:S01]  /*0690*/  FFMA R14, R12, R12, R11 ;  /* 0x0000000c0c0e7223 */ /* 0x000fe2000000000b */
[----:B------:R-:W-:Y:S06]  /*06a0*/  @P0 BRA `(.L_x_404) ;  /* 0xfffffff800ec0947 */ /* 0x000fec000383ffff */
[----:B------:R-:W-:Y:S05]  /*06b0*/  BSYNC.RECONVERGENT B3 ;  /* 0x0000000000037941 */ /* 0x000fea0003800200 */
.L_x_403:
[----:B------:R-:W-:-:S07]  /*06c0*/  IADD3 R4, PT, PT, R7, -0x1000, RZ ;  /* 0xfffff00007047810 */ /* 0x000fce0007ffe0ff */
.L_x_402:
[----:B------:R-:W-:Y:S05]  /*06d0*/  BSYNC.RECONVERGENT B2 ;  /* 0x0000000000027941 */ /* 0x000fea0003800200 */
.L_x_401:
[----:B------:R-:W-:-:S13]  /*06e0*/  ISETP.NE.AND P0, PT, R6, RZ, PT ;  /* 0x000000ff0600720c */ /* 0x000fda0003f05270 */
[----:B------:R-:W-:Y:S05]  /*06f0*/  @!P0 BRA `(.L_x_400) ;  /* 0x0000000400308947 */ /* 0x000fea0003800000 */
[----:B------:R-:W-:Y:S01]  /*0700*/  ISETP.GE.U32.AND P0, PT, R6, 0x8, PT ;  /* 0x000000080600780c */ /* 0x000fe20003f06070 */
[----:B------:R-:W-:Y:S01]  /*0710*/  BSSY.RECONVERGENT B2, `(.L_x_405) ;  /* 0x0000026000027945 */ /* 0x000fe20003800200 */
[----:B------:R-:W-:-:S04]  /*0720*/  LOP3.LUT R22, R5, 0x7, RZ, 0xc0, !PT ;  /* 0x0000000705167812 */ /* 0x000fc800078ec0ff */
[----:B------:R-:W-:-:S07]  /*0730*/  ISETP.NE.AND P1, PT, R22, RZ, PT ;  /* 0x000000ff1600720c */ /* 0x000fce0003f25270 */
[----:B------:R-:W-:Y:S06]  /*0740*/  @!P0 BRA `(.L_x_406) ;  /* 0x0000000000888947 */ /* 0x000fec0003800000 */
[----:B------:R-:W0:Y:S01]  /*0750*/  LDC.64 R6, c[0x0][0x380] ;  /* 0x0000e000ff067b82 */ /* 0x000e220000000a00 */
[----:B------:R-:W-:-:S04]  /*0760*/  LEA R19, R3, R4, 0xd ;  /* 0x0000000403137211 */ /* 0x000fc800078e68ff */
[C---:B------:R-:W-:Y:S02]  /*0770*/  IADD3 R17, PT, PT, R19.reuse, 0x200, RZ ;  /* 0x0000020013117810 */ /* 0x040fe40007ffe0ff */
[C---:B------:R-:W-:Y:S02]  /*0780*/  IADD3 R21, PT, PT, R19.reuse, 0x400, RZ ;  /* 0x0000040013157810 */ /* 0x040fe40007ffe0ff */
[C---:B------:R-:W-:Y:S02]  /*0790*/  IADD3 R13, PT, PT, R19.reuse, 0x600, RZ ;  /* 0x00000600130d7810 */ /* 0x040fe40007ffe0ff */
[C---:B------:R-:W-:Y:S01]  /*07a0*/  IADD3 R9, PT, PT, R19.reuse, 0x800, RZ ;  /* 0x0000080013097810 */ /* 0x040fe20007ffe0ff */
[----:B0-----:R-:W-:-:S04]  /*07b0*/  IMAD.WIDE.U32 R10, R19, 0x4, R6 ;  /* 0x00000004130a7825 */ /* 0x001fc800078e0006 */
[--C-:B------:R-:W-:Y:S01]  /*07c0*/  IMAD.WIDE.U32 R16, R17, 0x4, R6.reuse ;  /* 0x0000000411107825 */ /* 0x100fe200078e0006 */
[----:B------:R0:W2:Y:S03]  /*07d0*/  LDG.E R15, desc[UR6][R10.64] ;  /* 0x000000060a0f7981 */ /* 0x0000a6000c1e1900 */
[--C-:B------:R-:W-:Y:S01]  /*07e0*/  IMAD.WIDE.U32 R20, R21, 0x4, R6.reuse ;  /* 0x0000000415147825 */ /* 0x100fe200078e0006 */
[----:B------:R1:W3:Y:S03]  /*07f0*/  LDG.E R18, desc[UR6][R16.64] ;  /* 0x0000000610127981 */ /* 0x0002e6000c1e1900 */
[--C-:B------:R-:W-:Y:S01]  /*0800*/  IMAD.WIDE.U32 R12, R13, 0x4, R6.reuse ;  /* 0x000000040d0c7825 */ /* 0x100fe200078e0006 */
[----:B------:R-:W-:Y:S01]  /*0810*/  IADD3 R23, PT, PT, R19, 0xa00, RZ ;  /* 0x00000a0013177810 */ /* 0x000fe20007ffe0ff */
[----:B------:R-:W4:Y:S02]  /*0820*/  LDG.E R20, desc[UR6][R20.64] ;  /* 0x0000000614147981 */ /* 0x000f24000c1e1900 */
[--C-:B------:R-:W-:Y:S01]  /*0830*/  IMAD.WIDE.U32 R8, R9, 0x4, R6.reuse ;  /* 0x0000000409087825 */ /* 0x100fe200078e0006 */
[----:B------:R-:W-:Y:S01]  /*0840*/  IADD3 R25, PT, PT, R19, 0xc00, RZ ;  /* 0x00000c0013197810 */ /* 0x000fe20007ffe0ff */
[----:B------:R-:W5:Y:S02]  /*0850*/  LDG.E R12, desc[UR6][R12.64] ;  /* 0x000000060c0c7981 */ /* 0x000f64000c1e1900 */
[--C-:B0-----:R-:W-:Y:S01]  /*0860*/  IMAD.WIDE.U32 R10, R23, 0x4, R6.reuse ;  /* 0x00000004170a7825 */ /* 0x101fe200078e0006 */
[----:B------:R-:W-:Y:S01]  /*0870*/  IADD3 R19, PT, PT, R19, 0xe00, RZ ;  /* 0x00000e0013137810 */ /* 0x000fe20007ffe0ff */
[----:B------:R-:W5:Y:S02]  /*0880*/  LDG.E R8, desc[UR6][R8.64] ;  /* 0x0000000608087981 */ /* 0x000f64000c1e1900 */
[----:B-1----:R-:W-:-:S02]  /*0890*/  IMAD.WIDE.U32 R16, R25, 0x4, R6 ;  /* 0x0000000419107825 */ /* 0x002fc400078e0006 */
[----:B------:R-:W5:Y:S02]  /*08a0*/  LDG.E R10, desc[UR6][R10.64] ;  /* 0x000000060a0a7981 */ /* 0x000f64000c1e1900 */
[----:B------:R-:W-:Y:S02]  /*08b0*/  IMAD.WIDE.U32 R6, R19, 0x4, R6 ;  /* 0x0000000413067825 */ /* 0x000fe400078e0006 */
        /* <DEDUP_REMOVED lines=11> */
.L_x_406:
[----:B------:R-:W-:Y:S05]  /*0970*/  BSYNC.RECONVERGENT B2 ;  /* 0x0000000000027941 */ /* 0x000fea0003800200 */
.L_x_405:
        /* <DEDUP_REMOVED lines=10> */
[C---:B------:R-:W-:Y:S01]  /*0a20*/  IADD3 R17, PT, PT, R13.reuse, 0x600, RZ ;  /* 0x000006000d117810 */ /* 0x040fe20007ffe0ff */
[----:B0-----:R-:W-:-:S04]  /*0a30*/  IMAD.WIDE.U32 R8, R13, 0x4, R6 ;  /* 0x000000040d087825 */ /* 0x001fc800078e0006 */
[--C-:B------:R-:W-:Y:S02]  /*0a40*/  IMAD.WIDE.U32 R10, R11, 0x4, R6.reuse ;  /* 0x000000040b0a7825 */ /* 0x100fe400078e0006 */
[----:B------:R-:W2:Y:S02]  /*0a50*/  LDG.E R9, desc[UR6][R8.64] ;  /* 0x0000000608097981 */ /* 0x000ea4000c1e1900 */
[--C-:B------:R-:W-:Y:S02]  /*0a60*/  IMAD.WIDE.U32 R12, R15, 0x4, R6.reuse ;  /* 0x000000040f0c7825 */ /* 0x100fe400078e0006 */
[----:B------:R-:W3:Y:S02]  /*0a70*/  LDG.E R11, desc[UR6][R10.64] ;  /* 0x000000060a0b7981 */ /* 0x000ee4000c1e1900 */
[----:B------:R-:W-:Y:S02]  /*0a80*/  IMAD.WIDE.U32 R6, R17, 0x4, R6 ;  /* 0x0000000411067825 */ /* 0x000fe400078e0006 */
[----:B------:R-:W4:Y:S04]  /*0a90*/  LDG.E R13, desc[UR6][R12.64] ;  /* 0x000000060c0d7981 */ /* 0x000f28000c1e1900 */
[----:B------:R-:W5:Y:S01]  /*0aa0*/  LDG.E R7, desc[UR6][R6.64] ;  /* 0x0000000606077981 */ /* 0x000f62000c1e1900 */
[----:B------:R-:W-:Y:S01]  /*0ab0*/  IADD3 R4, PT, PT, R4, 0x800, RZ ;  /* 0x0000080004047810 */ /* 0x000fe20007ffe0ff */
[----:B--2---:R-:W-:-:S04]  /*0ac0*/  FFMA R14, R9, R9, R14 ;  /* 0x00000009090e7223 */ /* 0x004fc8000000000e */
[----:B---3--:R-:W-:-:S04]  /*0ad0*/  FFMA R14, R11, R11, R14 ;  /* 0x0000000b0b0e7223 */ /* 0x008fc8000000000e */
[----:B----4-:R-:W-:-:S04]  /*0ae0*/  FFMA R14, R13, R13, R14 ;  /* 0x0000000d0d0e7223 */ /* 0x010fc8000000000e */
[----:B-----5:R-:W-:-:S07]  /*0af0*/  FFMA R14, R7, R7, R14 ;  /* 0x00000007070e7223 */ /* 0x020fce000000000e */
.L_x_408:
[----:B------:R-:W-:Y:S05]  /*0b00*/  BSYNC.RECONVERGENT B2 ;  /* 0x0000000000027941 */ /* 0x000fea0003800200 */
.L_x_407:
[----:B------:R-:W-:Y:S05]  /*0b10*/  @!P1 BRA `(.L_x_400) ;  /* 0x0000000000289947 */ /* 0x000fea0003800000 */
[----:B------:R-:W0:Y:S01]  /*0b20*/  LDC.64 R6, c[0x0][0x380] ;  /* 0x0000e000ff067b82 */ /* 0x000e220000000a00 */
[----:B------:R-:W-:Y:S02]  /*0b30*/  LEA R9, R3, R4, 0xd ;  /* 0x0000000403097211 */ /* 0x000fe400078e68ff */
[----:B------:R-:W-:-:S07]  /*0b40*/  IADD3 R8, PT, PT, -R5, RZ, RZ ;  /* 0x000000ff05087210 */ /* 0x000fce0007ffe1ff */
.L_x_409:
[----:B0-----:R-:W-:-:S06]  /*0b50*/  IMAD.WIDE.U32 R4, R9, 0x4, R6 ;  /* 0x0000000409047825 */ /* 0x001fcc00078e0006 */
[----:B------:R-:W2:Y:S01]  /*0b60*/  LDG.E R5, desc[UR6][R4.64] ;  /* 0x0000000604057981 */ /* 0x000ea2000c1e1900 */
[----:B------:R-:W-:Y:S02]  /*0b70*/  IADD3 R8, PT, PT, R8, 0x1, RZ ;  /* 0x0000000108087810 */ /* 0x000fe40007ffe0ff */
[----:B------:R-:W-:Y:S02]  /*0b80*/  IADD3 R9, PT, PT, R9, 0x200, RZ ;  /* 0x0000020009097810 */ /* 0x000fe40007ffe0ff */
[----:B------:R-:W-:Y:S01]  /*0b90*/  ISETP.NE.AND P0, PT, R8, RZ, PT ;  /* 0x000000ff0800720c */ /* 0x000fe20003f05270 */
[----:B--2---:R-:W-:-:S12]  /*0ba0*/  FFMA R14, R5, R5, R14 ;  /* 0x00000005050e7223 */ /* 0x004fd8000000000e */
[----:B------:R-:W-:Y:S05]  /*0bb0*/  @P0 BRA `(.L_x_409) ;  /* 0xfffffffc00e40947 */ /* 0x000fea000383ffff */
.L_x_400:
[----:B------:R-:W-:Y:S05]  /*0bc0*/  BSYNC.RECONVERGENT B1 ;  /* 0x0000000000017941 */ /* 0x000fea0003800200 */
.L_x_399:
[----:B------:R-:W-:-:S13]  /*0bd0*/  ISETP.GE.U32.AND P0, PT, R0, 0x200, PT ;  /* 0x000002000000780c */ /* 0x000fda0003f06070 */
        /* <DEDUP_REMOVED lines=33> */
[----:B------:R-:W0:Y:S04]  /*0df0*/  LDS.128 R12, [UR4+0x10] ;  /* 0x00001004ff0c7984 */ /* 0x000e280008000c00 */
[----:B------:R-:W2:Y:S04]  /*0e00*/  LDS.128 R8, [UR4+0x20] ;  /* 0x00002004ff087984 */ /* 0x000ea80008000c00 */
[----:B-1----:R-:W1:Y:S04]  /*0e10*/  LDS.128 R4, [UR4+0x30] ;  /* 0x00003004ff047984 */ /* 0x002e680008000c00 */
[----:B------:R-:W3:Y:S01]  /*0e20*/  LDS.128 R16, [UR4+0x40] ;  /* 0x00004004ff107984 */ /* 0x000ee20008000c00 */
[----:B0-----:R-:W-:-:S04]  /*0e30*/  FADD R13, R20, R13 ;  /* 0x0000000d140d7221 */ /* 0x001fc80000000000 */
[----:B------:R-:W-:-:S04]  /*0e40*/  FADD R14, R13, R14 ;  /* 0x0000000e0d0e7221 */ /* 0x000fc80000000000 */
[----:B------:R-:W-:-:S04]  /*0e50*/  FADD R15, R14, R15 ;  /* 0x0000000f0e0f7221 */ /* 0x000fc80000000000 */
[----:B--2---:R-:W-:-:S04]  /*0e60*/  FADD R8, R15, R8 ;  /* 0x000000080f087221 */ /* 0x004fc80000000000 */
[----:B------:R-:W-:-:S04]  /*0e70*/  FADD R9, R8, R9 ;  /* 0x0000000908097221 */ /* 0x000fc80000000000 */
[----:B------:R-:W-:-:S04]  /*0e80*/  FADD R10, R9, R10 ;  /* 0x0000000a090a7221 */ /* 0x000fc80000000000 */
[----:B------:R-:W-:-:S04]  /*0e90*/  FADD R11, R10, R11 ;  /* 0x0000000b0a0b7221 */ /* 0x000fc80000000000 */
[----:B-1----:R-:W-:-:S04]  /*0ea0*/  FADD R4, R11, R4 ;  /* 0x000000040b047221 */ /* 0x002fc80000000000 */
        /* <DEDUP_REMOVED lines=8> */
.L_x_410:
[----:B------:R-:W0:Y:S01]  /*0f30*/  S2R R8, SR_LANEID ;  /* 0x0000000000087919 */ /* 0x000e220000000000 */
[----:B------:R-:W-:-:S04]  /*0f40*/  LOP3.LUT R4, R2, 0x3e0, RZ, 0xc0, !PT ;  /* 0x000003e002047812 */ /* 0x000fc800078ec0ff */
[----:B------:R-:W-:Y:S02]  /*0f50*/  IADD3 R5, PT, PT, R4, 0x20, RZ ;  /* 0x0000002004057810 */ /* 0x000fe40007ffe0ff */
[----:B------:R-:W-:Y:S02]  /*0f60*/  LOP3.LUT R7, RZ, R4, RZ, 0x33, !PT ;  /* 0x00000004ff077212 */ /* 0x000fe400078e33ff */
[----:B------:R-:W-:Y:S02]  /*0f70*/  ISETP.GT.U32.AND P0, PT, R5, R0, PT ;  /* 0x000000000500720c */ /* 0x000fe40003f04070 */
[----:B------:R-:W-:-:S04]  /*0f80*/  IADD3 R7, PT, PT, R0, R7, RZ ;  /* 0x0000000700077210 */ /* 0x000fc80007ffe0ff */
[----:B------:R-:W-:-:S05]  /*0f90*/  SEL R7, R7, 0x1f, P0 ;  /* 0x0000001f07077807 */ /* 0x000fca0000000000 */
[----:B------:R-:W1:Y:S01]  /*0fa0*/  SHFL.DOWN PT, R4, R14, 0x1, R7 ;  /* 0x082000000e047989 */ /* 0x000e6200000e0007 */
[C---:B0-----:R-:W-:Y:S02]  /*0fb0*/  ISETP.GE.AND P0, PT, R8.reuse, R7, PT ;  /* 0x000000070800720c */ /* 0x041fe40003f06270 */
[C---:B------:R-:W-:Y:S02]  /*0fc0*/  IADD3 R6, PT, PT, R8.reuse, 0x2, RZ ;  /* 0x0000000208067810 */ /* 0x040fe40007ffe0ff */
[----:B------:R-:W-:-:S09]  /*0fd0*/  ISETP.NE.AND P1, PT, R8, RZ, PT ;  /* 0x000000ff0800720c */ /* 0x000fd20003f25270 */
[----:B-1----:R-:W-:Y:S01]  /*0fe0*/  @!P0 FADD R14, R4, R14 ;  /* 0x0000000e040e8221 */ /* 0x002fe20000000000 */
[----:B------:R-:W-:Y:S02]  /*0ff0*/  ISETP.GT.AND P0, PT, R6, R7, PT ;  /* 0x000000070600720c */ /* 0x000fe40003f04270 */
[----:B------:R-:W-:Y:S01]  /*1000*/  IADD3 R6, PT, PT, R8, 0x4, RZ ;  /* 0x0000000408067810 */ /* 0x000fe20007ffe0ff */
[----:B------:R-:W0:Y:S01]  /*1010*/  @!P1 S2R R9, SR_CgaCtaId ;  /* 0x0000000000099919 */ /* 0x000e220000008800 */
        /* <DEDUP_REMOVED lines=23> */
[----:B------:R-:W1:Y:S01]  /*1190*/  S2UR UR5, SR_CgaCtaId ;  /* 0x00000000000579c3 */ /* 0x000e620000008800 */
[----:B------:R-:W-:Y:S01]  /*11a0*/  UMOV UR4, 0x400 ;  /* 0x0000040000047882 */ /* 0x000fe20000000000 */
[C---:B------:R-:W-:Y:S02]  /*11b0*/  ISETP.GT.U32.AND P2, PT, R0.reuse, 0x20, PT ;  /* 0x000000200000780c */ /* 0x040fe40003f44070 */
[C---:B------:R-:W-:Y:S02]  /*11c0*/  ISETP.GT.U32.AND P3, PT, R0.reuse, 0x40, PT ;  /* 0x000000400000780c */ /* 0x040fe40003f64070 */
[C---:B------:R-:W-:Y:S02]  /*11d0*/  ISETP.GT.U32.AND P1, PT, R0.reuse, 0x60, PT ;  /* 0x000000600000780c */ /* 0x040fe40003f24070 */
[----:B------:R-:W-:Y:S01]  /*11e0*/  ISETP.GT.U32.AND P4, PT, R0, 0xc0, PT ;  /* 0x000000c00000780c */ /* 0x000fe20003f84070 */
[----:B-1----:R-:W-:-:S09]  /*11f0*/  ULEA UR4, UR5, UR4, 0x18 ;  /* 0x0000000405047291 */ /* 0x002fd2000f8ec0ff */
[----:B0-----:R-:W0:Y:S04]  /*1200*/  LDS.128 R4, [UR4+0x10] ;  /* 0x00001004ff047984 */ /* 0x001e280008000c00 */
[----:B------:R-:W1:Y:S04]  /*1210*/  LDS.128 R8, [UR4+0x20] ;  /* 0x00002004ff087984 */ /* 0x000e680008000c00 */
[----:B------:R-:W2:Y:S04]  /*1220*/  LDS.128 R12, [UR4+0x30] ;  /* 0x00003004ff0c7984 */ /* 0x000ea80008000c00 */
[----:B------:R-:W3:Y:S01]  /*1230*/  LDS.128 R16, [UR4+0x40] ;  /* 0x00004004ff107984 */ /* 0x000ee20008000c00 */
[----:B0-----:R-:W-:Y:S01]  /*1240*/  @P2 FADD R20, R20, R5 ;  /* 0x0000000514142221 */ /* 0x001fe20000000000 */
[----:B------:R-:W-:-:S03]  /*1250*/  ISETP.GT.U32.AND P2, PT, R0, 0x80, PT ;  /* 0x000000800000780c */ /* 0x000fc60003f44070 */
[----:B------:R-:W-:Y:S01]  /*1260*/  @P3 FADD R20, R20, R6 ;  /* 0x0000000614143221 */ /* 0x000fe20000000000 */
[----:B------:R-:W-:-:S03]  /*1270*/  ISETP.GT.U32.AND P3, PT, R0, 0xa0, PT ;  /* 0x000000a00000780c */ /* 0x000fc60003f64070 */
[----:B------:R-:W-:Y:S01]  /*1280*/  @P1 FADD R20, R20, R7 ;  /* 0x0000000714141221 */ /* 0x000fe20000000000 */
[----:B------:R-:W-:-:S05]  /*1290*/  ISETP.GT.U32.AND P1, PT, R0, 0xe0, PT ;  /* 0x000000e00000780c */ /* 0x000fca0003f24070 */
[----:B-1----:R-:W-:Y:S01]  /*12a0*/  @P2 FADD R20, R20, R8 ;  /* 0x0000000814142221 */ /* 0x002fe20000000000 */
[----:B------:R-:W-:-:S03]  /*12b0*/  ISETP.GT.U32.AND P2, PT, R0, 0x100, PT ;  /* 0x000001000000780c */ /* 0x000fc60003f44070 */
[----:B------:R-:W-:Y:S01]  /*12c0*/  @P3 FADD R20, R20, R9 ;  /* 0x0000000914143221 */ /* 0x000fe20000000000 */
[----:B------:R-:W-:-:S03]  /*12d0*/  ISETP.GT.U32.AND P3, PT, R0, 0x120, PT ;  /* 0x000001200000780c */ /* 0x000fc60003f64070 */
[----:B------:R-:W-:Y:S01]  /*12e0*/  @P4 FADD R20, R20, R10 ;  /* 0x0000000a14144221 */ /* 0x000fe20000000000 */
[----:B------:R-:W-:-:S03]  /*12f0*/  ISETP.GT.U32.AND P4, PT, R0, 0x140, PT ;  /* 0x000001400000780c */ /* 0x000fc60003f84070 */
[----:B------:R-:W-:Y:S01]  /*1300*/  @P1 FADD R20, R20, R11 ;  /* 0x0000000b14141221 */ /* 0x000fe20000000000 */
[----:B------:R-:W-:-:S03]  /*1310*/  ISETP.GT.U32.AND P1, PT, R0, 0x160, PT ;  /* 0x000001600000780c */ /* 0x000fc60003f24070 */
[----:B--2---:R-:W-:Y:S01]  /*1320*/  @P2 FADD R20, R20, R12 ;  /* 0x0000000c14142221 */ /* 0x004fe20000000000 */
[----:B------:R-:W-:-:S03]  /*1330*/  ISETP.GT.U32.AND P2, PT, R0, 0x180, PT ;  /* 0x000001800000780c */ /* 0x000fc60003f44070 */
[----:B------:R-:W-:Y:S01]  /*1340*/  @P3 FADD R20, R20, R13 ;  /* 0x0000000d14143221 */ /* 0x000fe20000000000 */
[----:B------:R-:W-:-:S03]  /*1350*/  ISETP.GT.U32.AND P3, PT, R0, 0x1a0, PT ;  /* 0x000001a00000780c */ /* 0x000fc60003f64070 */
[----:B------:R-:W-:Y:S01]  /*1360*/  @P4 FADD R20, R20, R14 ;  /* 0x0000000e14144221 */ /* 0x000fe20000000000 */
[----:B------:R-:W-:-:S03]  /*1370*/  ISETP.GT.U32.AND P4, PT, R0, 0x1c0, PT ;  /* 0x000001c00000780c */ /* 0x000fc60003f84070 */
[----:B------:R-:W-:Y:S01]  /*1380*/  @P1 FADD R20, R20, R15 ;  /* 0x0000000f14141221 */ /* 0x000fe20000000000 */
[----:B------:R-:W-:-:S03]  /*1390*/  ISETP.GT.U32.AND P1, PT, R0, 0x1e0, PT ;  /* 0x000001e00000780c */ /* 0x000fc60003f24070 */
[----:B---3--:R-:W-:-:S04]  /*13a0*/  @P2 FADD R20, R20, R16 ;  /* 0x0000001014142221 */ /* 0x008fc80000000000 */
[----:B------:R-:W-:-:S04]  /*13b0*/  @P3 FADD R20, R20, R17 ;  /* 0x0000001114143221 */ /* 0x000fc80000000000 */
[----:B------:R-:W-:-:S04]  /*13c0*/  @P4 FADD R20, R20, R18 ;  /* 0x0000001214144221 */ /* 0x000fc80000000000 */
[----:B------:R-:W-:Y:S01]  /*13d0*/  @P1 FADD R20, R20, R19 ;  /* 0x0000001314141221 */ /* 0x000fe20000000000 */
[----:B------:R-:W-:Y:S06]  /*13e0*/  BRA `(.L_x_411) ;  /* 0x0000001400407947 */ /* 0x000fec0003800000 */
.L_x_396:
[----:B------:R-:W0:Y:S01]  /*13f0*/  S2R R2, SR_TID.X ;  /* 0x0000000000027919 */ /* 0x000e220000002100 */
[----:B------:R-:W1:Y:S02]  /*1400*/  LDCU.64 UR4, c[0x0][0x380] ;  /* 0x00007000ff0477ac */ /* 0x000e640008000a00 */
[----:B-1----:R-:W-:Y:S02]  /*1410*/  MOV R4, UR4 ;  /* 0x0000000400047c02 */ /* 0x002fe40008000f00 */
[----:B------:R-:W-:Y:S02]  /*1420*/  MOV R5, UR5 ;  /* 0x0000000500057c02 */ /* 0x000fe40008000f00 */
[----:B0-----:R-:W-:-:S05]  /*1430*/  LEA R7, R3, R2, 0xd ;  /* 0x0000000203077211 */ /* 0x001fca00078e68ff */
[----:B------:R-:W-:-:S05]  /*1440*/  IMAD.WIDE.U32 R6, R7, 0x4, R4 ;  /* 0x0000000407067825 */ /* 0x000fca00078e0004 */
        /* <DEDUP_REMOVED lines=16> */
[----:B------:R-:W-:Y:S01]  /*1550*/  ISETP.GE.U32.AND P0, PT, R0, R11, PT ;  /* 0x0000000b0000720c */ /* 0x000fe20003f06070 */
[----:B--2---:R-:W-:Y:S01]  /*1560*/  FMUL R22, R22, R22 ;  /* 0x0000001616167220 */ /* 0x004fe20000400000 */
[----:B---3--:R-:W-:Y:S01]  /*1570*/  FMUL R23, R23, R23 ;  /* 0x0000001717177220 */ /* 0x008fe20000400000 */
[----:B----4-:R-:W-:Y:S01]  /*1580*/  FMUL R25, R24, R24 ;  /* 0x0000001818197220 */ /* 0x010fe20000400000 */
[----:B-----5:R-:W-:Y:S01]  /*1590*/  FMUL R26, R26, R26 ;  /* 0x0000001a1a1a7220 */ /* 0x020fe20000400000 */
[----:B------:R-:W-:Y:S01]  /*15a0*/  FMUL R9, R9, R9 ;  /* 0x0000000909097220 */ /* 0x000fe20000400000 */
[----:B------:R-:W-:Y:S01]  /*15b0*/  FMUL R12, R12, R12 ;  /* 0x0000000c0c0c7220 */ /* 0x000fe20000400000 */
[----:B------:R-:W-:Y:S01]  /*15c0*/  FMUL R13, R13, R13 ;  /* 0x0000000d0d0d7220 */ /* 0x000fe20000400000 */
        /* <DEDUP_REMOVED lines=17> */
[----:B------:R-:W-:Y:S01]  /*16e0*/  LEA R9, R3, R11, 0xd ;  /* 0x0000000b03097211 */ /* 0x000fe200078e68ff */
[----:B------:R-:W-:Y:S01]  /*16f0*/  UMOV UR4, URZ ;  /* 0x000000ff00047c82 */ /* 0x000fe20008000000 */
[----:B------:R-:W-:Y:S02]  /*1700*/  IADD3 R0, PT, PT, R8, -0x2000, RZ ;  /* 0xffffe00008007810 */ /* 0x000fe40007ffe0ff */
[----:B------:R-:W-:Y:S02]  /*1710*/  LOP3.LUT R6, RZ, R2, RZ, 0x33, !PT ;  /* 0x00000002ff067212 */ /* 0x000fe400078e33ff */
[----:B------:R-:W-:Y:S02]  /*1720*/  ISETP.GT.U32.AND P0, PT, R9, R0, PT ;  /* 0x000000000900720c */ /* 0x000fe40003f04070 */
[----:B------:R-:W-:Y:S02]  /*1730*/  IADD3 R6, PT, PT, -R11, R8, R6 ;  /* 0x000000080b067210 */ /* 0x000fe40007ffe106 */
[----:B------:R-:W-:-:S02]  /*1740*/  IADD3 R7, PT, PT, R9, 0x1000, R2 ;  /* 0x0000100009077810 */ /* 0x000fc40007ffe002 */
[----:B------:R-:W-:Y:S01]  /*1750*/  MOV R2, R9 ;  /* 0x0000000900027202 */ /* 0x000fe20000000f00 */
[----:B------:R-:W-:-:S06]  /*1760*/  IMAD R6, R3, -0x2000, R6 ;  /* 0xffffe00003067824 */ /* 0x000fcc00078e0206 */
[----:B------:R-:W-:Y:S05]  /*1770*/  @P0 BRA `(.L_x_413) ;  /* 0x0000000000d80947 */ /* 0x000fea0003800000 */
[----:B------:R-:W0:Y:S08]  /*1780*/  LDC R8, c[0x0][0x3a8] ;  /* 0x0000ea00ff087b82 */ /* 0x000e300000000800 */
[----:B------:R-:W1:Y:S02]  /*1790*/  LDC.64 R4, c[0x0][0x380] ;  /* 0x0000e000ff047b82 */ /* 0x000e640000000a00 */
.L_x_414:
[----:B------:R-:W2:Y:S02]  /*17a0*/  S2R R10, SR_TID.X ;  /* 0x00000000000a7919 */ /* 0x000ea40000002100 */
[----:B--2---:R-:W-:-:S05]  /*17b0*/  IADD3 R13, PT, PT, R10, R9, RZ ;  /* 0x000000090a0d7210 */ /* 0x004fca0007ffe0ff */
        /* <DEDUP_REMOVED lines=13> */
[----:B--2---:R-:W-:-:S04]  /*1890*/  FMUL R15, R15, R15 ;  /* 0x0000000f0f0f7220 */ /* 0x004fc80000400000 */
[----:B---3--:R-:W-:Y:S02]  /*18a0*/  FFMA R15, R14, R14, R15 ;  /* 0x0000000e0e0f7223 */ /* 0x008fe4000000000f */
[----:B------:R-:W2:Y:S01]  /*18b0*/  LDG.E R14, desc[UR6][R12.64+0x7000] ;  /* 0x007000060c0e7981 */ /* 0x000ea2000c1e1900 */
[----:B----4-:R-:W-:-:S03]  /*18c0*/  FFMA R10, R10, R10, R23 ;  /* 0x0000000a0a0a7223 */ /* 0x010fc60000000017 */
[----:B------:R-:W3:Y:S01]  /*18d0*/  LDG.E R23, desc[UR6][R12.64+0x7800] ;  /* 0x007800060c177981 */ /* 0x000ee2000c1e1900 */
[----:B-----5:R-:W-:Y:S01]  /*18e0*/  FMUL R17, R17, R17 ;  /* 0x0000001111117220 */ /* 0x020fe20000400000 */
[----:B------:R-:W-:Y:S02]  /*18f0*/  FADD R10, R10, R15 ;  /* 0x0000000f0a0a7221 */ /* 0x000fe40000000000 */
[----:B------:R-:W4:Y:S01]  /*1900*/  LDG.E R15, desc[UR6][R12.64+0x6000] ;  /* 0x006000060c0f7981 */ /* 0x000f22000c1e1900 */
[----:B------:R-:W-:-:S03]  /*1910*/  FFMA R16, R16, R16, R17 ;  /* 0x0000001010107223 */ /* 0x000fc60000000011 */
[----:B------:R0:W5:Y:S01]  /*1920*/  LDG.E R17, desc[UR6][R12.64+0x6800] ;  /* 0x006800060c117981 */ /* 0x000162000c1e1900 */
[----:B------:R-:W-:-:S04]  /*1930*/  FMUL R22, R22, R22 ;  /* 0x0000001616167220 */ /* 0x000fc80000400000 */
[----:B------:R-:W-:Y:S01]  /*1940*/  FFMA R25, R25, R25, R22 ;  /* 0x0000001919197223 */ /* 0x000fe20000000016 */
[----:B------:R-:W-:Y:S01]  /*1950*/  FMUL R27, R24, R24 ;  /* 0x00000018181b7220 */ /* 0x000fe20000400000 */
[----:B0-----:R-:W-:Y:S01]  /*1960*/  IADD3 R12, PT, PT, -R9, R8, RZ ;  /* 0x00000008090c7210 */ /* 0x001fe20007ffe1ff */
[----:B------:R-:W-:-:S03]  /*1970*/  FMUL R22, R21, R21 ;  /* 0x0000001515167220 */ /* 0x000fc60000400000 */
[----:B------:R-:W-:Y:S01]  /*1980*/  ISETP.GE.U32.AND P0, PT, R12, R11, PT ;  /* 0x0000000b0c00720c */ /* 0x000fe20003f06070 */
[----:B------:R-:W-:Y:S01]  /*1990*/  FFMA R27, R20, R20, R27 ;  /* 0x00000014141b7223 */ /* 0x000fe2000000001b */
[----:B------:R-:W-:Y:S01]  /*19a0*/  FFMA R22, R19, R19, R22 ;  /* 0x0000001313167223 */ /* 0x000fe20000000016 */
[----:B------:R-:W-:-:S03]  /*19b0*/  FADD R25, R16, R25 ;  /* 0x0000001910197221 */ /* 0x000fc60000000000 */
[----:B------:R-:W-:Y:S01]  /*19c0*/  FADD R22, R27, R22 ;  /* 0x000000161b167221 */ /* 0x000fe20000000000 */
[----:B------:R-:W-:Y:S01]  /*19d0*/  FADD R10, R10, R25 ;  /* 0x000000190a0a7221 */ /* 0x000fe20000000000 */
[----:B--2---:R-:W-:Y:S01]  /*19e0*/  FMUL R14, R14, R14 ;  /* 0x0000000e0e0e7220 */ /* 0x004fe20000400000 */
[----:B----4-:R-:W-:-:S04]  /*19f0*/  FMUL R15, R15, R15 ;  /* 0x0000000f0f0f7220 */ /* 0x010fc80000400000 */
[----:B------:R-:W-:Y:S01]  /*1a00*/  FFMA R15, R18, R18, R15 ;  /* 0x00000012120f7223 */ /* 0x000fe2000000000f */
[----:B-----5:R-:W-:-:S04]  /*1a10*/  FFMA R14, R17, R17, R14 ;  /* 0x00000011110e7223 */ /* 0x020fc8000000000e */
[----:B------:R-:W-:-:S04]  /*1a20*/  FADD R15, R15, R14 ;  /* 0x0000000e0f0f7221 */ /* 0x000fc80000000000 */
[----:B------:R-:W-:-:S04]  /*1a30*/  FADD R15, R22, R15 ;  /* 0x0000000f160f7221 */ /* 0x000fc80000000000 */
[----:B------:R-:W-:-:S04]  /*1a40*/  FADD R10, R10, R15 ;  /* 0x0000000f0a0a7221 */ /* 0x000fc80000000000 */
[----:B---3--:R-:W-:Y:S01]  /*1a50*/  FFMA R23, R23, R23, R10 ;  /* 0x0000001717177223 */ /* 0x008fe2000000000a */
[----:B------:R-:W-:Y:S06]  /*1a60*/  @!P0 BRA `(.L_x_412) ;  /* 0x0000000800d48947 */ /* 0x000fec0003800000 */
[C---:B------:R-:W-:Y:S01]  /*1a70*/  IADD3 R9, PT, PT, R11.reuse, R9, RZ ;  /* 0x000000090b097210 */ /* 0x040fe20007ffe0ff */
[----:B------:R-:W-:Y:S01]  /*1a80*/  UIADD3 UR4, UPT, UPT, UR4, 0x1, URZ ;  /* 0x0000000104047890 */ /* 0x000fe2000fffe0ff */
[----:B------:R-:W-:Y:S02]  /*1a90*/  IADD3 R2, PT, PT, R11, R2, RZ ;  /* 0x000000020b027210 */ /* 0x000fe40007ffe0ff */
[----:B------:R-:W-:Y:S02]  /*1aa0*/  ISETP.GT.U32.AND P0, PT, R9, R0, PT ;  /* 0x000000000900720c */ /* 0x000fe40003f04070 */
[C---:B------:R-:W-:Y:S02]  /*1ab0*/  IADD3 R6, PT, PT, -R11.reuse, R6, RZ ;  /* 0x000000060b067210 */ /* 0x040fe40007ffe1ff */
[----:B------:R-:W-:-:S09]  /*1ac0*/  IADD3 R7, PT, PT, R11, R7, RZ ;  /* 0x000000070b077210 */ /* 0x000fd20007ffe0ff */
[----:B------:R-:W-:Y:S05]  /*1ad0*/  @!P0 BRA `(.L_x_414) ;  /* 0xfffffffc00308947 */ /* 0x000fea000383ffff */
.L_x_413:
[----:B------:R-:W0:Y:S01]  /*1ae0*/  S2R R13, SR_TID.X ;  /* 0x00000000000d7919 */ /* 0x000e220000002100 */
[----:B------:R-:W-:Y:S01]  /*1af0*/  IADD3 R0, PT, PT, -R9, R8, RZ ;  /* 0x0000000809007210 */ /* 0x000fe20007ffe1ff */
[----:B------:R-:W-:Y:S03]  /*1b00*/  BSSY.RECONVERGENT B1, `(.L_x_412) ;  /* 0x00000ab000017945 */ /* 0x000fe60003800200 */
[----:B0-----:R-:W-:-:S04]  /*1b10*/  ISETP.GE.AND P0, PT, R13, R0, PT ;  /* 0x000000000d00720c */ /* 0x001fc80003f06270 */
[----:B------:R-:W-:-:S13]  /*1b20*/  ISETP.GE.U32.OR P0, PT, R9, R8, P0 ;  /* 0x000000080900720c */ /* 0x000fda0000706470 */
[----:B------:R-:W-:Y:S05]  /*1b30*/  @P0 BRA `(.L_x_415) ;  /* 0x00000008009c0947 */ /* 0x000fea0003800000 */
[----:B------:R-:W0:Y:S01]  /*1b40*/  LDC R0, c[0x0][0x3ac] ;  /* 0x0000eb00ff007b82 */ /* 0x000e220000000800 */
[----:B------:R-:W-:Y:S01]  /*1b50*/  LOP3.LUT R10, RZ, R13, RZ, 0x33, !PT ;  /* 0x0000000dff0a7212 */ /* 0x000fe200078e33ff */
[----:B------:R-:W-:Y:S06]  /*1b60*/  BSSY.RECONVERGENT B2, `(.L_x_416) ;  /* 0x0000057000027945 */ /* 0x000fec0003800200 */
[----:B------:R-:W1:Y:S01]  /*1b70*/  LDC R11, c[0x0][0x3ac] ;  /* 0x0000eb00ff0b7b82 */ /* 0x000e620000000800 */
[----:B0-----:R-:W-:-:S04]  /*1b80*/  SHF.L.U32 R0, R0, 0xd, RZ ;  /* 0x0000000d00007819 */ /* 0x001fc800000006ff */
[----:B------:R-:W-:Y:S02]  /*1b90*/  LEA R15, R3, R0, 0xd ;  /* 0x00000000030f7211 */ /* 0x000fe400078e68ff */
[----:B------:R-:W-:Y:S02]  /*1ba0*/  MOV R0, R13 ;  /* 0x0000000d00007202 */ /* 0x000fe40000000f00 */
[----:B------:R-:W-:Y:S01]  /*1bb0*/  IADD3 R8, PT, PT, -R15, R8, R10 ;  /* 0x000000080f087210 */ /* 0x000fe20007ffe10a */
[----:B-1----:R-:W-:-:S04]  /*1bc0*/  IMAD R11, R11, UR4, RZ ;  /* 0x000000040b0b7c24 */ /* 0x002fc8000f8e02ff */
[----:B------:R-:W-:-:S05]  /*1bd0*/  IMAD R8, R11, -0x2000, R8 ;  /* 0xffffe0000b087824 */ /* 0x000fca00078e0208 */
[C---:B------:R-:W-:Y:S02]  /*1be0*/  ISETP.GE.U32.AND P0, PT, R8.reuse, 0x1e00, PT ;  /* 0x00001e000800780c */ /* 0x040fe40003f06070 */
[----:B------:R-:W-:-:S04]  /*1bf0*/  LEA.HI R8, R8, 0x1, RZ, 0x17 ;  /* 0x0000000108087811 */ /* 0x000fc800078fb8ff */
[----:B------:R-:W-:-:S07]  /*1c00*/  LOP3.LUT R10, R8, 0xf, RZ, 0xc0, !PT ;  /* 0x0000000f080a7812 */ /* 0x000fce00078ec0ff */
[----:B------:R-:W-:Y:S05]  /*1c10*/  @!P0 BRA `(.L_x_417) ;  /* 0x00000004002c8947 */ /* 0x000fea0003800000 */
[----:B------:R-:W-:Y:S01]  /*1c20*/  LEA.HI R0, R6, 0x1, RZ, 0x17 ;  /* 0x0000000106007811 */ /* 0x000fe200078fb8ff */
[----:B------:R-:W-:Y:S01]  /*1c30*/  BSSY.RECONVERGENT B3, `(.L_x_418) ;  /* 0x0000048000037945 */ /* 0x000fe20003800200 */
[----:B------:R-:W-:Y:S02]  /*1c40*/  LOP3.LUT R11, R13, 0x1000, RZ, 0xfc, !PT ;  /* 0x000010000d0b7812 */ /* 0x000fe400078efcff */
[----:B------:R-:W-:-:S04]  /*1c50*/  LOP3.LUT R0, R0, 0xfffff0, RZ, 0xc0, !PT ;  /* 0x00fffff000007812 */ /* 0x000fc800078ec0ff */
[----:B------:R-:W-:-:S07]  /*1c60*/  IADD3 R0, PT, PT, -R0, RZ, RZ ;  /* 0x000000ff00007210 */ /* 0x000fce0007ffe1ff */
.L_x_419:
[C---:B------:R-:W-:Y:S02]  /*1c70*/  IADD3 R19, PT, PT, R7.reuse, -0x1000, RZ ;  /* 0xfffff00007137810 */ /* 0x040fe40007ffe0ff */
[----:B------:R-:W-:-:S03]  /*1c80*/  IADD3 R21, PT, PT, R7, -0xe00, RZ ;  /* 0xfffff20007157810 */ /* 0x000fc60007ffe0ff */
[----:B------:R-:W-:Y:S01]  /*1c90*/  IMAD.WIDE.U32 R18, R19, 0x4, R4 ;  /* 0x0000000413127825 */ /* 0x000fe200078e0004 */
[----:B------:R-:W-:-:S04]  /*1ca0*/  IADD3 R15, PT, PT, R7, -0xc00, RZ ;  /* 0xfffff400070f7810 */ /* 0x000fc80007ffe0ff */
[----:B------:R0:W2:Y:S01]  /*1cb0*/  LDG.E R22, desc[UR6][R18.64] ;  /* 0x0000000612167981 */ /* 0x0000a2000c1e1900 */
[----:B------:R-:W-:-:S04]  /*1cc0*/  IMAD.WIDE.U32 R20, R21, 0x4, R4 ;  /* 0x0000000415147825 */ /* 0x000fc800078e0004 */
[--C-:B------:R-:W-:Y:S01]  /*1cd0*/  IMAD.WIDE.U32 R14, R15, 0x4, R4.reuse ;  /* 0x000000040f0e7825 */ /* 0x100fe200078e0004 */
[----:B------:R1:W3:Y:S04]  /*1ce0*/  LDG.E R17, desc[UR6][R20.64] ;  /* 0x0000000614117981 */ /* 0x0002e8000c1e1900 */
[----:B------:R4:W5:Y:S01]  /*1cf0*/  LDG.E R16, desc[UR6][R14.64] ;  /* 0x000000060e107981 */ /* 0x000962000c1e1900 */
[C---:B------:R-:W-:Y:S02]  /*1d00*/  IADD3 R13, PT, PT, R7.reuse, -0xa00, RZ ;  /* 0xfffff600070d7810 */ /* 0x040fe40007ffe0ff */
[C---:B------:R-:W-:Y:S02]  /*1d10*/  IADD3 R29, PT, PT, R7.reuse, -0x800, RZ ;  /* 0xfffff800071d7810 */ /* 0x040fe40007ffe0ff */
[----:B------:R-:W-:Y:S01]  /*1d20*/  IADD3 R25, PT, PT, R7, -0x600, RZ ;  /* 0xfffffa0007197810 */ /* 0x000fe20007ffe0ff */
[----:B------:R-:W-:Y:S01]  /*1d30*/  IMAD.WIDE.U32 R12, R13, 0x4, R4 ;  /* 0x000000040d0c7825 */ /* 0x000fe200078e0004 */
[----:B------:R-:W-:-:S03]  /*1d40*/  IADD3 R27, PT, PT, R7, -0x400, RZ ;  /* 0xfffffc00071b7810 */ /* 0x000fc60007ffe0ff */
[--C-:B------:R-:W-:Y:S02]  /*1d50*/  IMAD.WIDE.U32 R28, R29, 0x4, R4.reuse ;  /* 0x000000041d1c7825 */ /* 0x100fe400078e0004 */
[----:B------:R-:W5:Y:S02]  /*1d60*/  LDG.E R12, desc[UR6][R12.64] ;  /* 0x000000060c0c7981 */ /* 0x000f64000c1e1900 */
[----:B0-----:R-:W-:Y:S01]  /*1d70*/  IMAD.WIDE.U32 R18, R25, 0x4, R4 ;  /* 0x0000000419127825 */ /* 0x001fe200078e0004 */
[----:B------:R-:W-:-:S03]  /*1d80*/  IADD3 R26, PT, PT, R7, -0x200, RZ ;  /* 0xfffffe00071a7810 */ /* 0x000fc60007ffe0ff */
[--C-:B-1----:R-:W-:Y:S02]  /*1d90*/  IMAD.WIDE.U32 R20, R27, 0x4, R4.reuse ;  /* 0x000000041b147825 */ /* 0x102fe400078e0004 */
[----:B------:R-:W5:Y:S04]  /*1da0*/  LDG.E R18, desc[UR6][R18.64] ;  /* 0x0000000612127981 */ /* 0x000f68000c1e1900 */
[----:B------:R0:W5:Y:S01]  /*1db0*/  LDG.E R13, desc[UR6][R28.64] ;  /* 0x000000061c0d7981 */ /* 0x000162000c1e1900 */
[----:B----4-:R-:W-:-:S03]  /*1dc0*/  IMAD.WIDE.U32 R14, R26, 0x4, R4 ;  /* 0x000000041a0e7825 */ /* 0x010fc600078e0004 */
[----:B------:R1:W4:Y:S01]  /*1dd0*/  LDG.E R27, desc[UR6][R20.64] ;  /* 0x00000006141b7981 */ /* 0x000322000c1e1900 */
[----:B------:R-:W-:-:S03]  /*1de0*/  IMAD.WIDE.U32 R24, R7, 0x4, R4 ;  /* 0x0000000407187825 */ /* 0x000fc600078e0004 */
[----:B------:R1:W4:Y:S01]  /*1df0*/  LDG.E R26, desc[UR6][R14.64] ;  /* 0x000000060e1a7981 */ /* 0x000322000c1e1900 */
[----:B0-----:R-:W-:-:S03]  /*1e00*/  IADD3 R29, PT, PT, R7, 0x200, RZ ;  /* 0x00000200071d7810 */ /* 0x001fc60007ffe0ff */
[----:B------:R0:W4:Y:S01]  /*1e10*/  LDG.E R19, desc[UR6][R24.64] ;  /* 0x0000000618137981 */ /* 0x000122000c1e1900 */
[----:B-1----:R-:W-:Y:S01]  /*1e20*/  IADD3 R21, PT, PT, R7, 0x400, RZ ;  /* 0x0000040007157810 */ /* 0x002fe20007ffe0ff */
[----:B------:R-:W-:Y:S01]  /*1e30*/  IMAD.WIDE.U32 R28, R29, 0x4, R4 ;  /* 0x000000041d1c7825 */ /* 0x000fe200078e0004 */
[----:B------:R-:W-:-:S05]  /*1e40*/  IADD3 R15, PT, PT, R7, 0x800, RZ ;  /* 0x00000800070f7810 */ /* 0x000fca0007ffe0ff */
[----:B------:R-:W4:Y:S01]  /*1e50*/  LDG.E R28, desc[UR6][R28.64] ;  /* 0x000000061c1c7981 */ /* 0x000f22000c1e1900 */
[----:B0-----:R-:W-:Y:S01]  /*1e60*/  IADD3 R25, PT, PT, R7, 0xa00, RZ ;  /* 0x00000a0007197810 */ /* 0x001fe20007ffe0ff */
[----:B--2---:R-:W-:Y:S01]  /*1e70*/  FFMA R14, R22, R22, R23 ;  /* 0x00000016160e7223 */ /* 0x004fe20000000017 */
[----:B------:R-:W-:Y:S01]  /*1e80*/  IMAD.WIDE.U32 R22, R21, 0x4, R4 ;  /* 0x0000000415167825 */ /* 0x000fe200078e0004 */
[----:B------:R-:W-:-:S03]  /*1e90*/  IADD3 R21, PT, PT, R7, 0x600, RZ ;  /* 0x0000060007157810 */ /* 0x000fc60007ffe0ff */
[----:B---3--:R-:W-:Y:S02]  /*1ea0*/  FFMA R17, R17, R17, R14 ;  /* 0x0000001111117223 */ /* 0x008fe4000000000e */
[--C-:B------:R-:W-:Y:S01]  /*1eb0*/  IMAD.WIDE.U32 R20, R21, 0x4, R4.reuse ;  /* 0x0000000415147825 */ /* 0x100fe200078e0004 */
[----:B------:R-:W2:Y:S03]  /*1ec0*/  LDG.E R29, desc[UR6][R22.64] ;  /* 0x00000006161d7981 */ /* 0x000ea6000c1e1900 */
[----:B------:R-:W-:Y:S02]  /*1ed0*/  IMAD.WIDE.U32 R14, R15, 0x4, R4 ;  /* 0x000000040f0e7825 */ /* 0x000fe400078e0004 */
[----:B------:R5:W3:Y:S04]  /*1ee0*/  LDG.E R20, desc[UR6][R20.64] ;  /* 0x0000000614147981 */ /* 0x000ae8000c1e1900 */
[----:B------:R-:W3:Y:S01]  /*1ef0*/  LDG.E R14, desc[UR6][R14.64] ;  /* 0x000000060e0e7981 */ /* 0x000ee2000c1e1900 */
[----:B-----5:R-:W-:Y:S01]  /*1f00*/  FFMA R21, R16, R16, R17 ;  /* 0x0000001010157223 */ /* 0x020fe20000000011 */
[----:B------:R-:W-:Y:S01]  /*1f10*/  IMAD.WIDE.U32 R16, R25, 0x4, R4 ;  /* 0x0000000419107825 */ /* 0x000fe200078e0004 */
[----:B------:R-:W-:-:S05]  /*1f20*/  IADD3 R25, PT, PT, R7, 0xc00, RZ ;  /* 0x00000c0007197810 */ /* 0x000fca0007ffe0ff */
[--C-:B------:R-:W-:Y:S01]  /*1f30*/  IMAD.WIDE.U32 R22, R25, 0x4, R4.reuse ;  /* 0x0000000419167825 */ /* 0x100fe200078e0004 */
[----:B------:R-:W-:Y:S01]  /*1f40*/  IADD3 R25, PT, PT, R7, 0xe00, RZ ;  /* 0x00000e0007197810 */ /* 0x000fe20007ffe0ff */
[----:B------:R-:W5:Y:S04]  /*1f50*/  LDG.E R16, desc[UR6][R16.64] ;  /* 0x0000000610107981 */ /* 0x000f68000c1e1900 */
[----:B------:R-:W-:Y:S01]  /*1f60*/  IMAD.WIDE.U32 R24, R25, 0x4, R4 ;  /* 0x0000000419187825 */ /* 0x000fe200078e0004 */
[----:B------:R-:W5:Y:S05]  /*1f70*/  LDG.E R22, desc[UR6][R22.64] ;  /* 0x0000000616167981 */ /* 0x000f6a000c1e1900 */
[----:B------:R-:W5:Y:S01]  /*1f80*/  LDG.E R24, desc[UR6][R24.64] ;  /* 0x0000000618187981 */ /* 0x000f62000c1e1900 */
[----:B------:R-:W-:-:S04]  /*1f90*/  FFMA R12, R12, R12, R21 ;  /* 0x0000000c0c0c7223 */ /* 0x000fc80000000015 */
[----:B------:R-:W-:-:S04]  /*1fa0*/  FFMA R13, R13, R13, R12 ;  /* 0x0000000d0d0d7223 */ /* 0x000fc8000000000c */
[----:B------:R-:W-:-:S04]  /*1fb0*/  FFMA R18, R18, R18, R13 ;  /* 0x0000001212127223 */ /* 0x000fc8000000000d */
[----:B----4-:R-:W-:-:S04]  /*1fc0*/  FFMA R27, R27, R27, R18 ;  /* 0x0000001b1b1b7223 */ /* 0x010fc80000000012 */
[----:B------:R-:W-:-:S04]  /*1fd0*/  FFMA R26, R26, R26, R27 ;  /* 0x0000001a1a1a7223 */ /* 0x000fc8000000001b */
[----:B------:R-:W-:-:S04]  /*1fe0*/  FFMA R19, R19, R19, R26 ;  /* 0x0000001313137223 */ /* 0x000fc8000000001a */
[----:B------:R-:W-:Y:S01]  /*1ff0*/  FFMA R28, R28, R28, R19 ;  /* 0x0000001c1c1c7223 */ /* 0x000fe20000000013 */
[----:B------:R-:W-:-:S04]  /*2000*/  IADD3 R0, PT, PT, R0, 0x10, RZ ;  /* 0x0000001000007810 */ /* 0x000fc80007ffe0ff */
[----:B------:R-:W-:Y:S02]  /*2010*/  ISETP.NE.AND P0, PT, R0, RZ, PT ;  /* 0x000000ff0000720c */ /* 0x000fe40003f05270 */
[----:B------:R-:W-:Y:S02]  /*2020*/  IADD3 R11, PT, PT, R11, 0x2000, RZ ;  /* 0x000020000b0b7810 */ /* 0x000fe40007ffe0ff */
[----:B------:R-:W-:Y:S01]  /*2030*/  IADD3 R7, PT, PT, R7, 0x2000, RZ ;  /* 0x0000200007077810 */ /* 0x000fe20007ffe0ff */
[----:B--2---:R-:W-:-:S04]  /*2040*/  FFMA R29, R29, R29, R28 ;  /* 0x0000001d1d1d7223 */ /* 0x004fc8000000001c */
[----:B---3--:R-:W-:-:S04]  /*2050*/  FFMA R29, R20, R20, R29 ;  /* 0x00000014141d7223 */ /* 0x008fc8000000001d */
[----:B------:R-:W-:-:S04]  /*2060*/  FFMA R29, R14, R14, R29 ;  /* 0x0000000e0e1d7223 */ /* 0x000fc8000000001d */
[----:B-----5:R-:W-:-:S04]  /*2070*/  FFMA R29, R16, R16, R29 ;  /* 0x00000010101d7223 */ /* 0x020fc8000000001d */
[----:B------:R-:W-:-:S04]  /*2080*/  FFMA R29, R22, R22, R29 ;  /* 0x00000016161d7223 */ /* 0x000fc8000000001d */
[----:B------:R-:W-:Y:S01]  /*2090*/  FFMA R23, R24, R24, R29 ;  /* 0x0000001818177223 */ /* 0x000fe2000000001d */
[----:B------:R-:W-:Y:S06]  /*20a0*/  @P0 BRA `(.L_x_419) ;  /* 0xfffffff800f00947 */ /* 0x000fec000383ffff */
[----:B------:R-:W-:Y:S05]  /*20b0*/  BSYNC.RECONVERGENT B3 ;  /* 0x0000000000037941 */ /* 0x000fea0003800200 */
.L_x_418:
[----:B------:R-:W-:-:S07]  /*20c0*/  IADD3 R0, PT, PT, R11, -0x1000, RZ ;  /* 0xfffff0000b007810 */ /* 0x000fce0007ffe0ff */
.L_x_417:
[----:B------:R-:W-:Y:S05]  /*20d0*/  BSYNC.RECONVERGENT B2 ;  /* 0x0000000000027941 */ /* 0x000fea0003800200 */
.L_x_416:
[----:B------:R-:W-:-:S13]  /*20e0*/  ISETP.NE.AND P0, PT, R10, RZ, PT ;  /* 0x000000ff0a00720c */ /* 0x000fda0003f05270 */
[----:B------:R-:W-:Y:S05]  /*20f0*/  @!P0 BRA `(.L_x_415) ;  /* 0x00000004002c8947 */ /* 0x000fea0003800000 */
[----:B------:R-:W-:Y:S01]  /*2100*/  ISETP.GE.U32.AND P0, PT, R10, 0x8, PT ;  /* 0x000000080a00780c */ /* 0x000fe20003f06070 */
[----:B------:R-:W-:Y:S01]  /*2110*/  BSSY.RECONVERGENT B2, `(.L_x_420) ;  /* 0x0000025000027945 */ /* 0x000fe20003800200 */
[----:B------:R-:W-:-:S04]  /*2120*/  LOP3.LUT R25, R8, 0x7, RZ, 0xc0, !PT ;  /* 0x0000000708197812 */ /* 0x000fc800078ec0ff */
[----:B------:R-:W-:-:S07]  /*2130*/  ISETP.NE.AND P1, PT, R25, RZ, PT ;  /* 0x000000ff1900720c */ /* 0x000fce0003f25270 */
[----:B------:R-:W-:Y:S06]  /*2140*/  @!P0 BRA `(.L_x_421) ;  /* 0x0000000000848947 */ /* 0x000fec0003800000 */
[----:B------:R-:W-:-:S04]  /*2150*/  IADD3 R7, PT, PT, R0, R9, RZ ;  /* 0x0000000900077210 */ /* 0x000fc80007ffe0ff */
[C---:B------:R-:W-:Y:S01]  /*2160*/  IADD3 R19, PT, PT, R7.reuse, 0x200, RZ ;  /* 0x0000020007137810 */ /* 0x040fe20007ffe0ff */
[C---:B------:R-:W-:Y:S01]  /*2170*/  IMAD.WIDE.U32 R14, R7.reuse, 0x4, R4 ;  /* 0x00000004070e7825 */ /* 0x040fe200078e0004 */
[----:B------:R-:W-:-:S03]  /*2180*/  IADD3 R17, PT, PT, R7, 0x400, RZ ;  /* 0x0000040007117810 */ /* 0x000fc60007ffe0ff */
[--C-:B------:R-:W-:Y:S01]  /*2190*/  IMAD.WIDE.U32 R18, R19, 0x4, R4.reuse ;  /* 0x0000000413127825 */ /* 0x100fe200078e0004 */
[----:B------:R0:W2:Y:S01]  /*21a0*/  LDG.E R22, desc[UR6][R14.64] ;  /* 0x000000060e167981 */ /* 0x0000a2000c1e1900 */
[----:B------:R-:W-:Y:S02]  /*21b0*/  IADD3 R11, PT, PT, R7, 0x600, RZ ;  /* 0x00000600070b7810 */ /* 0x000fe40007ffe0ff */
[--C-:B------:R-:W-:Y:S01]  /*21c0*/  IMAD.WIDE.U32 R16, R17, 0x4, R4.reuse ;  /* 0x0000000411107825 */ /* 0x100fe200078e0004 */
[----:B------:R1:W3:Y:S01]  /*21d0*/  LDG.E R24, desc[UR6][R18.64] ;  /* 0x0000000612187981 */ /* 0x0002e2000c1e1900 */
[----:B------:R-:W-:Y:S02]  /*21e0*/  IADD3 R13, PT, PT, R7, 0x800, RZ ;  /* 0x00000800070d7810 */ /* 0x000fe40007ffe0ff */
        /* <DEDUP_REMOVED lines=23> */
.L_x_421:
[----:B------:R-:W-:Y:S05]  /*2360*/  BSYNC.RECONVERGENT B2 ;  /* 0x0000000000027941 */ /* 0x000fea0003800200 */
.L_x_420:
[----:B------:R-:W-:Y:S05]  /*2370*/  @!P1 BRA `(.L_x_415) ;  /* 0x00000000008c9947 */ /* 0x000fea0003800000 */
[----:B------:R-:W-:Y:S01]  /*2380*/  ISETP.GE.U32.AND P0, PT, R25, 0x4, PT ;  /* 0x000000041900780c */ /* 0x000fe20003f06070 */
[----:B------:R-:W-:Y:S01]  /*2390*/  BSSY.RECONVERGENT B2, `(.L_x_422) ;  /* 0x0000014000027945 */ /* 0x000fe20003800200 */
[----:B------:R-:W-:-:S11]  /*23a0*/  LOP3.LUT P1, RZ, R8, 0x3, RZ, 0xc0, !PT ;  /* 0x0000000308ff7812 */ /* 0x000fd6000782c0ff */
[----:B------:R-:W-:Y:S05]  /*23b0*/  @!P0 BRA `(.L_x_423) ;  /* 0x0000000000448947 */ /* 0x000fea0003800000 */
[----:B------:R-:W-:-:S04]  /*23c0*/  IADD3 R7, PT, PT, R0, R9, RZ ;  /* 0x0000000900077210 */ /* 0x000fc80007ffe0ff */
[C---:B------:R-:W-:Y:S01]  /*23d0*/  IADD3 R11, PT, PT, R7.reuse, 0x200, RZ ;  /* 0x00000200070b7810 */ /* 0x040fe20007ffe0ff */
[C---:B------:R-:W-:Y:S01]  /*23e0*/  IMAD.WIDE.U32 R8, R7.reuse, 0x4, R4 ;  /* 0x0000000407087825 */ /* 0x040fe200078e0004 */
[----:B------:R-:W-:-:S03]  /*23f0*/  IADD3 R13, PT, PT, R7, 0x400, RZ ;  /* 0x00000400070d7810 */ /* 0x000fc60007ffe0ff */
[--C-:B------:R-:W-:Y:S01]  /*2400*/  IMAD.WIDE.U32 R10, R11, 0x4, R4.reuse ;  /* 0x000000040b0a7825 */ /* 0x100fe200078e0004 */
[----:B------:R-:W-:Y:S01]  /*2410*/  IADD3 R15, PT, PT, R7, 0x600, RZ ;  /* 0x00000600070f7810 */ /* 0x000fe20007ffe0ff */
        /* <DEDUP_REMOVED lines=11> */
.L_x_423:
[----:B------:R-:W-:Y:S05]  /*24d0*/  BSYNC.RECONVERGENT B2 ;  /* 0x0000000000027941 */ /* 0x000fea0003800200 */
.L_x_422:
[----:B------:R-:W-:Y:S05]  /*24e0*/  @!P1 BRA `(.L_x_415) ;  /* 0x0000000000309947 */ /* 0x000fea0003800000 */
[----:B------:R-:W-:Y:S02]  /*24f0*/  LOP3.LUT R6, R6, 0xffff, RZ, 0xc0, !PT ;  /* 0x0000ffff06067812 */ /* 0x000fe400078ec0ff */
[----:B------:R-:W-:Y:S02]  /*2500*/  IADD3 R9, PT, PT, R0, R2, RZ ;  /* 0x0000000200097210 */ /* 0x000fe40007ffe0ff */
[----:B------:R-:W-:-:S04]  /*2510*/  LEA.HI R6, R6, 0x1, RZ, 0x17 ;  /* 0x0000000106067811 */ /* 0x000fc800078fb8ff */
[----:B------:R-:W-:-:S04]  /*2520*/  LOP3.LUT R6, R6, 0x3, RZ, 0xc0, !PT ;  /* 0x0000000306067812 */ /* 0x000fc800078ec0ff */
[----:B------:R-:W-:-:S07]  /*2530*/  IADD3 R0, PT, PT, -R6, RZ, RZ ;  /* 0x000000ff06007210 */ /* 0x000fce0007ffe1ff */
.L_x_424:
[----:B------:R-:W-:-:S06]  /*2540*/  IMAD.WIDE.U32 R6, R9, 0x4, R4 ;  /* 0x0000000409067825 */ /* 0x000fcc00078e0004 */
[----:B------:R-:W2:Y:S01]  /*2550*/  LDG.E R6, desc[UR6][R6.64] ;  /* 0x0000000606067981 */ /* 0x000ea2000c1e1900 */
[----:B------:R-:W-:Y:S02]  /*2560*/  IADD3 R0, PT, PT, R0, 0x1, RZ ;  /* 0x0000000100007810 */ /* 0x000fe40007ffe0ff */
[----:B------:R-:W-:Y:S02]  /*2570*/  IADD3 R9, PT, PT, R9, 0x200, RZ ;  /* 0x0000020009097810 */ /* 0x000fe40007ffe0ff */
[----:B------:R-:W-:Y:S01]  /*2580*/  ISETP.NE.AND P0, PT, R0, RZ, PT ;  /* 0x000000ff0000720c */ /* 0x000fe20003f05270 */
[----:B--2---:R-:W-:-:S12]  /*2590*/  FFMA R23, R6, R6, R23 ;  /* 0x0000000606177223 */ /* 0x004fd80000000017 */
[----:B------:R-:W-:Y:S05]  /*25a0*/  @P0 BRA `(.L_x_424) ;  /* 0xfffffffc00e40947 */ /* 0x000fea000383ffff */
.L_x_415:
[----:B------:R-:W-:Y:S05]  /*25b0*/  BSYNC.RECONVERGENT B1 ;  /* 0x0000000000017941 */ /* 0x000fea0003800200 */
.L_x_412:
        /* <DEDUP_REMOVED lines=33> */
[----:B------:R-:W1:Y:S04]  /*27d0*/  LDS.128 R8, [UR4+0x20] ;  /* 0x00002004ff087984 */ /* 0x000e680008000c00 */
[----:B--2---:R-:W2:Y:S04]  /*27e0*/  LDS.128 R4, [UR4+0x30] ;  /* 0x00003004ff047984 */ /* 0x004ea80008000c00 */
        /* <DEDUP_REMOVED lines=16> */
.L_x_411:
[----:B------:R-:W-:Y:S05]  /*28f0*/  BSYNC.RECONVERGENT B0 ;  /* 0x0000000000007941 */ /* 0x000fea0003800200 */
.L_x_395:
[----:B------:R-:W-:Y:S05]  /*2900*/  @P0 EXIT ;  /* 0x000000000000094d */ /* 0x000fea0003800000 */
[----:B012---:R-:W0:Y:S02]  /*2910*/  LDC.64 R4, c[0x0][0x388] ;  /* 0x0000e200ff047b82 */ /* 0x007e240000000a00 */
[----:B0-----:R-:W-:-:S05]  /*2920*/  IMAD.WIDE.U32 R2, R3, 0x4, R4 ;  /* 0x0000000403027825 */ /* 0x001fca00078e0004 */
[----:B------:R-:W-:Y:S01]  /*2930*/  STG.E desc[UR6][R2.64], R20 ;  /* 0x0000001402007986 */ /* 0x000fe2000c101906 */
[----:B------:R-:W-:Y:S05]  /*2940*/  EXIT ;  /* 0x000000000000794d */ /* 0x000fea0003800000 */
.L_x_425:
        /* <DEDUP_REMOVED lines=11> */
.L_x_470:


//--------------------- .text._ZN3cub18CUB_300001_SM_10006detail6reduce28DeviceReduceSingleTileKernelINS2_10policy_hubIfjN4cuda3std3__44plusIfEEE10Policy1000EN6thrust24THRUST_300001_SM_1000_NS6detail15normal_iteratorINSD_10device_ptrIfEEEEPijS9_if6squareIfEEEvT0_T1_T2_T3_T4_T6_ --------------------------
	.section	.text._ZN3cub18CUB_300001_SM_10006detail6reduce28DeviceReduceSingleTileKernelINS2_10policy_hubIfjN4cuda3std3__44plusIfEEE10Policy1000EN6thrust24THRUST_300001_SM_1000_NS6detail15normal_iteratorINSD_10device_ptrIfEEEEPijS9_if6squareIfEEEvT0_T1_T2_T3_T4_T6_,"ax",@progbits
	.align	128
        .global         _ZN3cub18CUB_300001_SM_10006detail6reduce28DeviceReduceSingleTileKernelINS2_10policy_hubIfjN4cuda3std3__44plusIfEEE10Policy1000EN6thrust24THRUST_300001_SM_1000_NS6detail15normal_iteratorINSD_10device_ptrIfEEEEPijS9_if6squareIfEEEvT0_T1_T2_T3_T4_T6_
        .type           _ZN3cub18CUB_300001_SM_10006detail6reduce28DeviceReduceSingleTileKernelINS2_10policy_hubIfjN4cuda3std3__44plusIfEEE10Policy1000EN6thrust24THRUST_300001_SM_1000_NS6detail15normal_iteratorINSD_10device_ptrIfEEEEPijS9_if6squareIfEEEvT0_T1_T2_T3_T4_T6_,@function
        .size           _ZN3cub18CUB_300001_SM_10006detail6reduce28DeviceReduceSingleTileKernelINS2_10policy_hubIfjN4cuda3std3__44plusIfEEE10Policy1000EN6thrust24THRUST_300001_SM_1000_NS6detail15normal_iteratorINSD_10device_ptrIfEEEEPijS9_if6squareIfEEEvT0_T1_T2_T3_T4_T6_,(.L_x_471 - _ZN3cub18CUB_300001_SM_10006detail6reduce28DeviceReduceSingleTileKernelINS2_10policy_hubIfjN4cuda3std3__44plusIfEEE10Policy1000EN6thrust24THRUST_300001_SM_1000_NS6detail15normal_iteratorINSD_10device_ptrIfEEEEPijS9_if6squareIfEEEvT0_T1_T2_T3_T4_T6_)
        .other          _ZN3cub18CUB_300001_SM_10006detail6reduce28DeviceReduceSingleTileKernelINS2_10policy_hubIfjN4cuda3std3__44plusIfEEE10Policy1000EN6thrust24THRUST_300001_SM_1000_NS6detail15normal_iteratorINSD_10device_ptrIfEEEEPijS9_if6squareIfEEEvT0_T1_T2_T3_T4_T6_,@"STO_CUDA_ENTRY STV_DEFAULT"
_ZN3cub18CUB_300001_SM_10006detail6reduce28DeviceReduceSingleTileKernelINS2_10policy_hubIfjN4cuda3std3__44plusIfEEE10Policy1000EN6thrust24THRUST_300001_SM_1000_NS6detail15normal_iteratorINSD_10device_ptrIfEEEEPijS9_if6squareIfEEEvT0_T1_T2_T3_T4_T6_:
.text._ZN3cub18CUB_300001_SM_10006detail6reduce28DeviceReduceSingleTileKernelINS2_10policy_hubIfjN4cuda3std3__44plusIfEEE10Policy1000EN6thrust24THRUST_300001_SM_1000_NS6detail15normal_iteratorINSD_10device_ptrIfEEEEPijS9_if6squareIfEEEvT0_T1_T2_T3_T4_T6_:
        /* <DEDUP_REMOVED lines=13> */
.L_x_426:
[----:B------:R-:W-:Y:S01]  /*00d0*/  ISETP.GT.U32.AND P0, PT, R4, 0x1fff, PT ;  /* 0x00001fff0400780c */ /* 0x000fe20003f04070 */
[----:B------:R-:W-:-:S12]  /*00e0*/  BSSY.RECONVERGENT B0, `(.L_x_427) ;  /* 0x000023c000007945 */ /* 0x000fd80003800200 */
[----:B------:R-:W-:Y:S05]  /*00f0*/  @P0 BRA `(.L_x_428) ;  /* 0x0000001000040947 */ /* 0x000fea0003800000 */
[----:B------:R-:W0:Y:S01]  /*0100*/  S2R R5, SR_TID.X ;  /* 0x0000000000057919 */ /* 0x000e220000002100 */
[----:B------:R-:W-:Y:S01]  /*0110*/  BSSY.RECONVERGENT B1, `(.L_x_429) ;  /* 0x000000a000017945 */ /* 0x000fe20003800200 */
[----:B------:R-:W-:Y:S01]  /*0120*/  HFMA2 R0, -RZ, RZ, 0, 0 ;  /* 0x00000000ff007431 */ /* 0x000fe200000001ff */
        /* <DEDUP_REMOVED lines=8> */
.L_x_430:
[----:B------:R-:W-:Y:S05]  /*01b0*/  BSYNC.RECONVERGENT B1 ;  /* 0x0000000000017941 */ /* 0x000fea0003800200 */
.L_x_429:
[----:B------:R-:W-:Y:S01]  /*01c0*/  ISETP.GE.U32.AND P0, PT, R7, R4, PT ;  /* 0x000000040700720c */ /* 0x000fe20003f06070 */
[----:B------:R-:W-:-:S12]  /*01d0*/  BSSY.RECONVERGENT B1, `(.L_x_431) ;  /* 0x0000070000017945 */ /* 0x000fd80003800200 */
[----:B------:R-:W-:Y:S05]  /*01e0*/  @P0 BRA `(.L_x_432) ;  /* 0x0000000400b80947 */ /* 0x000fea0003800000 */
[----:B------:R-:W-:Y:S01]  /*01f0*/  LOP3.LUT R3, RZ, R7, RZ, 0x33, !PT ;  /* 0x00000007ff037212 */ /* 0x000fe200078e33ff */
[----:B------:R-:W-:Y:S03]  /*0200*/  BSSY.RECONVERGENT B2, `(.L_x_433) ;  /* 0x0000033000027945 */ /* 0x000fe60003800200 */
[----:B------:R-:W-:-:S04]  /*0210*/  IADD3 R3, PT, PT, R3, R4, RZ ;  /* 0x0000000403037210 */ /* 0x000fc80007ffe0ff */
        /* <DEDUP_REMOVED lines=11> */
.L_x_435:
        /* <DEDUP_REMOVED lines=38> */
.L_x_434:
[----:B------:R-:W-:Y:S05]  /*0530*/  BSYNC.RECONVERGENT B2 ;  /* 0x0000000000027941 */ /* 0x000fea0003800200 */
.L_x_433:
[----:B------:R-:W-:Y:S05]  /*0540*/  @!P1 BRA `(.L_x_432) ;  /* 0x0000000000e09947 */ /* 0x000fea0003800000 */
[----:B------:R-:W-:Y:S01]  /*0550*/  ISETP.GE.U32.AND P0, PT, R20, 0x8, PT ;  /* 0x000000081400780c */ /* 0x000fe20003f06070 */
[----:B------:R-:W-:Y:S01]  /*0560*/  BSSY.RECONVERGENT B2, `(.L_x_436) ;  /* 0x0000017000027945 */ /* 0x000fe20003800200 */
[----:B------:R-:W-:-:S04]  /*0570*/  LOP3.LUT R8, R6, 0x7, RZ, 0xc0, !PT ;  /* 0x0000000706087812 */ /* 0x000fc800078ec0ff */
[----:B------:R-:W-:-:S07]  /*0580*/  ISETP.NE.AND P1, PT, R8, RZ, PT ;  /* 0x000000ff0800720c */ /* 0x000fce0003f25270 */
[----:B------:R-:W-:Y:S06]  /*0590*/  @!P0 BRA `(.L_x_437) ;  /* 0x00000000004c8947 */ /* 0x000fec0003800000 */
        /* <DEDUP_REMOVED lines=19> */
.L_x_437:
[----:B------:R-:W-:Y:S05]  /*06d0*/  BSYNC.RECONVERGENT B2 ;  /* 0x0000000000027941 */ /* 0x000fea0003800200 */
.L_x_436:
        /* <DEDUP_REMOVED lines=17> */
.L_x_439:
[----:B------:R-:W-:Y:S05]  /*07f0*/  BSYNC.RECONVERGENT B2 ;  /* 0x0000000000027941 */ /* 0x000fea0003800200 */
.L_x_438:
[----:B------:R-:W-:Y:S05]  /*0800*/  @!P1 BRA `(.L_x_432) ;  /* 0x0000000000309947 */ /* 0x000fea0003800000 */
[----:B------:R-:W0:Y:S01]  /*0810*/  LDC.64 R2, c[0x0][0x380] ;  /* 0x0000e000ff027b82 */ /* 0x000e220000000a00 */
[----:B------:R-:W-:Y:S01]  /*0820*/  IADD3 R6, PT, PT, -R6, RZ, RZ ;  /* 0x000000ff06067210 */ /* 0x000fe20007ffe1ff */
[----:B0-----:R-:W-:-:S05]  /*0830*/  IMAD.WIDE.U32 R2, R7, 0x4, R2 ;  /* 0x0000000407027825 */ /* 0x001fca00078e0002 */
[----:B------:R-:W-:-:S07]  /*0840*/  MOV R7, R3 ;  /* 0x0000000300077202 */ /* 0x000fce0000000f00 */
.L_x_440:
[----:B------:R-:W-:-:S06]  /*0850*/  MOV R3, R7 ;  /* 0x0000000700037202 */ /* 0x000fcc0000000f00 */
[----:B------:R0:W2:Y:S01]  /*0860*/  LDG.E R3, desc[UR6][R2.64] ;  /* 0x0000000602037981 */ /* 0x0000a2000c1e1900 */
[----:B------:R-:W-:-:S04]  /*0870*/  IADD3 R6, PT, PT, R6, 0x1, RZ ;  /* 0x0000000106067810 */ /* 0x000fc80007ffe0ff */
[----:B------:R-:W-:Y:S02]  /*0880*/  ISETP.NE.AND P0, PT, R6, RZ, PT ;  /* 0x000000ff0600720c */ /* 0x000fe40003f05270 */
[----:B0-----:R-:W-:-:S04]  /*0890*/  IADD3 R2, P1, PT, R2, 0x800, RZ ;  /* 0x0000080002027810 */ /* 0x001fc80007f3e0ff */
[----:B------:R-:W-:Y:S01]  /*08a0*/  IADD3.X R7, PT, PT, RZ, R7, RZ, P1, !PT ;  /* 0x00000007ff077210 */ /* 0x000fe20000ffe4ff */
[----:B--2---:R-:W-:-:S06]  /*08b0*/  FFMA R0, R3, R3, R0 ;  /* 0x0000000303007223 */ /* 0x004fcc0000000000 */
[----:B------:R-:W-:Y:S05]  /*08c0*/  @P0 BRA `(.L_x_440) ;  /* 0xfffffffc00e00947 */ /* 0x000fea000383ffff */
.L_x_432:
[----:B------:R-:W-:Y:S05]  /*08d0*/  BSYNC.RECONVERGENT B1 ;  /* 0x0000000000017941 */ /* 0x000fea0003800200 */
.L_x_431:
[----:B------:R-:W-:Y:S02]  /*08e0*/  ISETP.GE.U32.AND P0, PT, R4, 0x200, PT ;  /* 0x000002000400780c */ /* 0x000fe40003f06070 */
[----:B------:R-:W-:-:S11]  /*08f0*/  MOV R9, R0 ;  /* 0x0000000000097202 */ /* 0x000fd60000000f00 */
        /* <DEDUP_REMOVED lines=35> */
[----:B------:R-:W3:Y:S04]  /*0b30*/  LDS.128 R8, [UR4+0x30] ;  /* 0x00003004ff087984 */ /* 0x000ee80008000c00 */
[----:B------:R-:W4:Y:S01]  /*0b40*/  LDS.128 R16, [UR4+0x40] ;  /* 0x00004004ff107984 */ /* 0x000f220008000c00 */
[----:B0-----:R-:W-:-:S04]  /*0b50*/  FADD R5, R0, R5 ;  /* 0x0000000500057221 */ /* 0x001fc80000000000 */
        /* <DEDUP_REMOVED lines=9> */
[----:B------:R-:W-:-:S04]  /*0bf0*/  FADD R11, R10, R11 ;  /* 0x0000000b0a0b7221 */ /* 0x000fc80000000000 */
[----:B----4-:R-:W-:-:S04]  /*0c00*/  FADD R16, R11, R16 ;  /* 0x000000100b107221 */ /* 0x010fc80000000000 */
[----:B------:R-:W-:-:S04]  /*0c10*/  FADD R17, R16, R17 ;  /* 0x0000001110117221 */ /* 0x000fc80000000000 */
[----:B------:R-:W-:-:S04]  /*0c20*/  FADD R18, R17, R18 ;  /* 0x0000001211127221 */ /* 0x000fc80000000000 */
[----:B------:R-:W-:Y:S01]  /*0c30*/  FADD R0, R18, R19 ;  /* 0x0000001312007221 */ /* 0x000fe20000000000 */
[----:B------:R-:W-:Y:S06]  /*0c40*/  BRA `(.L_x_442) ;  /* 0x0000001800147947 */ /* 0x000fec0003800000 */
.L_x_441:
[----:B------:R-:W0:Y:S01]  /*0c50*/  S2R R6, SR_LANEID ;  /* 0x0000000000067919 */ /* 0x000e220000000000 */
[----:B------:R-:W-:-:S04]  /*0c60*/  LOP3.LUT R0, R5, 0x3e0, RZ, 0xc0, !PT ;  /* 0x000003e005007812 */ /* 0x000fc800078ec0ff */
[----:B------:R-:W-:Y:S02]  /*0c70*/  IADD3 R3, PT, PT, R0, 0x20, RZ ;  /* 0x0000002000037810 */ /* 0x000fe40007ffe0ff */
[----:B------:R-:W-:Y:S02]  /*0c80*/  LOP3.LUT R7, RZ, R0, RZ, 0x33, !PT ;  /* 0x00000000ff077212 */ /* 0x000fe400078e33ff */
[-C--:B------:R-:W-:Y:S02]  /*0c90*/  ISETP.GT.U32.AND P0, PT, R3, R4.reuse, PT ;  /* 0x000000040300720c */ /* 0x080fe40003f04070 */
        /* <DEDUP_REMOVED lines=40> */
[----:B------:R-:W0:Y:S04]  /*0f20*/  LDS.128 R20, [UR4+0x10] ;  /* 0x00001004ff147984 */ /* 0x000e280008000c00 */
        /* <DEDUP_REMOVED lines=30> */
.L_x_428:
[----:B------:R-:W0:Y:S01]  /*1110*/  S2R R0, SR_TID.X ;  /* 0x0000000000007919 */ /* 0x000e220000002100 */
[----:B------:R-:W1:Y:S02]  /*1120*/  LDCU.64 UR4, c[0x0][0x380] ;  /* 0x00007000ff0477ac */ /* 0x000e640008000a00 */
[----:B-1----:R-:W-:Y:S02]  /*1130*/  MOV R12, UR4 ;  /* 0x00000004000c7c02 */ /* 0x002fe40008000f00 */
[----:B------:R-:W-:-:S03]  /*1140*/  MOV R13, UR5 ;  /* 0x00000005000d7c02 */ /* 0x000fc60008000f00 */
        /* <DEDUP_REMOVED lines=17> */
[----:B------:R-:W-:Y:S01]  /*1260*/  UMOV UR4, 0x2000 ;  /* 0x0000200000047882 */ /* 0x000fe20000000000 */
[----:B--2---:R-:W-:-:S04]  /*1270*/  FMUL R21, R21, R21 ;  /* 0x0000001515157220 */ /* 0x004fc80000400000 */
[----:B---3--:R-:W-:Y:S01]  /*1280*/  FFMA R21, R20, R20, R21 ;  /* 0x0000001414157223 */ /* 0x008fe20000000015 */
[----:B------:R-:W-:Y:S01]  /*1290*/  IADD3 R20, PT, PT, R4, -0x2000, RZ ;  /* 0xffffe00004147810 */ /* 0x000fe20007ffe0ff */
[----:B----4-:R-:W-:-:S03]  /*12a0*/  FMUL R17, R17, R17 ;  /* 0x0000001111117220 */ /* 0x010fc60000400000 */
[----:B------:R-:W-:Y:S01]  /*12b0*/  ISETP.GE.U32.AND P0, PT, R20, 0x2000, PT ;  /* 0x000020001400780c */ /* 0x000fe20003f06070 */
[----:B-----5:R-:W-:Y:S01]  /*12c0*/  FMUL R19, R19, R19 ;  /* 0x0000001313137220 */ /* 0x020fe20000400000 */
[----:B------:R-:W-:Y:S01]  /*12d0*/  FMUL R22, R22, R22 ;  /* 0x0000001616167220 */ /* 0x000fe20000400000 */
        /* <DEDUP_REMOVED lines=19> */
[----:B------:R-:W0:Y:S01]  /*1410*/  LDC R4, c[0x0][0x390] ;  /* 0x0000e400ff047b82 */ /* 0x000e220000000800 */
[----:B------:R-:W-:-:S07]  /*1420*/  UMOV UR4, 0x2000 ;  /* 0x0000200000047882 */ /* 0x000fce0000000000 */
[----:B------:R-:W1:Y:S02]  /*1430*/  LDC.64 R12, c[0x0][0x380] ;  /* 0x0000e000ff0c7b82 */ /* 0x000e640000000a00 */
.L_x_445:
[----:B------:R-:W-:-:S05]  /*1440*/  IADD3 R3, PT, PT, R0, UR4, RZ ;  /* 0x0000000400037c10 */ /* 0x000fca000fffe0ff */
        /* <DEDUP_REMOVED lines=17> */
[----:B0-----:R-:W-:-:S04]  /*1560*/  IADD3 R2, PT, PT, R4, -UR4, RZ ;  /* 0x8000000404027c10 */ /* 0x001fc8000fffe0ff */
[----:B------:R-:W-:Y:S01]  /*1570*/  ISETP.GE.U32.AND P0, PT, R2, 0x2000, PT ;  /* 0x000020000200780c */ /* 0x000fe20003f06070 */
[----:B--2---:R-:W-:Y:S01]  /*1580*/  FFMA R7, R22, R22, R7 ;  /* 0x0000001616077223 */ /* 0x004fe20000000007 */
        /* <DEDUP_REMOVED lines=23> */
[----:B------:R-:W-:-:S06]  /*1700*/  UIADD3 UR4, UPT, UPT, UR4, 0x2000, URZ ;  /* 0x0000200004047890 */ /* 0x000fcc000fffe0ff */
[----:B------:R-:W-:-:S13]  /*1710*/  ISETP.LT.U32.AND P0, PT, R20, UR4, PT ;  /* 0x0000000414007c0c */ /* 0x000fda000bf01070 */
[----:B------:R-:W-:Y:S05]  /*1720*/  @!P0 BRA `(.L_x_445) ;  /* 0xfffffffc00448947 */ /* 0x000fea000383ffff */
.L_x_443:
[----:B------:R-:W-:Y:S01]  /*1730*/  IADD3 R3, PT, PT, R4, -UR4, RZ ;  /* 0x8000000404037c10 */ /* 0x000fe2000fffe0ff */
[----:B------:R-:W-:Y:S03]  /*1740*/  BSSY.RECONVERGENT B1, `(.L_x_444) ;  /* 0x00000a3000017945 */ /* 0x000fe60003800200 */
[----:B------:R-:W-:-:S04]  /*1750*/  ISETP.GE.AND P0, PT, R0, R3, PT ;  /* 0x000000030000720c */ /* 0x000fc80003f06270 */
[----:B------:R-:W-:-:S13]  /*1760*/  ISETP.LE.U32.OR P0, PT, R4, UR4, P0 ;  /* 0x0000000404007c0c */ /* 0x000fda0008703470 */
[----:B------:R-:W-:Y:S05]  /*1770*/  @P0 BRA `(.L_x_446) ;  /* 0x00000008007c0947 */ /* 0x000fea0003800000 */
[-C--:B------:R-:W-:Y:S01]  /*1780*/  LOP3.LUT R3, RZ, R0.reuse, RZ, 0x33, !PT ;  /* 0x00000000ff037212 */ /* 0x080fe200078e33ff */
[----:B------:R-:W-:Y:S01]  /*1790*/  BSSY.RECONVERGENT B2, `(.L_x_447) ;  /* 0x0000052000027945 */ /* 0x000fe20003800200 */
[----:B------:R-:W-:Y:S02]  /*17a0*/  MOV R5, R0 ;  /* 0x0000000000057202 */ /* 0x000fe40000000f00 */
[----:B------:R-:W-:-:S04]  /*17b0*/  IADD3 R3, PT, PT, R4, -UR4, R3 ;  /* 0x8000000404037c10 */ /* 0x000fc8000fffe003 */
[C---:B------:R-:W-:Y:S02]  /*17c0*/  ISETP.GE.U32.AND P0, PT, R3.reuse, 0x1e00, PT ;  /* 0x00001e000300780c */ /* 0x040fe40003f06070 */
[----:B------:R-:W-:-:S04]  /*17d0*/  LEA.HI R3, R3, 0x1, RZ, 0x17 ;  /* 0x0000000103037811 */ /* 0x000fc800078fb8ff */
[----:B------:R-:W-:-:S07]  /*17e0*/  LOP3.LUT R4, R3, 0xf, RZ, 0xc0, !PT ;  /* 0x0000000f03047812 */ /* 0x000fce00078ec0ff */
[----:B------:R-:W-:Y:S05]  /*17f0*/  @!P0 BRA `(.L_x_448) ;  /* 0x00000004002c8947 */ /* 0x000fea0003800000 */
[----:B------:R-:W-:Y:S01]  /*1800*/  LOP3.LUT R6, R3, 0xfffff0, RZ, 0xc0, !PT ;  /* 0x00fffff003067812 */ /* 0x000fe200078ec0ff */
[----:B------:R-:W-:Y:S01]  /*1810*/  BSSY.RECONVERGENT B3, `(.L_x_449) ;  /* 0x0000048000037945 */ /* 0x000fe20003800200 */
[C---:B------:R-:W-:Y:S02]  /*1820*/  LOP3.LUT R5, R0.reuse, 0x1000, RZ, 0xfc, !PT ;  /* 0x0000100000057812 */ /* 0x040fe400078efcff */
[----:B------:R-:W-:Y:S02]  /*1830*/  IADD3 R2, PT, PT, R0, UR4, RZ ;  /* 0x0000000400027c10 */ /* 0x000fe4000fffe0ff */
[----:B------:R-:W-:-:S07]  /*1840*/  IADD3 R6, PT, PT, -R6, RZ, RZ ;  /* 0x000000ff06067210 */ /* 0x000fce0007ffe1ff */
.L_x_450:
[C---:B------:R-:W-:Y:S01]  /*1850*/  IADD3 R19, PT, PT, R2.reuse, 0x200, RZ ;  /* 0x0000020002137810 */ /* 0x040fe20007ffe0ff */
[C---:B------:R-:W-:Y:S01]  /*1860*/  IMAD.WIDE.U32 R14, R2.reuse, 0x4, R12 ;  /* 0x00000004020e7825 */ /* 0x040fe200078e000c */
[----:B------:R-:W-:-:S03]  /*1870*/  IADD3 R11, PT, PT, R2, 0x400, RZ ;  /* 0x00000400020b7810 */ /* 0x000fc60007ffe0ff */
[--C-:B------:R-:W-:Y:S01]  /*1880*/  IMAD.WIDE.U32 R18, R19, 0x4, R12.reuse ;  /* 0x0000000413127825 */ /* 0x100fe200078e000c */
[----:B------:R0:W2:Y:S01]  /*1890*/  LDG.E R8, desc[UR6][R14.64] ;  /* 0x000000060e087981 */ /* 0x0000a2000c1e1900 */
[C---:B------:R-:W-:Y:S02]  /*18a0*/  IADD3 R21, PT, PT, R2.reuse, 0x600, RZ ;  /* 0x0000060002157810 */ /* 0x040fe40007ffe0ff */
[--C-:B------:R-:W-:Y:S01]  /*18b0*/  IMAD.WIDE.U32 R10, R11, 0x4, R12.reuse ;  /* 0x000000040b0a7825 */ /* 0x100fe200078e000c */
[----:B------:R1:W3:Y:S01]  /*18c0*/  LDG.E R9, desc[UR6][R18.64] ;  /* 0x0000000612097981 */ /* 0x0002e2000c1e1900 */
[C---:B------:R-:W-:Y:S02]  /*18d0*/  IADD3 R17, PT, PT, R2.reuse, 0x800, RZ ;  /* 0x0000080002117810 */ /* 0x040fe40007ffe0ff */
[--C-:B------:R-:W-:Y:S02]  /*18e0*/  IMAD.WIDE.U32 R20, R21, 0x4, R12.reuse ;  /* 0x0000000415147825 */ /* 0x100fe400078e000c */
[----:B------:R4:W5:Y:S01]  /*18f0*/  LDG.E R10, desc[UR6][R10.64] ;  /* 0x000000060a0a7981 */ /* 0x000962000c1e1900 */
[----:B------:R-:W-:Y:S01]  /*1900*/  IADD3 R29, PT, PT, R2, 0xa00, RZ ;  /* 0x00000a00021d7810 */ /* 0x000fe20007ffe0ff */
[----:B------:R-:W-:-:S02]  /*1910*/  IMAD.WIDE.U32 R16, R17, 0x4, R12 ;  /* 0x0000000411107825 */ /* 0x000fc400078e000c */
[----:B------:R4:W5:Y:S01]  /*1920*/  LDG.E R27, desc[UR6][R20.64] ;  /* 0x00000006141b7981 */ /* 0x000962000c1e1900 */
[C---:B------:R-:W-:Y:S01]  /*1930*/  IADD3 R23, PT, PT, R2.reuse, 0xc00, RZ ;  /* 0x00000c0002177810 */ /* 0x040fe20007ffe0ff */
[--C-:B------:R-:W-:Y:S02]  /*1940*/  IMAD.WIDE.U32 R28, R29, 0x4, R12.reuse ;  /* 0x000000041d1c7825 */ /* 0x100fe400078e000c */
[----:B------:R-:W5:Y:S01]  /*1950*/  LDG.E R26, desc[UR6][R16.64] ;  /* 0x00000006101a7981 */ /* 0x000f62000c1e1900 */
[C---:B------:R-:W-:Y:S01]  /*1960*/  IADD3 R22, PT, PT, R2.reuse, 0xe00, RZ ;  /* 0x00000e0002167810 */ /* 0x040fe20007ffe0ff */
[--C-:B0-----:R-:W-:Y:S02]  /*1970*/  IMAD.WIDE.U32 R14, R23, 0x4, R12.reuse ;  /* 0x00000004170e7825 */ /* 0x101fe400078e000c */
[----:B------:R0:W5:Y:S01]  /*1980*/  LDG.E R25, desc[UR6][R28.64] ;  /* 0x000000061c197981 */ /* 0x000162000c1e1900 */
[----:B------:R-:W-:Y:S01]  /*1990*/  IADD3 R23, PT, PT, R2, 0x1000, RZ ;  /* 0x0000100002177810 */ /* 0x000fe20007ffe0ff */
[----:B-1----:R-:W-:-:S02]  /*19a0*/  IMAD.WIDE.U32 R18, R22, 0x4, R12 ;  /* 0x0000000416127825 */ /* 0x002fc400078e000c */
[----:B------:R1:W5:Y:S01]  /*19b0*/  LDG.E R24, desc[UR6][R14.64] ;  /* 0x000000060e187981 */ /* 0x000362000c1e1900 */
[C---:B----4-:R-:W-:Y:S01]  /*19c0*/  IADD3 R11, PT, PT, R2.reuse, 0x1200, RZ ;  /* 0x00001200020b7810 */ /* 0x050fe20007ffe0ff */
[--C-:B------:R-:W-:Y:S02]  /*19d0*/  IMAD.WIDE.U32 R20, R23, 0x4, R12.reuse ;  /* 0x0000000417147825 */ /* 0x100fe400078e000c */
[----:B------:R4:W5:Y:S01]  /*19e0*/  LDG.E R23, desc[UR6][R18.64] ;  /* 0x0000000612177981 */ /* 0x000962000c1e1900 */
[C---:B0-----:R-:W-:Y:S01]  /*19f0*/  IADD3 R29, PT, PT, R2.reuse, 0x1400, RZ ;  /* 0x00001400021d7810 */ /* 0x041fe20007ffe0ff */
[--C-:B------:R-:W-:Y:S02]  /*1a00*/  IMAD.WIDE.U32 R16, R11, 0x4, R12.reuse ;  /* 0x000000040b107825 */ /* 0x100fe400078e000c */
[----:B------:R-:W5:Y:S01]  /*1a10*/  LDG.E R22, desc[UR6][R20.64] ;  /* 0x0000000614167981 */ /* 0x000f62000c1e1900 */
[----:B-1----:R-:W-:Y:S01]  /*1a20*/  IADD3 R15, PT, PT, R2, 0x1600, RZ ;  /* 0x00001600020f7810 */ /* 0x002fe20007ffe0ff */
[----:B------:R-:W-:-:S02]  /*1a30*/  IMAD.WIDE.U32 R28, R29, 0x4, R12 ;  /* 0x000000041d1c7825 */ /* 0x000fc400078e000c */
[----:B------:R0:W5:Y:S01]  /*1a40*/  LDG.E R11, desc[UR6][R16.64] ;  /* 0x00000006100b7981 */ /* 0x000162000c1e1900 */
[C---:B----4-:R-:W-:Y:S01]  /*1a50*/  IADD3 R19, PT, PT, R2.reuse, 0x1800, RZ ;  /* 0x0000180002137810 */ /* 0x050fe20007ffe0ff */
[--C-:B------:R-:W-:Y:S02]  /*1a60*/  IMAD.WIDE.U32 R14, R15, 0x4, R12.reuse ;  /* 0x000000040f0e7825 */ /* 0x100fe400078e000c */
[----:B------:R-:W4:Y:S02]  /*1a70*/  LDG.E R28, desc[UR6][R28.64] ;  /* 0x000000061c1c7981 */ /* 0x000f24000c1e1900 */
[----:B------:R-:W-:Y:S01]  /*1a80*/  IMAD.WIDE.U32 R18, R19, 0x4, R12 ;  /* 0x0000000413127825 */ /* 0x000fe200078e000c */
[C---:B0-----:R-:W-:Y:S02]  /*1a90*/  IADD3 R17, PT, PT, R2.reuse, 0x1a00, RZ ;  /* 0x00001a0002117810 */ /* 0x041fe40007ffe0ff */
[----:B------:R-:W-:-:S03]  /*1aa0*/  IADD3 R21, PT, PT, R2, 0x1c00, RZ ;  /* 0x00001c0002157810 */ /* 0x000fc60007ffe0ff */
[----:B------:R-:W4:Y:S04]  /*1ab0*/  LDG.E R18, desc[UR6][R18.64] ;  /* 0x0000000612127981 */ /* 0x000f28000c1e1900 */
[----:B------:R0:W4:Y:S01]  /*1ac0*/  LDG.E R29, desc[UR6][R14.64] ;  /* 0x000000060e1d7981 */ /* 0x000122000c1e1900 */
[----:B------:R-:W-:Y:S01]  /*1ad0*/  IADD3 R20, PT, PT, R2, 0x1e00, RZ ;  /* 0x00001e0002147810 */ /* 0x000fe20007ffe0ff */
[----:B0-----:R-:W-:-:S04]  /*1ae0*/  IMAD.WIDE.U32 R14, R17, 0x4, R12 ;  /* 0x00000004110e7825 */ /* 0x001fc800078e000c */
[--C-:B------:R-:W-:Y:S02]  /*1af0*/  IMAD.WIDE.U32 R16, R21, 0x4, R12.reuse ;  /* 0x0000000415107825 */ /* 0x100fe400078e000c */
[----:B------:R-:W4:Y:S02]  /*1b00*/  LDG.E R14, desc[UR6][R14.64] ;  /* 0x000000060e0e7981 */ /* 0x000f24000c1e1900 */
[----:B------:R-:W-:Y:S02]  /*1b10*/  IMAD.WIDE.U32 R20, R20, 0x4, R12 ;  /* 0x0000000414147825 */ /* 0x000fe400078e000c */
[----:B------:R-:W4:Y:S04]  /*1b20*/  LDG.E R16, desc[UR6][R16.64] ;  /* 0x0000000610107981 */ /* 0x000f28000c1e1900 */
[----:B------:R-:W4:Y:S01]  /*1b30*/  LDG.E R20, desc[UR6][R20.64] ;  /* 0x0000000614147981 */ /* 0x000f22000c1e1900 */
[----:B------:R-:W-:-:S04]  /*1b40*/  IADD3 R6, PT, PT, R6, 0x10, RZ ;  /* 0x0000001006067810 */ /* 0x000fc80007ffe0ff */
[----:B------:R-:W-:Y:S02]  /*1b50*/  ISETP.NE.AND P0, PT, R6, RZ, PT ;  /* 0x000000ff0600720c */ /* 0x000fe40003f05270 */
[----:B------:R-:W-:Y:S02]  /*1b60*/  IADD3 R5, PT, PT, R5, 0x2000, RZ ;  /* 0x0000200005057810 */ /* 0x000fe40007ffe0ff */
[----:B------:R-:W-:Y:S01]  /*1b70*/  IADD3 R2, PT, PT, R2, 0x2000, RZ ;  /* 0x0000200002027810 */ /* 0x000fe20007ffe0ff */
[----:B--2---:R-:W-:-:S04]  /*1b80*/  FFMA R8, R8, R8, R7 ;  /* 0x0000000808087223 */ /* 0x004fc80000000007 */
[----:B---3--:R-:W-:-:S04]  /*1b90*/  FFMA R9, R9, R9, R8 ;  /* 0x0000000909097223 */ /* 0x008fc80000000008 */
        /* <DEDUP_REMOVED lines=8> */
[----:B----4-:R-:W-:-:S04]  /*1c20*/  FFMA R28, R28, R28, R11 ;  /* 0x0000001c1c1c7223 */ /* 0x010fc8000000000b */
[----:B------:R-:W-:-:S04]  /*1c30*/  FFMA R29, R29, R29, R28 ;  /* 0x0000001d1d1d7223 */ /* 0x000fc8000000001c */
[----:B------:R-:W-:-:S04]  /*1c40*/  FFMA R29, R18, R18, R29 ;  /* 0x00000012121d7223 */ /* 0x000fc8000000001d */
[----:B------:R-:W-:-:S04]  /*1c50*/  FFMA R29, R14, R14, R29 ;  /* 0x0000000e0e1d7223 */ /* 0x000fc8000000001d */
[----:B------:R-:W-:-:S04]  /*1c60*/  FFMA R29, R16, R16, R29 ;  /* 0x00000010101d7223 */ /* 0x000fc8000000001d */
[----:B------:R-:W-:Y:S01]  /*1c70*/  FFMA R7, R20, R20, R29 ;  /* 0x0000001414077223 */ /* 0x000fe2000000001d */
[----:B------:R-:W-:Y:S06]  /*1c80*/  @P0 BRA `(.L_x_450) ;  /* 0xfffffff800f00947 */ /* 0x000fec000383ffff */
[----:B------:R-:W-:Y:S05]  /*1c90*/  BSYNC.RECONVERGENT B3 ;  /* 0x0000000000037941 */ /* 0x000fea0003800200 */
.L_x_449:
[----:B------:R-:W-:-:S07]  /*1ca0*/  IADD3 R5, PT, PT, R5, -0x1000, RZ ;  /* 0xfffff00005057810 */ /* 0x000fce0007ffe0ff */
.L_x_448:
[----:B------:R-:W-:Y:S05]  /*1cb0*/  BSYNC.RECONVERGENT B2 ;  /* 0x0000000000027941 */ /* 0x000fea0003800200 */
.L_x_447:
[----:B------:R-:W-:-:S13]  /*1cc0*/  ISETP.NE.AND P0, PT, R4, RZ, PT ;  /* 0x000000ff0400720c */ /* 0x000fda0003f05270 */
[----:B------:R-:W-:Y:S05]  /*1cd0*/  @!P0 BRA `(.L_x_446) ;  /* 0x0000000400248947 */ /* 0x000fea0003800000 */
[----:B------:R-:W-:Y:S01]  /*1ce0*/  ISETP.GE.U32.AND P0, PT, R4, 0x8, PT ;  /* 0x000000080400780c */ /* 0x000fe20003f06070 */
[----:B------:R-:W-:Y:S01]  /*1cf0*/  BSSY.RECONVERGENT B2, `(.L_x_451) ;  /* 0x0000025000027945 */ /* 0x000fe20003800200 */
[----:B------:R-:W-:-:S04]  /*1d00*/  LOP3.LUT R22, R3, 0x7, RZ, 0xc0, !PT ;  /* 0x0000000703167812 */ /* 0x000fc800078ec0ff */
[----:B------:R-:W-:-:S07]  /*1d10*/  ISETP.NE.AND P1, PT, R22, RZ, PT ;  /* 0x000000ff1600720c */ /* 0x000fce0003f25270 */
[----:B------:R-:W-:Y:S06]  /*1d20*/  @!P0 BRA `(.L_x_452) ;  /* 0x0000000000848947 */ /* 0x000fec0003800000 */
[----:B------:R-:W-:-:S04]  /*1d30*/  IADD3 R15, PT, PT, R5, UR4, RZ ;  /* 0x00000004050f7c10 */ /* 0x000fc8000fffe0ff */
        /* <DEDUP_REMOVED lines=9> */
[----:B------:R-:W-:Y:S01]  /*1dd0*/  IMAD.WIDE.U32 R10, R11, 0x4, R12 ;  /* 0x000000040b0a7825 */ /* 0x000fe200078e000c */
[----:B------:R-:W4:Y:S01]  /*1de0*/  LDG.E R6, desc[UR6][R20.64] ;  /* 0x0000000614067981 */ /* 0x000f22000c1e1900 */
[----:B------:R-:W-:-:S02]  /*1df0*/  IADD3 R23, PT, PT, R15, 0xa00, RZ ;  /* 0x00000a000f177810 */ /* 0x000fc40007ffe0ff */
[--C-:B------:R-:W-:Y:S01]  /*1e00*/  IMAD.WIDE.U32 R16, R17, 0x4, R12.reuse ;  /* 0x0000000411107825 */ /* 0x100fe200078e000c */
[----:B------:R-:W-:Y:S01]  /*1e10*/  IADD3 R25, PT, PT, R15, 0xc00, RZ ;  /* 0x00000c000f197810 */ /* 0x000fe20007ffe0ff */
[----:B------:R-:W5:Y:S02]  /*1e20*/  LDG.E R10, desc[UR6][R10.64] ;  /* 0x000000060a0a7981 */ /* 0x000f64000c1e1900 */
[--C-:B0-----:R-:W-:Y:S01]  /*1e30*/  IMAD.WIDE.U32 R8, R23, 0x4, R12.reuse ;  /* 0x0000000417087825 */ /* 0x101fe200078e000c */
[----:B------:R-:W-:Y:S01]  /*1e40*/  IADD3 R23, PT, PT, R15, 0xe00, RZ ;  /* 0x00000e000f177810 */ /* 0x000fe20007ffe0ff */
[----:B------:R-:W5:Y:S02]  /*1e50*/  LDG.E R16, desc[UR6][R16.64] ;  /* 0x0000000610107981 */ /* 0x000f64000c1e1900 */
[--C-:B------:R-:W-:Y:S02]  /*1e60*/  IMAD.WIDE.U32 R14, R25, 0x4, R12.reuse ;  /* 0x00000004190e7825 */ /* 0x100fe400078e000c */
[----:B------:R-:W5:Y:S02]  /*1e70*/  LDG.E R8, desc[UR6][R8.64] ;  /* 0x0000000608087981 */ /* 0x000f64000c1e1900 */
[----:B-1----:R-:W-:-:S02]  /*1e80*/  IMAD.WIDE.U32 R18, R23, 0x4, R12 ;  /* 0x0000000417127825 */ /* 0x002fc400078e000c */
        /* <DEDUP_REMOVED lines=11> */
.L_x_452:
[----:B------:R-:W-:Y:S05]  /*1f40*/  BSYNC.RECONVERGENT B2 ;  /* 0x0000000000027941 */ /* 0x000fea0003800200 */
.L_x_451:
        /* <DEDUP_REMOVED lines=23> */
.L_x_454:
[----:B------:R-:W-:Y:S05]  /*20c0*/  BSYNC.RECONVERGENT B2 ;  /* 0x0000000000027941 */ /* 0x000fea0003800200 */
.L_x_453:
[----:B------:R-:W-:Y:S05]  /*20d0*/  @!P1 BRA `(.L_x_446) ;  /* 0x0000000000249947 */ /* 0x000fea0003800000 */
[----:B------:R-:W-:Y:S02]  /*20e0*/  IADD3 R5, PT, PT, R5, UR4, RZ ;  /* 0x0000000405057c10 */ /* 0x000fe4000fffe0ff */
[----:B------:R-:W-:-:S07]  /*20f0*/  IADD3 R4, PT, PT, -R4, RZ, RZ ;  /* 0x000000ff04047210 */ /* 0x000fce0007ffe1ff */
.L_x_455:
[----:B------:R-:W-:-:S06]  /*2100*/  IMAD.WIDE.U32 R2, R5, 0x4, R12 ;  /* 0x0000000405027825 */ /* 0x000fcc00078e000c */
[----:B------:R-:W2:Y:S01]  /*2110*/  LDG.E R2, desc[UR6][R2.64] ;  /* 0x0000000602027981 */ /* 0x000ea2000c1e1900 */
[----:B------:R-:W-:Y:S02]  /*2120*/  IADD3 R4, PT, PT, R4, 0x1, RZ ;  /* 0x0000000104047810 */ /* 0x000fe40007ffe0ff */
[----:B------:R-:W-:Y:S02]  /*2130*/  IADD3 R5, PT, PT, R5, 0x200, RZ ;  /* 0x0000020005057810 */ /* 0x000fe40007ffe0ff */
[----:B------:R-:W-:Y:S01]  /*2140*/  ISETP.NE.AND P0, PT, R4, RZ, PT ;  /* 0x000000ff0400720c */ /* 0x000fe20003f05270 */
[----:B--2---:R-:W-:-:S12]  /*2150*/  FFMA R7, R2, R2, R7 ;  /* 0x0000000202077223 */ /* 0x004fd80000000007 */
[----:B------:R-:W-:Y:S05]  /*2160*/  @P0 BRA `(.L_x_455) ;  /* 0xfffffffc00e40947 */ /* 0x000fea000383ffff */
.L_x_446:
[----:B------:R-:W-:Y:S05]  /*2170*/  BSYNC.RECONVERGENT B1 ;  /* 0x0000000000017941 */ /* 0x000fea0003800200 */
.L_x_444:
        /* <DEDUP_REMOVED lines=33> */
[----:B------:R-:W3:Y:S04]  /*2390*/  LDS.128 R8, [UR4+0x30] ;  /* 0x00003004ff087984 */ /* 0x000ee80008000c00 */
[----:B------:R-:W4:Y:S01]  /*23a0*/  LDS.128 R16, [UR4+0x40] ;  /* 0x00004004ff107984 */ /* 0x000f220008000c00 */
[----:B0-----:R-:W-:-:S04]  /*23b0*/  FADD R5, R0, R5 ;  /* 0x0000000500057221 */ /* 0x001fc80000000000 */
        /* <DEDUP_REMOVED lines=13> */
[----:B------:R-:W-:-:S07]  /*2490*/  FADD R0, R18, R19 ;  /* 0x0000001312007221 */ /* 0x000fce0000000000 */
.L_x_442:
[----:B------:R-:W-:Y:S05]  /*24a0*/  BSYNC.RECONVERGENT B0 ;  /* 0x0000000000007941 */ /* 0x000fea0003800200 */
.L_x_427:
[----:B------:R-:W-:Y:S05]  /*24b0*/  @P0 EXIT ;  /* 0x000000000000094d */ /* 0x000fea0003800000 */
[----:B------:R-:W3:Y:S01]  /*24c0*/  LDCU UR4, c[0x0][0x398] ;  /* 0x00007300ff0477ac */ /* 0x000ee20008000800 */
[----:B012---:R-:W0:Y:S01]  /*24d0*/  LDC.64 R2, c[0x0][0x388] ;  /* 0x0000e200ff027b82 */ /* 0x007e220000000a00 */
[----:B---3--:R-:W-:-:S05]  /*24e0*/  I2FP.F32.S32 R5, UR4 ;  /* 0x0000000400057c45 */ /* 0x008fca0008201400 */
[----:B------:R-:W-:-:S06]  /*24f0*/  FADD R5, R5, R0 ;  /* 0x0000000005057221 */ /* 0x000fcc0000000000 */
[----:B------:R-:W0:Y:S02]  /*2500*/  F2I.TRUNC.NTZ R5, R5 ;  /* 0x0000000500057305 */ /* 0x000e24000020f100 */
[----:B0-----:R-:W-:Y:S01]  /*2510*/  STG.E desc[UR6][R2.64], R5 ;  /* 0x0000000502007986 */ /* 0x001fe2000c101906 */
[----:B------:R-:W-:Y:S05]  /*2520*/  EXIT ;  /* 0x000000000000794d */ /* 0x000fea0003800000 */
.L_x_456:
        /* <DEDUP_REMOVED lines=13> */
.L_x_471:


//--------------------- .text._ZN3cub18CUB_300001_SM_10006detail8for_each13static_kernelINS2_12policy_hub_t12policy_500_tElN6thrust24THRUST_300001_SM_1000_NS8cuda_cub6__fill7functorINS7_6detail15normal_iteratorINS7_10device_ptrIiEEEEiEEEEvT0_T1_ --------------------------
	.section	.text._ZN3cub18CUB_300001_SM_10006detail8for_each13static_kernelINS2_12policy_hub_t12policy_500_tElN6thrust24THRUST_300001_SM_1000_NS8cuda_cub6__fill7functorINS7_6detail15normal_iteratorINS7_10device_ptrIiEEEEiEEEEvT0_T1_,"ax",@progbits
	.align	128
        .global         _ZN3cub18CUB_300001_SM_10006detail8for_each13static_kernelINS2_12policy_hub_t12policy_500_tElN6thrust24THRUST_300001_SM_1000_NS8cuda_cub6__fill7functorINS7_6detail15normal_iteratorINS7_10device_ptrIiEEEEiEEEEvT0_T1_
        .type           _ZN3cub18CUB_300001_SM_10006detail8for_each13static_kernelINS2_12policy_hub_t12policy_500_tElN6thrust24THRUST_300001_SM_1000_NS8cuda_cub6__fill7functorINS7_6detail15normal_iteratorINS7_10device_ptrIiEEEEiEEEEvT0_T1_,@function
        .size           _ZN3cub18CUB_300001_SM_10006detail8for_each13static_kernelINS2_12policy_hub_t12policy_500_tElN6thrust24THRUST_300001_SM_1000_NS8cuda_cub6__fill7functorINS7_6detail15normal_iteratorINS7_10device_ptrIiEEEEiEEEEvT0_T1_,(.L_x_472 - _ZN3cub18CUB_300001_SM_10006detail8for_each13static_kernelINS2_12policy_hub_t12policy_500_tElN6thrust24THRUST_300001_SM_1000_NS8cuda_cub6__fill7functorINS7_6detail15normal_iteratorINS7_10device_ptrIiEEEEiEEEEvT0_T1_)
        .other          _ZN3cub18CUB_300001_SM_10006detail8for_each13static_kernelINS2_12policy_hub_t12policy_500_tElN6thrust24THRUST_300001_SM_1000_NS8cuda_cub6__fill7functorINS7_6detail15normal_iteratorINS7_10device_ptrIiEEEEiEEEEvT0_T1_,@"STO_CUDA_ENTRY STV_DEFAULT"
_ZN3cub18CUB_300001_SM_10006detail8for_each13static_kernelINS2_12policy_hub_t12policy_500_tElN6thrust24THRUST_300001_SM_1000_NS8cuda_cub6__fill7functorINS7_6detail15normal_iteratorINS7_10device_ptrIiEEEEiEEEEvT0_T1_:
.text._ZN3cub18CUB_300001_SM_10006detail8for_each13static_kernelINS2_12policy_hub_t12policy_500_tElN6thrust24THRUST_300001_SM_1000_NS8cuda_cub6__fill7functorINS7_6detail15normal_iteratorINS7_10device_ptrIiEEEEiEEEEvT0_T1_:
[----:B------:R-:W-:Y:S08]  /*0000*/  LDC R1, c[0x0][0x37c] ;  /* 0x0000df00ff017b82 */ /* 0x000ff00000000800 */
[----:B------:R-:W0:Y:S01]  /*0010*/  S2UR UR4, SR_CTAID.X ;  /* 0x00000000000479c3 */ /* 0x000e220000002500 */
[----:B------:R-:W1:Y:S01]  /*0020*/  LDCU.64 UR6, c[0x0][0x380] ;  /* 0x00007000ff0677ac */ /* 0x000e620008000a00 */
[----:B------:R-:W2:Y:S01]  /*0030*/  LDCU.64 UR8, c[0x0][0x358] ;  /* 0x00006b00ff0877ac */ /* 0x000ea20008000a00 */
[----:B0-----:R-:W-:-:S04]  /*0040*/  UIMAD.WIDE.U32 UR4, UR4, 0x200, URZ ;  /* 0x00000200040478a5 */ /* 0x001fc8000f8e00ff */
[----:B-1----:R-:W-:-:S04]  /*0050*/  UIADD3 UR6, UP0, UPT, -UR4, UR6, URZ ;  /* 0x0000000604067290 */ /* 0x002fc8000ff1e1ff */
[----:B------:R-:W-:Y:S02]  /*0060*/  UIADD3.X UR7, UPT, UPT, ~UR5, UR7, URZ, UP0, !UPT ;  /* 0x0000000705077290 */ /* 0x000fe400087fe5ff */
[----:B------:R-:W-:-:S04]  /*0070*/  UISETP.GE.U32.AND UP0, UPT, UR6, 0x200, UPT ;  /* 0x000002000600788c */ /* 0x000fc8000bf06070 */
[----:B------:R-:W-:-:S09]  /*0080*/  UISETP.GE.AND.EX UP0, UPT, UR7, URZ, UPT, UP0 ;  /* 0x000000ff0700728c */ /* 0x000fd2000bf06300 */
[----:B--2---:R-:W-:Y:S05]  /*0090*/  BRA.U !UP0, `(.L_x_457) ;  /* 0x0000000108287547 */ /* 0x004fea000b800000 */
[----:B------:R-:W0:Y:S01]  /*00a0*/  S2R R0, SR_TID.X ;  /* 0x0000000000007919 */ /* 0x000e220000002100 */
[----:B------:R-:W1:Y:S01]  /*00b0*/  LDCU.64 UR6, c[0x0][0x388] ;  /* 0x00007100ff0677ac */ /* 0x000e620008000a00 */
[----:B------:R-:W2:Y:S01]  /*00c0*/  LDC R5, c[0x0][0x390] ;  /* 0x0000e400ff057b82 */ /* 0x000ea20000000800 */
[----:B0-----:R-:W-:-:S05]  /*00d0*/  IADD3 R0, P0, PT, R0, UR4, RZ ;  /* 0x0000000400007c10 */ /* 0x001fca000ff1e0ff */
[----:B------:R-:W-:Y:S01]  /*00e0*/  IMAD.X R3, RZ, RZ, UR5, P0 ;  /* 0x00000005ff037e24 */ /* 0x000fe200080e06ff */
[----:B-1----:R-:W-:-:S04]  /*00f0*/  LEA R2, P0, R0, UR6, 0x2 ;  /* 0x0000000600027c11 */ /* 0x002fc8000f8010ff */
[----:B------:R-:W-:-:S05]  /*0100*/  LEA.HI.X R3, R0, UR7, R3, 0x2, P0 ;  /* 0x0000000700037c11 */ /* 0x000fca00080f1403 */
[----:B--2---:R-:W-:Y:S04]  /*0110*/  STG.E desc[UR8][R2.64], R5 ;  /* 0x0000000502007986 */ /* 0x004fe8000c101908 */
[----:B------:R-:W-:Y:S01]  /*0120*/  STG.E desc[UR8][R2.64+0x400], R5 ;  /* 0x0004000502007986 */ /* 0x000fe2000c101908 */
[----:B------:R-:W-:Y:S05]  /*0130*/  EXIT ;  /* 0x000000000000794d */ /* 0x000fea0003800000 */
.L_x_457:
[----:B------:R-:W0:Y:S01]  /*0140*/  S2R R0, SR_TID.X ;  /* 0x0000000000007919 */ /* 0x000e220000002100 */
[----:B------:R-:W-:Y:S01]  /*0150*/  USHF.R.S32.HI UR7, URZ, 0x1f, UR6 ;  /* 0x0000001fff077899 */ /* 0x000fe20008011406 */
[----:B------:R-:W1:Y:S05]  /*0160*/  LDCU.64 UR10, c[0x0][0x388] ;  /* 0x00007100ff0a77ac */ /* 0x000e6a0008000a00 */
[----:B------:R-:W-:Y:S02]  /*0170*/  IMAD.U32 R2, RZ, RZ, UR7 ;  /* 0x00000007ff027e24 */ /* 0x000fe4000f8e00ff */
[----:B------:R-:W-:Y:S01]  /*0180*/  IMAD.U32 R4, RZ, RZ, UR7 ;  /* 0x00000007ff047e24 */ /* 0x000fe2000f8e00ff */
[----:B0-----:R-:W-:-:S04]  /*0190*/  ISETP.LT.U32.AND P0, PT, R0, UR6, PT ;  /* 0x0000000600007c0c */ /* 0x001fc8000bf01070 */
[----:B------:R-:W-:Y:S01]  /*01a0*/  ISETP.GT.AND.EX P0, PT, R2, RZ, PT, P0 ;  /* 0x000000ff0200720c */ /* 0x000fe20003f04300 */
[C---:B------:R-:W-:Y:S01]  /*01b0*/  VIADD R2, R0.reuse, 0x100 ;  /* 0x0000010000027836 */ /* 0x040fe20000000000 */
[----:B------:R-:W-:-:S04]  /*01c0*/  IADD3 R0, P2, PT, R0, UR4, RZ ;  /* 0x0000000400007c10 */ /* 0x000fc8000ff5e0ff */
[----:B------:R-:W-:Y:S01]  /*01d0*/  ISETP.LT.U32.AND P1, PT, R2, UR6, PT ;  /* 0x0000000602007c0c */ /* 0x000fe2000bf21070 */
[----:B------:R-:W-:Y:S01]  /*01e0*/  IMAD.X R3, RZ, RZ, UR5, P2 ;  /* 0x00000005ff037e24 */ /* 0x000fe200090e06ff */
[----:B-1----:R-:W-:Y:S02]  /*01f0*/  LEA R2, P2, R0, UR10, 0x2 ;  /* 0x0000000a00027c11 */ /* 0x002fe4000f8410ff */
[----:B------:R-:W-:Y:S02]  /*0200*/  ISETP.GT.AND.EX P1, PT, R4, RZ, PT, P1 ;  /* 0x000000ff0400720c */ /* 0x000fe40003f24310 */
[----:B------:R-:W-:Y:S01]  /*0210*/  LEA.HI.X R3, R0, UR11, R3, 0x2, P2 ;  /* 0x0000000b00037c11 */ /* 0x000fe200090f1403 */
[----:B------:R-:W0:Y:S04]  /*0220*/  @P0 LDC R5, c[0x0][0x390] ;  /* 0x0000e400ff050b82 */ /* 0x000e280000000800 */
[----:B0-----:R0:W-:Y:S06]  /*0230*/  @P0 STG.E desc[UR8][R2.64], R5 ;  /* 0x0000000502000986 */ /* 0x0011ec000c101908 */
[----:B------:R-:W-:Y:S05]  /*0240*/  @!P1 EXIT ;  /* 0x000000000000994d */ /* 0x000fea0003800000 */
[----:B0-----:R-:W0:Y:S02]  /*0250*/  LDC R5, c[0x0][0x390] ;  /* 0x0000e400ff057b82 */ /* 0x001e240000000800 */
[----:B0-----:R-:W-:Y:S01]  /*0260*/  STG.E desc[UR8][R2.64+0x400], R5 ;  /* 0x0004000502007986 */ /* 0x001fe2000c101908 */
[----:B------:R-:W-:Y:S05]  /*0270*/  EXIT ;  /* 0x000000000000794d */ /* 0x000fea0003800000 */
.L_x_458:
        /* <DEDUP_REMOVED lines=16> */
.L_x_472:


//--------------------- .text._ZN3cub18CUB_300001_SM_10006detail8for_each13static_kernelINS2_12policy_hub_t12policy_500_tEmN6thrust24THRUST_300001_SM_1000_NS8cuda_cub20__uninitialized_fill7functorINS7_10device_ptrIiEEiEEEEvT0_T1_ --------------------------
	.section	.text._ZN3cub18CUB_300001_SM_10006detail8for_each13static_kernelINS2_12policy_hub_t12policy_500_tEmN6thrust24THRUST_300001_SM_1000_NS8cuda_cub20__uninitialized_fill7functorINS7_10device_ptrIiEEiEEEEvT0_T1_,"ax",@progbits
	.align	128
        .global         _ZN3cub18CUB_300001_SM_10006detail8for_each13static_kernelINS2_12policy_hub_t12policy_500_tEmN6thrust24THRUST_300001_SM_1000_NS8cuda_cub20__uninitialized_fill7functorINS7_10device_ptrIiEEiEEEEvT0_T1_
        .type           _ZN3cub18CUB_300001_SM_10006detail8for_each13static_kernelINS2_12policy_hub_t12policy_500_tEmN6thrust24THRUST_300001_SM_1000_NS8cuda_cub20__uninitialized_fill7functorINS7_10device_ptrIiEEiEEEEvT0_T1_,@function
        .size           _ZN3cub18CUB_300001_SM_10006detail8for_each13static_kernelINS2_12policy_hub_t12policy_500_tEmN6thrust24THRUST_300001_SM_1000_NS8cuda_cub20__uninitialized_fill7functorINS7_10device_ptrIiEEiEEEEvT0_T1_,(.L_x_473 - _ZN3cub18CUB_300001_SM_10006detail8for_each13static_kernelINS2_12policy_hub_t12policy_500_tEmN6thrust24THRUST_300001_SM_1000_NS8cuda_cub20__uninitialized_fill7functorINS7_10device_ptrIiEEiEEEEvT0_T1_)
        .other          _ZN3cub18CUB_300001_SM_10006detail8for_each13static_kernelINS2_12policy_hub_t12policy_500_tEmN6thrust24THRUST_300001_SM_1000_NS8cuda_cub20__uninitialized_fill7functorINS7_10device_ptrIiEEiEEEEvT0_T1_,@"STO_CUDA_ENTRY STV_DEFAULT"
_ZN3cub18CUB_300001_SM_10006detail8for_each13static_kernelINS2_12policy_hub_t12policy_500_tEmN6thrust24THRUST_300001_SM_1000_NS8cuda_cub20__uninitialized_fill7functorINS7_10device_ptrIiEEiEEEEvT0_T1_:
.text._ZN3cub18CUB_300001_SM_10006detail8for_each13static_kernelINS2_12policy_hub_t12policy_500_tEmN6thrust24THRUST_300001_SM_1000_NS8cuda_cub20__uninitialized_fill7functorINS7_10device_ptrIiEEiEEEEvT0_T1_:
        /* <DEDUP_REMOVED lines=8> */
[----:B------:R-:W-:-:S09]  /*0080*/  UISETP.GE.U32.AND.EX UP0, UPT, UR7, URZ, UPT, UP0 ;  /* 0x000000ff0700728c */ /* 0x000fd2000bf06100 */
        /* <DEDUP_REMOVED lines=11> */
.L_x_459:
[----:B------:R-:W0:Y:S01]  /*0140*/  S2R R0, SR_TID.X ;  /* 0x0000000000007919 */ /* 0x000e220000002100 */
[----:B------:R-:W-:Y:S01]  /*0150*/  IMAD.U32 R2, RZ, RZ, UR7 ;  /* 0x00000007ff027e24 */ /* 0x000fe2000f8e00ff */
[----:B------:R-:W1:Y:S01]  /*0160*/  LDCU.64 UR10, c[0x0][0x388] ;  /* 0x00007100ff0a77ac */ /* 0x000e620008000a00 */
[----:B------:R-:W-:Y:S01]  /*0170*/  IMAD.U32 R4, RZ, RZ, UR7 ;  /* 0x00000007ff047e24 */ /* 0x000fe2000f8e00ff */
[----:B0-----:R-:W-:-:S04]  /*0180*/  ISETP.LT.U32.AND P0, PT, R0, UR6, PT ;  /* 0x0000000600007c0c */ /* 0x001fc8000bf01070 */
[----:B------:R-:W-:Y:S01]  /*0190*/  ISETP.GT.U32.AND.EX P0, PT, R2, RZ, PT, P0 ;  /* 0x000000ff0200720c */ /* 0x000fe20003f04100 */
[C---:B------:R-:W-:Y:S01]  /*01a0*/  VIADD R2, R0.reuse, 0x100 ;  /* 0x0000010000027836 */ /* 0x040fe20000000000 */
[----:B------:R-:W-:-:S04]  /*01b0*/  IADD3 R0, P2, PT, R0, UR4, RZ ;  /* 0x0000000400007c10 */ /* 0x000fc8000ff5e0ff */
[----:B------:R-:W-:Y:S01]  /*01c0*/  ISETP.LT.U32.AND P1, PT, R2, UR6, PT ;  /* 0x0000000602007c0c */ /* 0x000fe2000bf21070 */
[----:B------:R-:W-:Y:S01]  /*01d0*/  IMAD.X R3, RZ, RZ, UR5, P2 ;  /* 0x00000005ff037e24 */ /* 0x000fe200090e06ff */
[----:B-1----:R-:W-:Y:S02]  /*01e0*/  LEA R2, P2, R0, UR10, 0x2 ;  /* 0x0000000a00027c11 */ /* 0x002fe4000f8410ff */
[----:B------:R-:W-:Y:S02]  /*01f0*/  ISETP.GT.U32.AND.EX P1, PT, R4, RZ, PT, P1 ;  /* 0x000000ff0400720c */ /* 0x000fe40003f24110 */
[----:B------:R-:W-:Y:S01]  /*0200*/  LEA.HI.X R3, R0, UR11, R3, 0x2, P2 ;  /* 0x0000000b00037c11 */ /* 0x000fe200090f1403 */
[----:B------:R-:W0:Y:S04]  /*0210*/  @P0 LDC R5, c[0x0][0x390] ;  /* 0x0000e400ff050b82 */ /* 0x000e280000000800 */
[----:B0-----:R0:W-:Y:S06]  /*0220*/  @P0 STG.E desc[UR8][R2.64], R5 ;  /* 0x0000000502000986 */ /* 0x0011ec000c101908 */
[----:B------:R-:W-:Y:S05]  /*0230*/  @!P1 EXIT ;  /* 0x000000000000994d */ /* 0x000fea0003800000 */
[----:B0-----:R-:W0:Y:S02]  /*0240*/  LDC R5, c[0x0][0x390] ;  /* 0x0000e400ff057b82 */ /* 0x001e240000000800 */
[----:B0-----:R-:W-:Y:S01]  /*0250*/  STG.E desc[UR8][R2.64+0x400], R5 ;  /* 0x0004000502007986 */ /* 0x001fe2000c101908 */
[----:B------:R-:W-:Y:S05]  /*0260*/  EXIT ;  /* 0x000000000000794d */ /* 0x000fea0003800000 */
.L_x_460:
        /* <DEDUP_REMOVED lines=9> */
.L_x_473:


//--------------------- .text._ZN3cub18CUB_300001_SM_10006detail11EmptyKernelIvEEvv --------------------------
	.section	.text._ZN3cub18CUB_300001_SM_10006detail11EmptyKernelIvEEvv,"ax",@progbits
	.align	128
        .global         _ZN3cub18CUB_300001_SM_10006detail11EmptyKernelIvEEvv
        .type           _ZN3cub18CUB_300001_SM_10006detail11EmptyKernelIvEEvv,@function
        .size           _ZN3cub18CUB_300001_SM_10006detail11EmptyKernelIvEEvv,(.L_x_474 - _ZN3cub18CUB_300001_SM_10006detail11EmptyKernelIvEEvv)
        .other          _ZN3cub18CUB_300001_SM_10006detail11EmptyKernelIvEEvv,@"STO_CUDA_ENTRY STV_DEFAULT"
_ZN3cub18CUB_300001_SM_10006detail11EmptyKernelIvEEvv:
.text._ZN3cub18CUB_300001_SM_10006detail11EmptyKernelIvEEvv:
[----:B------:R-:W-:Y:S01]  /*0000*/  LDC R1, c[0x0][0x37c] ;  /* 0x0000df00ff017b82 */ /* 0x000fe20000000800 */
[----:B------:R-:W-:Y:S05]  /*0010*/  EXIT ;  /* 0x000000000000794d */ /* 0x000fea0003800000 */
.L_x_461:
        /* <DEDUP_REMOVED lines=14> */
.L_x_474:


//--------------------- .nv.shared._ZN3cub18CUB_300001_SM_10006detail10radix_sort29DeviceRadixSortOnesweepKernelINS1_5radix10policy_hubIiNS0_8NullTypeEyE10Policy1000ELNS0_9SortOrderE0EiS6_yiiNS1_21identity_decomposer_tEEEvPT5_SC_PT3_PKSD_PT1_PKSH_PT2_PKSL_T4_iiT6_ --------------------------
	.section	.nv.shared._ZN3cub18CUB_300001_SM_10006detail10radix_sort29DeviceRadixSortOnesweepKernelINS1_5radix10policy_hubIiNS0_8NullTypeEyE10Policy1000ELNS0_9SortOrderE0EiS6_yiiNS1_21identity_decomposer_tEEEvPT5_SC_PT3_PKSD_PT1_PKSH_PT2_PKSL_T4_iiT6_,"aw",@nobits
	.sectionflags	@""
	.align	16
.nv.shared._ZN3cub18CUB_300001_SM_10006detail10radix_sort29DeviceRadixSortOnesweepKernelINS1_5radix10policy_hubIiNS0_8NullTypeEyE10Policy1000ELNS0_9SortOrderE0EiS6_yiiNS1_21identity_decomposer_tEEEvPT5_SC_PT3_PKSD_PT1_PKSH_PT2_PKSL_T4_iiT6_:
	.zero		32256


//--------------------- .nv.shared.reserved.0     --------------------------
	.section	.nv.shared.reserved.0,"aw",@nobits
	.weak		__nv_reservedSMEM_offset_0_alias
	.size		__nv_reservedSMEM_offset_0_alias, 0, 64
	.other		__nv_reservedSMEM_offset_0_alias,@"STO_CUDA_RESERVED_SHARED STV_DEFAULT"
__nv_reservedSMEM_offset_0_alias:
	.zero		0
	.zero		64


//--------------------- .nv.global                --------------------------
	.section	.nv.global,"aw",@nobits
.nv.global:
	.type		_ZN34_INTERNAL_7bc0f353_4_k_cu_8a4908836thrust24THRUST_300001_SM_1000_NS12placeholders2_8E,@object
	.size		_ZN34_INTERNAL_7bc0f353_4_k_cu_8a4908836thrust24THRUST_300001_SM_1000_NS12placeholders2_8E,(_ZN34_INTERNAL_7bc0f353_4_k_cu_8a4908834cuda3std3__436_GLOBAL__N__7bc0f353_4_k_cu_8a4908836ignoreE - _ZN34_INTERNAL_7bc0f353_4_k_cu_8a4908836thrust24THRUST_300001_SM_1000_NS12placeholders2_8E)
_ZN34_INTERNAL_7bc0f353_4_k_cu_8a4908836thrust24THRUST_300001_SM_1000_NS12placeholders2_8E:
	.zero		1
	.type		_ZN34_INTERNAL_7bc0f353_4_k_cu_8a4908834cuda3std3__436_GLOBAL__N__7bc0f353_4_k_cu_8a4908836ignoreE,@object
	.size		_ZN34_INTERNAL_7bc0f353_4_k_cu_8a4908834cuda3std3__436_GLOBAL__N__7bc0f353_4_k_cu_8a4908836ignoreE,(_ZN34_INTERNAL_7bc0f353_4_k_cu_8a4908834cuda3std6ranges3__45__cpo4dataE - _ZN34_INTERNAL_7bc0f353_4_k_cu_8a4908834cuda3std3__436_GLOBAL__N__7bc0f353_4_k_cu_8a4908836ignoreE)
_ZN34_INTERNAL_7bc0f353_4_k_cu_8a4908834cuda3std3__436_GLOBAL__N__7bc0f353_4_k_cu_8a4908836ignoreE:
	.zero		1
	.type		_ZN34_INTERNAL_7bc0f353_4_k_cu_8a4908834cuda3std6ranges3__45__cpo4dataE,@object
	.size		_ZN34_INTERNAL_7bc0f353_4_k_cu_8a4908834cuda3std6ranges3__45__cpo4dataE,(_ZN34_INTERNAL_7bc0f353_4_k_cu_8a4908836thrust24THRUST_300001_SM_1000_NS6system3cpp3parE - _ZN34_INTERNAL_7bc0f353_4_k_cu_8a4908834cuda3std6ranges3__45__cpo4dataE)
_ZN34_INTERNAL_7bc0f353_4_k_cu_8a4908834cuda3std6ranges3__45__cpo4dataE:
	.zero		1
	.type		_ZN34_INTERNAL_7bc0f353_4_k_cu_8a4908836thrust24THRUST_300001_SM_1000_NS6system3cpp3parE,@object
	.size		_ZN34_INTERNAL_7bc0f353_4_k_cu_8a4908836thrust24THRUST_300001_SM_1000_NS6system3cpp3parE,(_ZN34_INTERNAL_7bc0f353_4_k_cu_8a4908834cuda3std3__45__cpo5beginE - _ZN34_INTERNAL_7bc0f353_4_k_cu_8a4908836thrust24THRUST_300001_SM_1000_NS6system3cpp3parE)
_ZN34_INTERNAL_7bc0f353_4_k_cu_8a4908836thrust24THRUST_300001_SM_1000_NS6system3cpp3parE:
	.zero		1
	.type		_ZN34_INTERNAL_7bc0f353_4_k_cu_8a4908834cuda3std3__45__cpo5beginE,@object
	.size		_ZN34_INTERNAL_7bc0f353_4_k_cu_8a4908834cuda3std3__45__cpo5beginE,(_ZN34_INTERNAL_7bc0f353_4_k_cu_8a4908834cuda3std6ranges3__45__cpo5beginE - _ZN34_INTERNAL_7bc0f353_4_k_cu_8a4908834cuda3std3__45__cpo5beginE)
_ZN34_INTERNAL_7bc0f353_4_k_cu_8a4908834cuda3std3__45__cpo5beginE:
	.zero		1
	.type		_ZN34_INTERNAL_7bc0f353_4_k_cu_8a4908834cuda3std6ranges3__45__cpo5beginE,@object
	.size		_ZN34_INTERNAL_7bc0f353_4_k_cu_8a4908834cuda3std6ranges3__45__cpo5beginE,(_ZN34_INTERNAL_7bc0f353_4_k_cu_8a4908836thrust24THRUST_300001_SM_1000_NS6deviceE - _ZN34_INTERNAL_7bc0f353_4_k_cu_8a4908834cuda3std6ranges3__45__cpo5beginE)
_ZN34_INTERNAL_7bc0f353_4_k_cu_8a4908834cuda3std6ranges3__45__cpo5beginE:
	.zero		1
	.type		_ZN34_INTERNAL_7bc0f353_4_k_cu_8a4908836thrust24THRUST_300001_SM_1000_NS6deviceE,@object
	.size		_ZN34_INTERNAL_7bc0f353_4_k_cu_8a4908836thrust24THRUST_300001_SM_1000_NS6deviceE,(_ZN34_INTERNAL_7bc0f353_4_k_cu_8a4908834cuda3std3__47nulloptE - _ZN34_INTERNAL_7bc0f353_4_k_cu_8a4908836thrust24THRUST_300001_SM_1000_NS6deviceE)
_ZN34_INTERNAL_7bc0f353_4_k_cu_8a4908836thrust24THRUST_300001_SM_1000_NS6deviceE:
	.zero		1
	.type		_ZN34_INTERNAL_7bc0f353_4_k_cu_8a4908834cuda3std3__47nulloptE,@object
	.size		_ZN34_INTERNAL_7bc0f353_4_k_cu_8a4908834cuda3std3__47nulloptE,(_ZN34_INTERNAL_7bc0f353_4_k_cu_8a4908834cuda3std6ranges3__45__cpo8distanceE - _ZN34_INTERNAL_7bc0f353_4_k_cu_8a4908834cuda3std3__47nulloptE)
_ZN34_INTERNAL_7bc0f353_4_k_cu_8a4908834cuda3std3__47nulloptE:
	.zero		1
	.type		_ZN34_INTERNAL_7bc0f353_4_k_cu_8a4908834cuda3std6ranges3__45__cpo8distanceE,@object
	.size		_ZN34_INTERNAL_7bc0f353_4_k_cu_8a4908834cuda3std6ranges3__45__cpo8distanceE,(_ZN34_INTERNAL_7bc0f353_4_k_cu_8a4908836thrust24THRUST_300001_SM_1000_NS12placeholders2_4E - _ZN34_INTERNAL_7bc0f353_4_k_cu_8a4908834cuda3std6ranges3__45__cpo8distanceE)
_ZN34_INTERNAL_7bc0f353_4_k_cu_8a4908834cuda3std6ranges3__45__cpo8distanceE:
	.zero		1
	.type		_ZN34_INTERNAL_7bc0f353_4_k_cu_8a4908836thrust24THRUST_300001_SM_1000_NS12placeholders2_4E,@object
	.size		_ZN34_INTERNAL_7bc0f353_4_k_cu_8a4908836thrust24THRUST_300001_SM_1000_NS12placeholders2_4E,(_ZN34_INTERNAL_7bc0f353_4_k_cu_8a4908834cuda3std3__45__cpo6rbeginE - _ZN34_INTERNAL_7bc0f353_4_k_cu_8a4908836thrust24THRUST_300001_SM_1000_NS12placeholders2_4E)
_ZN34_INTERNAL_7bc0f353_4_k_cu_8a4908836thrust24THRUST_300001_SM_1000_NS12placeholders2_4E:
	.zero		1
	.type		_ZN34_INTERNAL_7bc0f353_4_k_cu_8a4908834cuda3std3__45__cpo6rbeginE,@object
	.size		_ZN34_INTERNAL_7bc0f353_4_k_cu_8a4908834cuda3std3__45__cpo6rbeginE,(_ZN34_INTERNAL_7bc0f353_4_k_cu_8a4908834cuda3std6ranges3__45__cpo7advanceE - _ZN34_INTERNAL_7bc0f353_4_k_cu_8a4908834cuda3std3__45__cpo6rbeginE)
_ZN34_INTERNAL_7bc0f353_4_k_cu_8a4908834cuda3std3__45__cpo6rbeginE:
	.zero		1
	.type		_ZN34_INTERNAL_7bc0f353_4_k_cu_8a4908834cuda3std6ranges3__45__cpo7advanceE,@object
	.size		_ZN34_INTERNAL_7bc0f353_4_k_cu_8a4908834cuda3std6ranges3__45__cpo7advanceE,(_ZN34_INTERNAL_7bc0f353_4_k_cu_8a4908836thrust24THRUST_300001_SM_1000_NS12placeholders3_10E - _ZN34_INTERNAL_7bc0f353_4_k_cu_8a4908834cuda3std6ranges3__45__cpo7advanceE)
_ZN34_INTERNAL_7bc0f353_4_k_cu_8a4908834cuda3std6ranges3__45__cpo7advanceE:
	.zero		1
	.type		_ZN34_INTERNAL_7bc0f353_4_k_cu_8a4908836thrust24THRUST_300001_SM_1000_NS12placeholders3_10E,@object
	.size		_ZN34_INTERNAL_7bc0f353_4_k_cu_8a4908836thrust24THRUST_300001_SM_1000_NS12placeholders3_10E,(_ZN34_INTERNAL_7bc0f353_4_k_cu_8a4908834cuda3std3__48in_placeE - _ZN34_INTERNAL_7bc0f353_4_k_cu_8a4908836thrust24THRUST_300001_SM_1000_NS12placeholders3_10E)
_ZN34_INTERNAL_7bc0f353_4_k_cu_8a4908836thrust24THRUST_300001_SM_1000_NS12placeholders3_10E:
	.zero		1
	.type		_ZN34_INTERNAL_7bc0f353_4_k_cu_8a4908834cuda3std3__48in_placeE,@object
	.size		_ZN34_INTERNAL_7bc0f353_4_k_cu_8a4908834cuda3std3__48in_placeE,(_ZN34_INTERNAL_7bc0f353_4_k_cu_8a4908834cuda3std6ranges3__45__cpo4sizeE - _ZN34_INTERNAL_7bc0f353_4_k_cu_8a4908834cuda3std3__48in_placeE)
_ZN34_INTERNAL_7bc0f353_4_k_cu_8a4908834cuda3std3__48in_placeE:
	.zero		1
	.type		_ZN34_INTERNAL_7bc0f353_4_k_cu_8a4908834cuda3std6ranges3__45__cpo4sizeE,@object
	.size		_ZN34_INTERNAL_7bc0f353_4_k_cu_8a4908834cuda3std6ranges3__45__cpo4sizeE,(_ZN34_INTERNAL_7bc0f353_4_k_cu_8a4908836thrust24THRUST_300001_SM_1000_NS12placeholders2_2E - _ZN34_INTERNAL_7bc0f353_4_k_cu_8a4908834cuda3std6ranges3__45__cpo4sizeE)
_ZN34_INTERNAL_7bc0f353_4_k_cu_8a4908834cuda3std6ranges3__45__cpo4sizeE:
	.zero		1
	.type		_ZN34_INTERNAL_7bc0f353_4_k_cu_8a4908836thrust24THRUST_300001_SM_1000_NS12placeholders2_2E,@object
	.size		_ZN34_INTERNAL_7bc0f353_4_k_cu_8a4908836thrust24THRUST_300001_SM_1000_NS12placeholders2_2E,(_ZN34_INTERNAL_7bc0f353_4_k_cu_8a4908834cuda3std3__45__cpo6cbeginE - _ZN34_INTERNAL_7bc0f353_4_k_cu_8a4908836thrust24THRUST_300001_SM_1000_NS12placeholders2_2E)
_ZN34_INTERNAL_7bc0f353_4_k_cu_8a4908836thrust24THRUST_300001_SM_1000_NS12placeholders2_2E:
	.zero		1
	.type		_ZN34_INTERNAL_7bc0f353_4_k_cu_8a4908834cuda3std3__45__cpo6cbeginE,@object
	.size		_ZN34_INTERNAL_7bc0f353_4_k_cu_8a4908834cuda3std3__45__cpo6cbeginE,(_ZN34_INTERNAL_7bc0f353_4_k_cu_8a4908834cuda3std6ranges3__45__cpo6cbeginE - _ZN34_INTERNAL_7bc0f353_4_k_cu_8a4908834cuda3std3__45__cpo6cbeginE)
_ZN34_INTERNAL_7bc0f353_4_k_cu_8a4908834cuda3std3__45__cpo6cbeginE:
	.zero		1
	.type		_ZN34_INTERNAL_7bc0f353_4_k_cu_8a4908834cuda3std6ranges3__45__cpo6cbeginE,@object
	.size		_ZN34_INTERNAL_7bc0f353_4_k_cu_8a4908834cuda3std6ranges3__45__cpo6cbeginE,(_ZN34_INTERNAL_7bc0f353_4_k_cu_8a4908836thrust24THRUST_300001_SM_1000_NS12placeholders2_6E - _ZN34_INTERNAL_7bc0f353_4_k_cu_8a4908834cuda3std6ranges3__45__cpo6cbeginE)
_ZN34_INTERNAL_7bc0f353_4_k_cu_8a4908834cuda3std6ranges3__45__cpo6cbeginE:
	.zero		1
	.type		_ZN34_INTERNAL_7bc0f353_4_k_cu_8a4908836thrust24THRUST_300001_SM_1000_NS12placeholders2_6E,@object
	.size		_ZN34_INTERNAL_7bc0f353_4_k_cu_8a4908836thrust24THRUST_300001_SM_1000_NS12placeholders2_6E,(_ZN34_INTERNAL_7bc0f353_4_k_cu_8a4908834cuda3std3__45__cpo7crbeginE - _ZN34_INTERNAL_7bc0f353_4_k_cu_8a4908836thrust24THRUST_300001_SM_1000_NS12placeholders2_6E)
_ZN34_INTERNAL_7bc0f353_4_k_cu_8a4908836thrust24THRUST_300001_SM_1000_NS12placeholders2_6E:
	.zero		1
	.type		_ZN34_INTERNAL_7bc0f353_4_k_cu_8a4908834cuda3std3__45__cpo7crbeginE,@object
	.size		_ZN34_INTERNAL_7bc0f353_4_k_cu_8a4908834cuda3std3__45__cpo7crbeginE,(_ZN34_INTERNAL_7bc0f353_4_k_cu_8a4908834cuda3std6ranges3__45__cpo4nextE - _ZN34_INTERNAL_7bc0f353_4_k_cu_8a4908834cuda3std3__45__cpo7crbeginE)
_ZN34_INTERNAL_7bc0f353_4_k_cu_8a4908834cuda3std3__45__cpo7crbeginE:
	.zero		1
	.type		_ZN34_INTERNAL_7bc0f353_4_k_cu_8a4908834cuda3std6ranges3__45__cpo4nextE,@object
	.size		_ZN34_INTERNAL_7bc0f353_4_k_cu_8a4908834cuda3std6ranges3__45__cpo4nextE,(_ZN34_INTERNAL_7bc0f353_4_k_cu_8a4908834cuda3std6ranges3__45__cpo4swapE - _ZN34_INTERNAL_7bc0f353_4_k_cu_8a4908834cuda3std6ranges3__45__cpo4nextE)
_ZN34_INTERNAL_7bc0f353_4_k_cu_8a4908834cuda3std6ranges3__45__cpo4nextE:
	.zero		1
	.type		_ZN34_INTERNAL_7bc0f353_4_k_cu_8a4908834cuda3std6ranges3__45__cpo4swapE,@object
	.size		_ZN34_INTERNAL_7bc0f353_4_k_cu_8a4908834cuda3std6ranges3__45__cpo4swapE,(_ZN34_INTERNAL_7bc0f353_4_k_cu_8a4908836thrust24THRUST_300001_SM_1000_NS8cuda_cub10par_nosyncE - _ZN34_INTERNAL_7bc0f353_4_k_cu_8a4908834cuda3std6ranges3__45__cpo4swapE)
_ZN34_INTERNAL_7bc0f353_4_k_cu_8a4908834cuda3std6ranges3__45__cpo4swapE:
	.zero		1
	.type		_ZN34_INTERNAL_7bc0f353_4_k_cu_8a4908836thrust24THRUST_300001_SM_1000_NS8cuda_cub10par_nosyncE,@object
	.size		_ZN34_INTERNAL_7bc0f353_4_k_cu_8a4908836thrust24THRUST_300001_SM_1000_NS8cuda_cub10par_nosyncE,(_ZN34_INTERNAL_7bc0f353_4_k_cu_8a4908836thrust24THRUST_300001_SM_1000_NS3seqE - _ZN34_INTERNAL_7bc0f353_4_k_cu_8a4908836thrust24THRUST_300001_SM_1000_NS8cuda_cub10par_nosyncE)
_ZN34_INTERNAL_7bc0f353_4_k_cu_8a4908836thrust24THRUST_300001_SM_1000_NS8cuda_cub10par_nosyncE:
	.zero		1
	.type		_ZN34_INTERNAL_7bc0f353_4_k_cu_8a4908836thrust24THRUST_300001_SM_1000_NS3seqE,@object
	.size		_ZN34_INTERNAL_7bc0f353_4_k_cu_8a4908836thrust24THRUST_300001_SM_1000_NS3seqE,(_ZN34_INTERNAL_7bc0f353_4_k_cu_8a4908834cuda3std3__420unreachable_sentinelE - _ZN34_INTERNAL_7bc0f353_4_k_cu_8a4908836thrust24THRUST_300001_SM_1000_NS3seqE)
_ZN34_INTERNAL_7bc0f353_4_k_cu_8a4908836thrust24THRUST_300001_SM_1000_NS3seqE:
	.zero		1
	.type		_ZN34_INTERNAL_7bc0f353_4_k_cu_8a4908834cuda3std3__420unreachable_sentinelE,@object
	.size		_ZN34_INTERNAL_7bc0f353_4_k_cu_8a4908834cuda3std3__420unreachable_sentinelE,(_ZN34_INTERNAL_7bc0f353_4_k_cu_8a4908834cuda3std6ranges3__45__cpo5ssizeE - _ZN34_INTERNAL_7bc0f353_4_k_cu_8a4908834cuda3std3__420unreachable_sentinelE)
_ZN34_INTERNAL_7bc0f353_4_k_cu_8a4908834cuda3std3__420unreachable_sentinelE:
	.zero		1
	.type		_ZN34_INTERNAL_7bc0f353_4_k_cu_8a4908834cuda3std6ranges3__45__cpo5ssizeE,@object
	.size		_ZN34_INTERNAL_7bc0f353_4_k_cu_8a4908834cuda3std6ranges3__45__cpo5ssizeE,(_ZN34_INTERNAL_7bc0f353_4_k_cu_8a4908836thrust24THRUST_300001_SM_1000_NS12placeholders2_3E - _ZN34_INTERNAL_7bc0f353_4_k_cu_8a4908834cuda3std6ranges3__45__cpo5ssizeE)
_ZN34_INTERNAL_7bc0f353_4_k_cu_8a4908834cuda3std6ranges3__45__cpo5ssizeE:
	.zero		1
	.type		_ZN34_INTERNAL_7bc0f353_4_k_cu_8a4908836thrust24THRUST_300001_SM_1000_NS12placeholders2_3E,@object
	.size		_ZN34_INTERNAL_7bc0f353_4_k_cu_8a4908836thrust24THRUST_300001_SM_1000_NS12placeholders2_3E,(_ZN34_INTERNAL_7bc0f353_4_k_cu_8a4908834cuda3std3__45__cpo4cendE - _ZN34_INTERNAL_7bc0f353_4_k_cu_8a4908836thrust24THRUST_300001_SM_1000_NS12placeholders2_3E)
_ZN34_INTERNAL_7bc0f353_4_k_cu_8a4908836thrust24THRUST_300001_SM_1000_NS12placeholders2_3E:
	.zero		1
	.type		_ZN34_INTERNAL_7bc0f353_4_k_cu_8a4908834cuda3std3__45__cpo4cendE,@object
	.size		_ZN34_INTERNAL_7bc0f353_4_k_cu_8a4908834cuda3std3__45__cpo4cendE,(_ZN34_INTERNAL_7bc0f353_4_k_cu_8a4908834cuda3std6ranges3__45__cpo4cendE - _ZN34_INTERNAL_7bc0f353_4_k_cu_8a4908834cuda3std3__45__cpo4cendE)
_ZN34_INTERNAL_7bc0f353_4_k_cu_8a4908834cuda3std3__45__cpo4cendE:
	.zero		1
	.type		_ZN34_INTERNAL_7bc0f353_4_k_cu_8a4908834cuda3std6ranges3__45__cpo4cendE,@object
	.size		_ZN34_INTERNAL_7bc0f353_4_k_cu_8a4908834cuda3std6ranges3__45__cpo4cendE,(_ZN34_INTERNAL_7bc0f353_4_k_cu_8a4908836thrust24THRUST_300001_SM_1000_NS12placeholders2_7E - _ZN34_INTERNAL_7bc0f353_4_k_cu_8a4908834cuda3std6ranges3__45__cpo4cendE)
_ZN34_INTERNAL_7bc0f353_4_k_cu_8a4908834cuda3std6ranges3__45__cpo4cendE:
	.zero		1
	.type		_ZN34_INTERNAL_7bc0f353_4_k_cu_8a4908836thrust24THRUST_300001_SM_1000_NS12placeholders2_7E,@object
	.size		_ZN34_INTERNAL_7bc0f353_4_k_cu_8a4908836thrust24THRUST_300001_SM_1000_NS12placeholders2_7E,(_ZN34_INTERNAL_7bc0f353_4_k_cu_8a4908834cuda3std3__45__cpo5crendE - _ZN34_INTERNAL_7bc0f353_4_k_cu_8a4908836thrust24THRUST_300001_SM_1000_NS12placeholders2_7E)
_ZN34_INTERNAL_7bc0f353_4_k_cu_8a4908836thrust24THRUST_300001_SM_1000_NS12placeholders2_7E:
	.zero		1
	.type		_ZN34_INTERNAL_7bc0f353_4_k_cu_8a4908834cuda3std3__45__cpo5crendE,@object
	.size		_ZN34_INTERNAL_7bc0f353_4_k_cu_8a4908834cuda3std3__45__cpo5crendE,(_ZN34_INTERNAL_7bc0f353_4_k_cu_8a4908834cuda3std6ranges3__45__cpo4prevE - _ZN34_INTERNAL_7bc0f353_4_k_cu_8a4908834cuda3std3__45__cpo5crendE)
_ZN34_INTERNAL_7bc0f353_4_k_cu_8a4908834cuda3std3__45__cpo5crendE:
	.zero		1
	.type		_ZN34_INTERNAL_7bc0f353_4_k_cu_8a4908834cuda3std6ranges3__45__cpo4prevE,@object
	.size		_ZN34_INTERNAL_7bc0f353_4_k_cu_8a4908834cuda3std6ranges3__45__cpo4prevE,(_ZN34_INTERNAL_7bc0f353_4_k_cu_8a4908834cuda3std6ranges3__45__cpo9iter_moveE - _ZN34_INTERNAL_7bc0f353_4_k_cu_8a4908834cuda3std6ranges3__45__cpo4prevE)
_ZN34_INTERNAL_7bc0f353_4_k_cu_8a4908834cuda3std6ranges3__45__cpo4prevE:
	.zero		1
	.type		_ZN34_INTERNAL_7bc0f353_4_k_cu_8a4908834cuda3std6ranges3__45__cpo9iter_moveE,@object
	.size		_ZN34_INTERNAL_7bc0f353_4_k_cu_8a4908834cuda3std6ranges3__45__cpo9iter_moveE,(_ZN34_INTERNAL_7bc0f353_4_k_cu_8a4908836thrust24THRUST_300001_SM_1000_NS6system6detail10sequential3seqE - _ZN34_INTERNAL_7bc0f353_4_k_cu_8a4908834cuda3std6ranges3__45__cpo9iter_moveE)
_ZN34_INTERNAL_7bc0f353_4_k_cu_8a4908834cuda3std6ranges3__45__cpo9iter_moveE:
	.zero		1
	.type		_ZN34_INTERNAL_7bc0f353_4_k_cu_8a4908836thrust24THRUST_300001_SM_1000_NS6system6detail10sequential3seqE,@object
	.size		_ZN34_INTERNAL_7bc0f353_4_k_cu_8a4908836thrust24THRUST_300001_SM_1000_NS6system6detail10sequential3seqE,(_ZN34_INTERNAL_7bc0f353_4_k_cu_8a4908836thrust24THRUST_300001_SM_1000_NS12placeholders2_9E - _ZN34_INTERNAL_7bc0f353_4_k_cu_8a4908836thrust24THRUST_300001_SM_1000_NS6system6detail10sequential3seqE)
_ZN34_INTERNAL_7bc0f353_4_k_cu_8a4908836thrust24THRUST_300001_SM_1000_NS6system6detail10sequential3seqE:
	.zero		1
	.type		_ZN34_INTERNAL_7bc0f353_4_k_cu_8a4908836thrust24THRUST_300001_SM_1000_NS12placeholders2_9E,@object
	.size		_ZN34_INTERNAL_7bc0f353_4_k_cu_8a4908836thrust24THRUST_300001_SM_1000_NS12placeholders2_9E,(_ZN34_INTERNAL_7bc0f353_4_k_cu_8a4908834cuda3std3__419piecewise_constructE - _ZN34_INTERNAL_7bc0f353_4_k_cu_8a4908836thrust24THRUST_300001_SM_1000_NS12placeholders2_9E)
_ZN34_INTERNAL_7bc0f353_4_k_cu_8a4908836thrust24THRUST_300001_SM_1000_NS12placeholders2_9E:
	.zero		1
	.type		_ZN34_INTERNAL_7bc0f353_4_k_cu_8a4908834cuda3std3__419piecewise_constructE,@object
	.size		_ZN34_INTERNAL_7bc0f353_4_k_cu_8a4908834cuda3std3__419piecewise_constructE,(_ZN34_INTERNAL_7bc0f353_4_k_cu_8a4908834cuda3std6ranges3__45__cpo5cdataE - _ZN34_INTERNAL_7bc0f353_4_k_cu_8a4908834cuda3std3__419piecewise_constructE)
_ZN34_INTERNAL_7bc0f353_4_k_cu_8a4908834cuda3std3__419piecewise_constructE:
	.zero		1
	.type		_ZN34_INTERNAL_7bc0f353_4_k_cu_8a4908834cuda3std6ranges3__45__cpo5cdataE,@object
	.size		_ZN34_INTERNAL_7bc0f353_4_k_cu_8a4908834cuda3std6ranges3__45__cpo5cdataE,(_ZN34_INTERNAL_7bc0f353_4_k_cu_8a4908836thrust24THRUST_300001_SM_1000_NS12placeholders2_1E - _ZN34_INTERNAL_7bc0f353_4_k_cu_8a4908834cuda3std6ranges3__45__cpo5cdataE)
_ZN34_INTERNAL_7bc0f353_4_k_cu_8a4908834cuda3std6ranges3__45__cpo5cdataE:
	.zero		1
	.type		_ZN34_INTERNAL_7bc0f353_4_k_cu_8a4908836thrust24THRUST_300001_SM_1000_NS12placeholders2_1E,@object
	.size		_ZN34_INTERNAL_7bc0f353_4_k_cu_8a4908836thrust24THRUST_300001_SM_1000_NS12placeholders2_1E,(_ZN34_INTERNAL_7bc0f353_4_k_cu_8a4908834cuda3std3__45__cpo3endE - _ZN34_INTERNAL_7bc0f353_4_k_cu_8a4908836thrust24THRUST_300001_SM_1000_NS12placeholders2_1E)
_ZN34_INTERNAL_7bc0f353_4_k_cu_8a4908836thrust24THRUST_300001_SM_1000_NS12placeholders2_1E:
	.zero		1
	.type		_ZN34_INTERNAL_7bc0f353_4_k_cu_8a4908834cuda3std3__45__cpo3endE,@object
	.size		_ZN34_INTERNAL_7bc0f353_4_k_cu_8a4908834cuda3std3__45__cpo3endE,(_ZN34_INTERNAL_7bc0f353_4_k_cu_8a4908834cuda3std6ranges3__45__cpo3endE - _ZN34_INTERNAL_7bc0f353_4_k_cu_8a4908834cuda3std3__45__cpo3endE)
_ZN34_INTERNAL_7bc0f353_4_k_cu_8a4908834cuda3std3__45__cpo3endE:
	.zero		1
	.type		_ZN34_INTERNAL_7bc0f353_4_k_cu_8a4908834cuda3std6ranges3__45__cpo3endE,@object
	.size		_ZN34_INTERNAL_7bc0f353_4_k_cu_8a4908834cuda3std6ranges3__45__cpo3endE,(_ZN34_INTERNAL_7bc0f353_4_k_cu_8a4908836thrust24THRUST_300001_SM_1000_NS12placeholders2_5E - _ZN34_INTERNAL_7bc0f353_4_k_cu_8a4908834cuda3std6ranges3__45__cpo3endE)
_ZN34_INTERNAL_7bc0f353_4_k_cu_8a4908834cuda3std6ranges3__45__cpo3endE:
	.zero		1
	.type		_ZN34_INTERNAL_7bc0f353_4_k_cu_8a4908836thrust24THRUST_300001_SM_1000_NS12placeholders2_5E,@object
	.size		_ZN34_INTERNAL_7bc0f353_4_k_cu_8a4908836thrust24THRUST_300001_SM_1000_NS12placeholders2_5E,(_ZN34_INTERNAL_7bc0f353_4_k_cu_8a4908834cuda3std3__45__cpo4rendE - _ZN34_INTERNAL_7bc0f353_4_k_cu_8a4908836thrust24THRUST_300001_SM_1000_NS12placeholders2_5E)
_ZN34_INTERNAL_7bc0f353_4_k_cu_8a4908836thrust24THRUST_300001_SM_1000_NS12placeholders2_5E:
	.zero		1
	.type		_ZN34_INTERNAL_7bc0f353_4_k_cu_8a4908834cuda3std3__45__cpo4rendE,@object
	.size		_ZN34_INTERNAL_7bc0f353_4_k_cu_8a4908834cuda3std3__45__cpo4rendE,(_ZN34_INTERNAL_7bc0f353_4_k_cu_8a4908834cuda3std6ranges3__45__cpo9iter_swapE - _ZN34_INTERNAL_7bc0f353_4_k_cu_8a4908834cuda3std3__45__cpo4rendE)
_ZN34_INTERNAL_7bc0f353_4_k_cu_8a4908834cuda3std3__45__cpo4rendE:
	.zero		1
	.type		_ZN34_INTERNAL_7bc0f353_4_k_cu_8a4908834cuda3std6ranges3__45__cpo9iter_swapE,@object
	.size		_ZN34_INTERNAL_7bc0f353_4_k_cu_8a4908834cuda3std6ranges3__45__cpo9iter_swapE,(_ZN34_INTERNAL_7bc0f353_4_k_cu_8a4908834cuda3std3__48unexpectE - _ZN34_INTERNAL_7bc0f353_4_k_cu_8a4908834cuda3std6ranges3__45__cpo9iter_swapE)
_ZN34_INTERNAL_7bc0f353_4_k_cu_8a4908834cuda3std6ranges3__45__cpo9iter_swapE:
	.zero		1
	.type		_ZN34_INTERNAL_7bc0f353_4_k_cu_8a4908834cuda3std3__48unexpectE,@object
	.size		_ZN34_INTERNAL_7bc0f353_4_k_cu_8a4908834cuda3std3__48unexpectE,(_ZN34_INTERNAL_7bc0f353_4_k_cu_8a4908836thrust24THRUST_300001_SM_1000_NS8cuda_cub3parE - _ZN34_INTERNAL_7bc0f353_4_k_cu_8a4908834cuda3std3__48unexpectE)
_ZN34_INTERNAL_7bc0f353_4_k_cu_8a4908834cuda3std3__48unexpectE:
	.zero		1
	.type		_ZN34_INTERNAL_7bc0f353_4_k_cu_8a4908836thrust24THRUST_300001_SM_1000_NS8cuda_cub3parE,@object
	.size		_ZN34_INTERNAL_7bc0f353_4_k_cu_8a4908836thrust24THRUST_300001_SM_1000_NS8cuda_cub3parE,(.L_29 - _ZN34_INTERNAL_7bc0f353_4_k_cu_8a4908836thrust24THRUST_300001_SM_1000_NS8cuda_cub3parE)
_ZN34_INTERNAL_7bc0f353_4_k_cu_8a4908836thrust24THRUST_300001_SM_1000_NS8cuda_cub3parE:
	.zero		1
.L_29:


//--------------------- .nv.shared._ZN3cub18CUB_300001_SM_10006detail10radix_sort33DeviceRadixSortExclusiveSumKernelINS1_5radix10policy_hubIiNS0_8NullTypeEyE10Policy1000EyEEvPT0_ --------------------------
	.section	.nv.shared._ZN3cub18CUB_300001_SM_10006detail10radix_sort33DeviceRadixSortExclusiveSumKernelINS1_5radix10policy_hubIiNS0_8NullTypeEyE10Policy1000EyEEvPT0_,"aw",@nobits
	.sectionflags	@""
	.align	16
.nv.shared._ZN3cub18CUB_300001_SM_10006detail10radix_sort33DeviceRadixSortExclusiveSumKernelINS1_5radix10policy_hubIiNS0_8NullTypeEyE10Policy1000EyEEvPT0_:
	.zero		3360


//--------------------- .nv.shared._ZN3cub18CUB_300001_SM_10006detail10radix_sort30DeviceRadixSortHistogramKernelINS1_5radix10policy_hubIiNS0_8NullTypeEyE10Policy1000ELNS0_9SortOrderE0EiyNS1_21identity_decomposer_tEEEvPT2_PKT1_SB_iiT3_ --------------------------
	.section	.nv.shared._ZN3cub18CUB_300001_SM_10006detail10radix_sort30DeviceRadixSortHistogramKernelINS1_5radix10policy_hubIiNS0_8NullTypeEyE10Policy1000ELNS0_9SortOrderE0EiyNS1_21identity_decomposer_tEEEvPT2_PKT1_SB_iiT3_,"aw",@nobits
	.sectionflags	@""
	.align	4
.nv.shared._ZN3cub18CUB_300001_SM_10006detail10radix_sort30DeviceRadixSortHistogramKernelINS1_5radix10policy_hubIiNS0_8NullTypeEyE10Policy1000ELNS0_9SortOrderE0EiyNS1_21identity_decomposer_tEEEvPT2_PKT1_SB_iiT3_:
	.zero		5120


//--------------------- .nv.shared._ZN3cub18CUB_300001_SM_10006detail10radix_sort31DeviceRadixSortSingleTileKernelINS1_5radix10policy_hubIiNS0_8NullTypeEyE10Policy1000ELNS0_9SortOrderE0EiS6_yNS1_21identity_decomposer_tEEEvPKT1_PSB_PKT2_PSF_T3_iiT4_ --------------------------
	.section	.nv.shared._ZN3cub18CUB_300001_SM_10006detail10radix_sort31DeviceRadixSortSingleTileKernelINS1_5radix10policy_hubIiNS0_8NullTypeEyE10Policy1000ELNS0_9SortOrderE0EiS6_yNS1_21identity_decomposer_tEEEvPKT1_PSB_PKT2_PSF_T3_iiT4_,"aw",@nobits
	.sectionflags	@""
	.align	16
.nv.shared._ZN3cub18CUB_300001_SM_10006detail10radix_sort31DeviceRadixSortSingleTileKernelINS1_5radix10policy_hubIiNS0_8NullTypeEyE10Policy1000ELNS0_9SortOrderE0EiS6_yNS1_21identity_decomposer_tEEEvPKT1_PSB_PKT2_PSF_T3_iiT4_:
	.zero		34880


//--------------------- .nv.shared._ZN3cub18CUB_300001_SM_10006detail6reduce28DeviceReduceSingleTileKernelINS2_10policy_hubIfyN4cuda3std3__44plusIfEEE10Policy1000EPfPiiS9_ifNS7_10__identityEEEvT0_T1_T2_T3_T4_T6_ --------------------------
	.section	.nv.shared._ZN3cub18CUB_300001_SM_10006detail6reduce28DeviceReduceSingleTileKernelINS2_10policy_hubIfyN4cuda3std3__44plusIfEEE10Policy1000EPfPiiS9_ifNS7_10__identityEEEvT0_T1_T2_T3_T4_T6_,"aw",@nobits
	.sectionflags	@""
	.align	4
.nv.shared._ZN3cub18CUB_300001_SM_10006detail6reduce28DeviceReduceSingleTileKernelINS2_10policy_hubIfyN4cuda3std3__44plusIfEEE10Policy1000EPfPiiS9_ifNS7_10__identityEEEvT0_T1_T2_T3_T4_T6_:
	.zero		1068


//--------------------- .nv.shared._ZN3cub18CUB_300001_SM_10006detail6reduce18DeviceReduceKernelINS2_10policy_hubIfyN4cuda3std3__44plusIfEEE10Policy1000EN6thrust24THRUST_300001_SM_1000_NS6detail15normal_iteratorINSD_10device_ptrIfEEEEyS9_f6squareIfEEEvT0_PT3_T1_NS0_13GridEvenShareISO_EET2_T4_ --------------------------
	.section	.nv.shared._ZN3cub18CUB_300001_SM_10006detail6reduce18DeviceReduceKernelINS2_10policy_hubIfyN4cuda3std3__44plusIfEEE10Policy1000EN6thrust24THRUST_300001_SM_1000_NS6detail15normal_iteratorINSD_10device_ptrIfEEEEyS9_f6squareIfEEEvT0_PT3_T1_NS0_13GridEvenShareISO_EET2_T4_,"aw",@nobits
	.sectionflags	@""
	.align	4
.nv.shared._ZN3cub18CUB_300001_SM_10006detail6reduce18DeviceReduceKernelINS2_10policy_hubIfyN4cuda3std3__44plusIfEEE10Policy1000EN6thrust24THRUST_300001_SM_1000_NS6detail15normal_iteratorINSD_10device_ptrIfEEEEyS9_f6squareIfEEEvT0_PT3_T1_NS0_13GridEvenShareISO_EET2_T4_:
	.zero		1068


//--------------------- .nv.shared._ZN3cub18CUB_300001_SM_10006detail6reduce28DeviceReduceSingleTileKernelINS2_10policy_hubIfyN4cuda3std3__44plusIfEEE10Policy1000EN6thrust24THRUST_300001_SM_1000_NS6detail15normal_iteratorINSD_10device_ptrIfEEEEPiyS9_if6squareIfEEEvT0_T1_T2_T3_T4_T6_ --------------------------
	.section	.nv.shared._ZN3cub18CUB_300001_SM_10006detail6reduce28DeviceReduceSingleTileKernelINS2_10policy_hubIfyN4cuda3std3__44plusIfEEE10Policy1000EN6thrust24THRUST_300001_SM_1000_NS6detail15normal_iteratorINSD_10device_ptrIfEEEEPiyS9_if6squareIfEEEvT0_T1_T2_T3_T4_T6_,"aw",@nobits
	.sectionflags	@""
	.align	4
.nv.shared._ZN3cub18CUB_300001_SM_10006detail6reduce28DeviceReduceSingleTileKernelINS2_10policy_hubIfyN4cuda3std3__44plusIfEEE10Policy1000EN6thrust24THRUST_300001_SM_1000_NS6detail15normal_iteratorINSD_10device_ptrIfEEEEPiyS9_if6squareIfEEEvT0_T1_T2_T3_T4_T6_:
	.zero		1068


//--------------------- .nv.shared._ZN3cub18CUB_300001_SM_10006detail6reduce28DeviceReduceSingleTileKernelINS2_10policy_hubIfjN4cuda3std3__44plusIfEEE10Policy1000EPfPiiS9_ifNS7_10__identityEEEvT0_T1_T2_T3_T4_T6_ --------------------------
	.section	.nv.shared._ZN3cub18CUB_300001_SM_10006detail6reduce28DeviceReduceSingleTileKernelINS2_10policy_hubIfjN4cuda3std3__44plusIfEEE10Policy1000EPfPiiS9_ifNS7_10__identityEEEvT0_T1_T2_T3_T4_T6_,"aw",@nobits
	.sectionflags	@""
	.align	4
.nv.shared._ZN3cub18CUB_300001_SM_10006detail6reduce28DeviceReduceSingleTileKernelINS2_10policy_hubIfjN4cuda3std3__44plusIfEEE10Policy1000EPfPiiS9_ifNS7_10__identityEEEvT0_T1_T2_T3_T4_T6_:
	.zero		1108


//--------------------- .nv.shared._ZN3cub18CUB_300001_SM_10006detail6reduce18DeviceReduceKernelINS2_10policy_hubIfjN4cuda3std3__44plusIfEEE10Policy1000EN6thrust24THRUST_300001_SM_1000_NS6detail15normal_iteratorINSD_10device_ptrIfEEEEjS9_f6squareIfEEEvT0_PT3_T1_NS0_13GridEvenShareISO_EET2_T4_ --------------------------
	.section	.nv.shared._ZN3cub18CUB_300001_SM_10006detail6reduce18DeviceReduceKernelINS2_10policy_hubIfjN4cuda3std3__44plusIfEEE10Policy1000EN6thrust24THRUST_300001_SM_1000_NS6detail15normal_iteratorINSD_10device_ptrIfEEEEjS9_f6squareIfEEEvT0_PT3_T1_NS0_13GridEvenShareISO_EET2_T4_,"aw",@nobits
	.sectionflags	@""
	.align	4
.nv.shared._ZN3cub18CUB_300001_SM_10006detail6reduce18DeviceReduceKernelINS2_10policy_hubIfjN4cuda3std3__44plusIfEEE10Policy1000EN6thrust24THRUST_300001_SM_1000_NS6detail15normal_iteratorINSD_10device_ptrIfEEEEjS9_f6squareIfEEEvT0_PT3_T1_NS0_13GridEvenShareISO_EET2_T4_:
	.zero		1108


//--------------------- .nv.shared._ZN3cub18CUB_300001_SM_10006detail6reduce28DeviceReduceSingleTileKernelINS2_10policy_hubIfjN4cuda3std3__44plusIfEEE10Policy1000EN6thrust24THRUST_300001_SM_1000_NS6detail15normal_iteratorINSD_10device_ptrIfEEEEPijS9_if6squareIfEEEvT0_T1_T2_T3_T4_T6_ --------------------------
	.section	.nv.shared._ZN3cub18CUB_300001_SM_10006detail6reduce28DeviceReduceSingleTileKernelINS2_10policy_hubIfjN4cuda3std3__44plusIfEEE10Policy1000EN6thrust24THRUST_300001_SM_1000_NS6detail15normal_iteratorINSD_10device_ptrIfEEEEPijS9_if6squareIfEEEvT0_T1_T2_T3_T4_T6_,"aw",@nobits
	.sectionflags	@""
	.align	4
.nv.shared._ZN3cub18CUB_300001_SM_10006detail6reduce28DeviceReduceSingleTileKernelINS2_10policy_hubIfjN4cuda3std3__44plusIfEEE10Policy1000EN6thrust24THRUST_300001_SM_1000_NS6detail15normal_iteratorINSD_10device_ptrIfEEEEPijS9_if6squareIfEEEvT0_T1_T2_T3_T4_T6_:
	.zero		1108


//--------------------- .nv.constant0._ZN3cub18CUB_300001_SM_10006detail10radix_sort29DeviceRadixSortOnesweepKernelINS1_5radix10policy_hubIiNS0_8NullTypeEyE10Policy1000ELNS0_9SortOrderE0EiS6_yiiNS1_21identity_decomposer_tEEEvPT5_SC_PT3_PKSD_PT1_PKSH_PT2_PKSL_T4_iiT6_ --------------------------
	.section	.nv.constant0._ZN3cub18CUB_300001_SM_10006detail10radix_sort29DeviceRadixSortOnesweepKernelINS1_5radix10policy_hubIiNS0_8NullTypeEyE10Policy1000ELNS0_9SortOrderE0EiS6_yiiNS1_21identity_decomposer_tEEEvPT5_SC_PT3_PKSD_PT1_PKSH_PT2_PKSL_T4_iiT6_,"a",@progbits
	.sectionflags	@""
	.align	4
.nv.constant0._ZN3cub18CUB_300001_SM_10006detail10radix_sort29DeviceRadixSortOnesweepKernelINS1_5radix10policy_hubIiNS0_8NullTypeEyE10Policy1000ELNS0_9SortOrderE0EiS6_yiiNS1_21identity_decomposer_tEEEvPT5_SC_PT3_PKSD_PT1_PKSH_PT2_PKSL_T4_iiT6_:
	.zero		973


//--------------------- .nv.constant0._ZN3cub18CUB_300001_SM_10006detail10radix_sort33DeviceRadixSortExclusiveSumKernelINS1_5radix10policy_hubIiNS0_8NullTypeEyE10Policy1000EyEEvPT0_ --------------------------
	.section	.nv.constant0._ZN3cub18CUB_300001_SM_10006detail10radix_sort33DeviceRadixSortExclusiveSumKernelINS1_5radix10policy_hubIiNS0_8NullTypeEyE10Policy1000EyEEvPT0_,"a",@progbits
	.sectionflags	@""
	.align	4
.nv.constant0._ZN3cub18CUB_300001_SM_10006detail10radix_sort33DeviceRadixSortExclusiveSumKernelINS1_5radix10policy_hubIiNS0_8NullTypeEyE10Policy1000EyEEvPT0_:
	.zero		904


//--------------------- .nv.constant0._ZN3cub18CUB_300001_SM_10006detail10radix_sort30DeviceRadixSortHistogramKernelINS1_5radix10policy_hubIiNS0_8NullTypeEyE10Policy1000ELNS0_9SortOrderE0EiyNS1_21identity_decomposer_tEEEvPT2_PKT1_SB_iiT3_ --------------------------
	.section	.nv.constant0._ZN3cub18CUB_300001_SM_10006detail10radix_sort30DeviceRadixSortHistogramKernelINS1_5radix10policy_hubIiNS0_8NullTypeEyE10Policy1000ELNS0_9SortOrderE0EiyNS1_21identity_decomposer_tEEEvPT2_PKT1_SB_iiT3_,"a",@progbits
	.sectionflags	@""
	.align	4
.nv.constant0._ZN3cub18CUB_300001_SM_10006detail10radix_sort30DeviceRadixSortHistogramKernelINS1_5radix10policy_hubIiNS0_8NullTypeEyE10Policy1000ELNS0_9SortOrderE0EiyNS1_21identity_decomposer_tEEEvPT2_PKT1_SB_iiT3_:
	.zero		929


//--------------------- .nv.constant0._ZN3cub18CUB_300001_SM_10006detail10radix_sort31DeviceRadixSortSingleTileKernelINS1_5radix10policy_hubIiNS0_8NullTypeEyE10Policy1000ELNS0_9SortOrderE0EiS6_yNS1_21identity_decomposer_tEEEvPKT1_PSB_PKT2_PSF_T3_iiT4_ --------------------------
	.section	.nv.constant0._ZN3cub18CUB_300001_SM_10006detail10radix_sort31DeviceRadixSortSingleTileKernelINS1_5radix10policy_hubIiNS0_8NullTypeEyE10Policy1000ELNS0_9SortOrderE0EiS6_yNS1_21identity_decomposer_tEEEvPKT1_PSB_PKT2_PSF_T3_iiT4_,"a",@progbits
	.sectionflags	@""
	.align	4
.nv.constant0._ZN3cub18CUB_300001_SM_10006detail10radix_sort31DeviceRadixSortSingleTileKernelINS1_5radix10policy_hubIiNS0_8NullTypeEyE10Policy1000ELNS0_9SortOrderE0EiS6_yNS1_21identity_decomposer_tEEEvPKT1_PSB_PKT2_PSF_T3_iiT4_:
	.zero		945


//--------------------- .nv.constant0._ZN3cub18CUB_300001_SM_10006detail6reduce28DeviceReduceSingleTileKernelINS2_10policy_hubIfyN4cuda3std3__44plusIfEEE10Policy1000EPfPiiS9_ifNS7_10__identityEEEvT0_T1_T2_T3_T4_T6_ --------------------------
	.section	.nv.constant0._ZN3cub18CUB_300001_SM_10006detail6reduce28DeviceReduceSingleTileKernelINS2_10policy_hubIfyN4cuda3std3__44plusIfEEE10Policy1000EPfPiiS9_ifNS7_10__identityEEEvT0_T1_T2_T3_T4_T6_,"a",@progbits
	.sectionflags	@""
	.align	4
.nv.constant0._ZN3cub18CUB_300001_SM_10006detail6reduce28DeviceReduceSingleTileKernelINS2_10policy_hubIfyN4cuda3std3__44plusIfEEE10Policy1000EPfPiiS9_ifNS7_10__identityEEEvT0_T1_T2_T3_T4_T6_:
	.zero		925


//--------------------- .nv.constant0._ZN3cub18CUB_300001_SM_10006detail6reduce18DeviceReduceKernelINS2_10policy_hubIfyN4cuda3std3__44plusIfEEE10Policy1000EN6thrust24THRUST_300001_SM_1000_NS6detail15normal_iteratorINSD_10device_ptrIfEEEEyS9_f6squareIfEEEvT0_PT3_T1_NS0_13GridEvenShareISO_EET2_T4_ --------------------------
	.section	.nv.constant0._ZN3cub18CUB_300001_SM_10006detail6reduce18DeviceReduceKernelINS2_10policy_hubIfyN4cuda3std3__44plusIfEEE10Policy1000EN6thrust24THRUST_300001_SM_1000_NS6detail15normal_iteratorINSD_10device_ptrIfEEEEyS9_f6squareIfEEEvT0_PT3_T1_NS0_13GridEvenShareISO_EET2_T4_,"a",@progbits
	.sectionflags	@""
	.align	4
.nv.constant0._ZN3cub18CUB_300001_SM_10006detail6reduce18DeviceReduceKernelINS2_10policy_hubIfyN4cuda3std3__44plusIfEEE10Policy1000EN6thrust24THRUST_300001_SM_1000_NS6detail15normal_iteratorINSD_10device_ptrIfEEEEyS9_f6squareIfEEEvT0_PT3_T1_NS0_13GridEvenShareISO_EET2_T4_:
	.zero		994


//--------------------- .nv.constant0._ZN3cub18CUB_300001_SM_10006detail6reduce28DeviceReduceSingleTileKernelINS2_10policy_hubIfyN4cuda3std3__44plusIfEEE10Policy1000EN6thrust24THRUST_300001_SM_1000_NS6detail15normal_iteratorINSD_10device_ptrIfEEEEPiyS9_if6squareIfEEEvT0_T1_T2_T3_T4_T6_ --------------------------
	.section	.nv.constant0._ZN3cub18CUB_300001_SM_10006detail6reduce28DeviceReduceSingleTileKernelINS2_10policy_hubIfyN4cuda3std3__44plusIfEEE10Policy1000EN6thrust24THRUST_300001_SM_1000_NS6detail15normal_iteratorINSD_10device_ptrIfEEEEPiyS9_if6squareIfEEEvT0_T1_T2_T3_T4_T6_,"a",@progbits
	.sectionflags	@""
	.align	4
.nv.constant0._ZN3cub18CUB_300001_SM_10006detail6reduce28DeviceReduceSingleTileKernelINS2_10policy_hubIfyN4cuda3std3__44plusIfEEE10Policy1000EN6thrust24THRUST_300001_SM_1000_NS6detail15normal_iteratorINSD_10device_ptrIfEEEEPiyS9_if6squareIfEEEvT0_T1_T2_T3_T4_T6_:
	.zero		929


//--------------------- .nv.constant0._ZN3cub18CUB_300001_SM_10006detail6reduce28DeviceReduceSingleTileKernelINS2_10policy_hubIfjN4cuda3std3__44plusIfEEE10Policy1000EPfPiiS9_ifNS7_10__identityEEEvT0_T1_T2_T3_T4_T6_ --------------------------
	.section	.nv.constant0._ZN3cub18CUB_300001_SM_10006detail6reduce28DeviceReduceSingleTileKernelINS2_10policy_hubIfjN4cuda3std3__44plusIfEEE10Policy1000EPfPiiS9_ifNS7_10__identityEEEvT0_T1_T2_T3_T4_T6_,"a",@progbits
	.sectionflags	@""
	.align	4
.nv.constant0._ZN3cub18CUB_300001_SM_10006detail6reduce28DeviceReduceSingleTileKernelINS2_10policy_hubIfjN4cuda3std3__44plusIfEEE10Policy1000EPfPiiS9_ifNS7_10__identityEEEvT0_T1_T2_T3_T4_T6_:
	.zero		925


//--------------------- .nv.constant0._ZN3cub18CUB_300001_SM_10006detail6reduce18DeviceReduceKernelINS2_10policy_hubIfjN4cuda3std3__44plusIfEEE10Policy1000EN6thrust24THRUST_300001_SM_1000_NS6detail15normal_iteratorINSD_10device_ptrIfEEEEjS9_f6squareIfEEEvT0_PT3_T1_NS0_13GridEvenShareISO_EET2_T4_ --------------------------
	.section	.nv.constant0._ZN3cub18CUB_300001_SM_10006detail6reduce18DeviceReduceKernelINS2_10policy_hubIfjN4cuda3std3__44plusIfEEE10Policy1000EN6thrust24THRUST_300001_SM_1000_NS6detail15normal_iteratorINSD_10device_ptrIfEEEEjS9_f6squareIfEEEvT0_PT3_T1_NS0_13GridEvenShareISO_EET2_T4_,"a",@progbits
	.sectionflags	@""
	.align	4
.nv.constant0._ZN3cub18CUB_300001_SM_10006detail6reduce18DeviceReduceKernelINS2_10policy_hubIfjN4cuda3std3__44plusIfEEE10Policy1000EN6thrust24THRUST_300001_SM_1000_NS6detail15normal_iteratorINSD_10device_ptrIfEEEEjS9_f6squareIfEEEvT0_PT3_T1_NS0_13GridEvenShareISO_EET2_T4_:
	.zero		958


//--------------------- .nv.constant0._ZN3cub18CUB_300001_SM_10006detail6reduce28DeviceReduceSingleTileKernelINS2_10policy_hubIfjN4cuda3std3__44plusIfEEE10Policy1000EN6thrust24THRUST_300001_SM_1000_NS6detail15normal_iteratorINSD_10device_ptrIfEEEEPijS9_if6squareIfEEEvT0_T1_T2_T3_T4_T6_ --------------------------
	.section	.nv.constant0._ZN3cub18CUB_300001_SM_10006detail6reduce28DeviceReduceSingleTileKernelINS2_10policy_hubIfjN4cuda3std3__44plusIfEEE10Policy1000EN6thrust24THRUST_300001_SM_1000_NS6detail15normal_iteratorINSD_10device_ptrIfEEEEPijS9_if6squareIfEEEvT0_T1_T2_T3_T4_T6_,"a",@progbits
	.sectionflags	@""
	.align	4
.nv.constant0._ZN3cub18CUB_300001_SM_10006detail6reduce28DeviceReduceSingleTileKernelINS2_10policy_hubIfjN4cuda3std3__44plusIfEEE10Policy1000EN6thrust24THRUST_300001_SM_1000_NS6detail15normal_iteratorINSD_10device_ptrIfEEEEPijS9_if6squareIfEEEvT0_T1_T2_T3_T4_T6_:
	.zero		925


//--------------------- .nv.constant0._ZN3cub18CUB_300001_SM_10006detail8for_each13static_kernelINS2_12policy_hub_t12policy_500_tElN6thrust24THRUST_300001_SM_1000_NS8cuda_cub6__fill7functorINS7_6detail15normal_iteratorINS7_10device_ptrIiEEEEiEEEEvT0_T1_ --------------------------
	.section	.nv.constant0._ZN3cub18CUB_300001_SM_10006detail8for_each13static_kernelINS2_12policy_hub_t12policy_500_tElN6thrust24THRUST_300001_SM_1000_NS8cuda_cub6__fill7functorINS7_6detail15normal_iteratorINS7_10device_ptrIiEEEEiEEEEvT0_T1_,"a",@progbits
	.sectionflags	@""
	.align	4
.nv.constant0._ZN3cub18CUB_300001_SM_10006detail8for_each13static_kernelINS2_12policy_hub_t12policy_500_tElN6thrust24THRUST_300001_SM_1000_NS8cuda_cub6__fill7functorINS7_6detail15normal_iteratorINS7_10device_ptrIiEEEEiEEEEvT0_T1_:
	.zero		920


//--------------------- .nv.constant0._ZN3cub18CUB_300001_SM_10006detail8for_each13static_kernelINS2_12policy_hub_t12policy_500_tEmN6thrust24THRUST_300001_SM_1000_NS8cuda_cub20__uninitialized_fill7functorINS7_10device_ptrIiEEiEEEEvT0_T1_ --------------------------
	.section	.nv.constant0._ZN3cub18CUB_300001_SM_10006detail8for_each13static_kernelINS2_12policy_hub_t12policy_500_tEmN6thrust24THRUST_300001_SM_1000_NS8cuda_cub20__uninitialized_fill7functorINS7_10device_ptrIiEEiEEEEvT0_T1_,"a",@progbits
	.sectionflags	@""
	.align	4
.nv.constant0._ZN3cub18CUB_300001_SM_10006detail8for_each13static_kernelINS2_12policy_hub_t12policy_500_tEmN6thrust24THRUST_300001_SM_1000_NS8cuda_cub20__uninitialized_fill7functorINS7_10device_ptrIiEEiEEEEvT0_T1_:
	.zero		920


//--------------------- .nv.constant0._ZN3cub18CUB_300001_SM_10006detail11EmptyKernelIvEEvv --------------------------
	.section	.nv.constant0._ZN3cub18CUB_300001_SM_10006detail11EmptyKernelIvEEvv,"a",@progbits
	.sectionflags	@""
	.align	4
.nv.constant0._ZN3cub18CUB_300001_SM_10006detail11EmptyKernelIvEEvv:
	.zero		896


//--------------------- SYMBOLS --------------------------

	.type		.nv.reservedSmem.offset0,@object
	.size		.nv.reservedSmem.offset0,0x4
	.type		.nv.reservedSmem.cap,@object
	.size		.nv.reservedSmem.cap,0x4
